	.target	sm_90a

	.elftype	@"ET_EXEC"


//--------------------- .note.nv.tkinfo           --------------------------
	.section	.note.nv.tkinfo,"",@"SHT_NOTE"
	.sectionflags	@"SHF_NOTE_NV_TKINFO"
	.tkinfo
        /*0018*/ 	.word	0x00000002
        /*0030*/ 	.string	""
        /*0030*/ 	.string	"ptxas"
        /*0030*/ 	.string	"Cuda compilation tools, release 13.0, V13.0.88"
        /*0030*/ 	.string	"Build cuda_13.0.r13.0/compiler.36424714_0"
        /*0030*/ 	.string	"-arch sm_90a -m 64 "



//--------------------- .note.nv.cuinfo           --------------------------
	.section	.note.nv.cuinfo,"",@"SHT_NOTE"
	.sectionflags	@"SHF_NOTE_NV_CUINFO"
        /*0018*/ 	.short	0x0002
        /*001a*/ 	.short	0x005a
        /*001c*/ 	.short	0x0082
	.zero		2


//--------------------- .nv.info                  --------------------------
	.section	.nv.info,"",@"SHT_CUDA_INFO"
	.align	4


	//----- nvinfo : EIATTR_REGCOUNT
	.align		4
        /*0000*/ 	.byte	0x04, 0x2f
        /*0002*/ 	.short	(.L_21 - .L_20)
	.align		4
.L_20:
        /*0004*/ 	.word	index@(_ZN7cutlass13device_kernelIN5flash11enable_sm90INS1_16FlashAttnFwdSm90INS1_25CollectiveMainloopFwdSm90ILi2EN4cute5tupleIJNS5_1CILi1EEES8_S8_EEENS6_IJNS7_ILi192EEENS7_ILi128EEENS7_ILi96EEEEEELi96ENS_12float_e4m3_tEfNS_4arch4Sm90ELb1ELb0ELb0ELb1ELb1ELb1ELb0ELb1ELb1ELb1ELb0ELb0EEENS1_21CollectiveEpilogueFwdINS6_IJSA_SC_SB_EEES9_NS_10bfloat16_tESG_Li384ELb1ELb1ELb0ELb1EEENS1_36VarlenDynamicPersistentTileSchedulerILi192ELi128ELi384ELi128ELb0ELb1ELb1ELb1ELb1ELb1EEEEEEEEEvNT_6ParamsE)
        /*0008*/ 	.word	0x00000080


	//----- nvinfo : EIATTR_FRAME_SIZE
	.align		4
.L_21:
        /*000c*/ 	.byte	0x04, 0x11
        /*000e*/ 	.short	(.L_23 - .L_22)
	.align		4
.L_22:
        /*0010*/ 	.word	index@(_ZN7cutlass13device_kernelIN5flash11enable_sm90INS1_16FlashAttnFwdSm90INS1_25CollectiveMainloopFwdSm90ILi2EN4cute5tupleIJNS5_1CILi1EEES8_S8_EEENS6_IJNS7_ILi192EEENS7_ILi128EEENS7_ILi96EEEEEELi96ENS_12float_e4m3_tEfNS_4arch4Sm90ELb1ELb0ELb0ELb1ELb1ELb1ELb0ELb1ELb1ELb1ELb0ELb0EEENS1_21CollectiveEpilogueFwdINS6_IJSA_SC_SB_EEES9_NS_10bfloat16_tESG_Li384ELb1ELb1ELb0ELb1EEENS1_36VarlenDynamicPersistentTileSchedulerILi192ELi128ELi384ELi128ELb0ELb1ELb1ELb1ELb1ELb1EEEEEEEEEvNT_6ParamsE)
        /*0014*/ 	.word	0x00000090


	//----- nvinfo : EIATTR_REGCOUNT
	.align		4
.L_23:
        /*0018*/ 	.byte	0x04, 0x2f
        /*001a*/ 	.short	(.L_25 - .L_24)
	.align		4
.L_24:
        /*001c*/ 	.word	index@(_ZN7cutlass13device_kernelIN5flash11enable_sm90INS1_16FlashAttnFwdSm90INS1_25CollectiveMainloopFwdSm90ILi2EN4cute5tupleIJNS5_1CILi1EEES8_S8_EEENS6_IJNS7_ILi192EEENS7_ILi128EEENS7_ILi96EEEEEELi96ENS_12float_e4m3_tEfNS_4arch4Sm90ELb1ELb0ELb0ELb1ELb1ELb0ELb0ELb1ELb1ELb1ELb0ELb0EEENS1_21CollectiveEpilogueFwdINS6_IJSA_SC_SB_EEES9_NS_10bfloat16_tESG_Li384ELb1ELb1ELb0ELb1EEENS1_36VarlenDynamicPersistentTileSchedulerILi192ELi128ELi384ELi128ELb0ELb1ELb1ELb1ELb1ELb1EEEEEEEEEvNT_6ParamsE)
        /*0020*/ 	.word	0x00000080


	//----- nvinfo : EIATTR_FRAME_SIZE
	.align		4
.L_25:
        /*0024*/ 	.byte	0x04, 0x11
        /*0026*/ 	.short	(.L_27 - .L_26)
	.align		4
.L_26:
        /*0028*/ 	.word	index@(_ZN7cutlass13device_kernelIN5flash11enable_sm90INS1_16FlashAttnFwdSm90INS1_25CollectiveMainloopFwdSm90ILi2EN4cute5tupleIJNS5_1CILi1EEES8_S8_EEENS6_IJNS7_ILi192EEENS7_ILi128EEENS7_ILi96EEEEEELi96ENS_12float_e4m3_tEfNS_4arch4Sm90ELb1ELb0ELb0ELb1ELb1ELb0ELb0ELb1ELb1ELb1ELb0ELb0EEENS1_21CollectiveEpilogueFwdINS6_IJSA_SC_SB_EEES9_NS_10bfloat16_tESG_Li384ELb1ELb1ELb0ELb1EEENS1_36VarlenDynamicPersistentTileSchedulerILi192ELi128ELi384ELi128ELb0ELb1ELb1ELb1ELb1ELb1EEEEEEEEEvNT_6ParamsE)
        /*002c*/ 	.word	0x00000020


	//----- nvinfo : EIATTR_REGCOUNT
	.align		4
.L_27:
        /*0030*/ 	.byte	0x04, 0x2f
        /*0032*/ 	.short	(.L_29 - .L_28)
	.align		4
.L_28:
        /*0034*/ 	.word	index@(_ZN7cutlass13device_kernelIN5flash11enable_sm90INS1_16FlashAttnFwdSm90INS1_25CollectiveMainloopFwdSm90ILi2EN4cute5tupleIJNS5_1CILi1EEES8_S8_EEENS6_IJNS7_ILi192EEENS7_ILi128EEENS7_ILi96EEEEEELi96ENS_12float_e4m3_tEfNS_4arch4Sm90ELb1ELb0ELb0ELb0ELb1ELb0ELb0ELb1ELb1ELb1ELb0ELb0EEENS1_21CollectiveEpilogueFwdINS6_IJSA_SC_SB_EEES9_NS_10bfloat16_tESG_Li384ELb0ELb1ELb0ELb1EEENS1_30DynamicPersistentTileSchedulerILi384ELi128ELb0ELb1ELb1EEEEEEEEEvNT_6ParamsE)
        /*0038*/ 	.word	0x00000080


	//----- nvinfo : EIATTR_FRAME_SIZE
	.align		4
.L_29:
        /*003c*/ 	.byte	0x04, 0x11
        /*003e*/ 	.short	(.L_31 - .L_30)
	.align		4
.L_30:
        /*0040*/ 	.word	index@(_ZN7cutlass13device_kernelIN5flash11enable_sm90INS1_16FlashAttnFwdSm90INS1_25CollectiveMainloopFwdSm90ILi2EN4cute5tupleIJNS5_1CILi1EEES8_S8_EEENS6_IJNS7_ILi192EEENS7_ILi128EEENS7_ILi96EEEEEELi96ENS_12float_e4m3_tEfNS_4arch4Sm90ELb1ELb0ELb0ELb0ELb1ELb0ELb0ELb1ELb1ELb1ELb0ELb0EEENS1_21CollectiveEpilogueFwdINS6_IJSA_SC_SB_EEES9_NS_10bfloat16_tESG_Li384ELb0ELb1ELb0ELb1EEENS1_30DynamicPersistentTileSchedulerILi384ELi128ELb0ELb1ELb1EEEEEEEEEvNT_6ParamsE)
        /*0044*/ 	.word	0x00000018


	//----- nvinfo : EIATTR_REGCOUNT
	.align		4
.L_31:
        /*0048*/ 	.byte	0x04, 0x2f
        /*004a*/ 	.short	(.L_33 - .L_32)
	.align		4
.L_32:
        /*004c*/ 	.word	index@(_ZN7cutlass13device_kernelIN5flash11enable_sm90INS1_16FlashAttnFwdSm90INS1_25CollectiveMainloopFwdSm90ILi2EN4cute5tupleIJNS5_1CILi1EEES8_S8_EEENS6_IJNS7_ILi192EEENS7_ILi128EEENS7_ILi96EEEEEELi96ENS_12float_e4m3_tEfNS_4arch4Sm90ELb0ELb1ELb0ELb1ELb1ELb1ELb0ELb1ELb1ELb1ELb0ELb0EEENS1_21CollectiveEpilogueFwdINS6_IJSA_SC_SB_EEES9_NS_10bfloat16_tESG_Li384ELb1ELb1ELb0ELb1EEENS1_36VarlenDynamicPersistentTileSchedulerILi192ELi128ELi384ELi128ELb0ELb1ELb1ELb1ELb0ELb1EEEEEEEEEvNT_6ParamsE)
        /*0050*/ 	.word	0x00000080


	//----- nvinfo : EIATTR_FRAME_SIZE
	.align		4
.L_33:
        /*0054*/ 	.byte	0x04, 0x11
        /*0056*/ 	.short	(.L_35 - .L_34)
	.align		4
.L_34:
        /*0058*/ 	.word	index@(_ZN7cutlass13device_kernelIN5flash11enable_sm90INS1_16FlashAttnFwdSm90INS1_25CollectiveMainloopFwdSm90ILi2EN4cute5tupleIJNS5_1CILi1EEES8_S8_EEENS6_IJNS7_ILi192EEENS7_ILi128EEENS7_ILi96EEEEEELi96ENS_12float_e4m3_tEfNS_4arch4Sm90ELb0ELb1ELb0ELb1ELb1ELb1ELb0ELb1ELb1ELb1ELb0ELb0EEENS1_21CollectiveEpilogueFwdINS6_IJSA_SC_SB_EEES9_NS_10bfloat16_tESG_Li384ELb1ELb1ELb0ELb1EEENS1_36VarlenDynamicPersistentTileSchedulerILi192ELi128ELi384ELi128ELb0ELb1ELb1ELb1ELb0ELb1EEEEEEEEEvNT_6ParamsE)
        /*005c*/ 	.word	0x00000090


	//----- nvinfo : EIATTR_REGCOUNT
	.align		4
.L_35:
        /*0060*/ 	.byte	0x04, 0x2f
        /*0062*/ 	.short	(.L_37 - .L_36)
	.align		4
.L_36:
        /*0064*/ 	.word	index@(_ZN7cutlass13device_kernelIN5flash11enable_sm90INS1_16FlashAttnFwdSm90INS1_25CollectiveMainloopFwdSm90ILi2EN4cute5tupleIJNS5_1CILi1EEES8_S8_EEENS6_IJNS7_ILi192EEENS7_ILi128EEENS7_ILi96EEEEEELi96ENS_12float_e4m3_tEfNS_4arch4Sm90ELb0ELb1ELb0ELb1ELb1ELb0ELb0ELb1ELb1ELb1ELb0ELb0EEENS1_21CollectiveEpilogueFwdINS6_IJSA_SC_SB_EEES9_NS_10bfloat16_tESG_Li384ELb1ELb1ELb0ELb1EEENS1_36VarlenDynamicPersistentTileSchedulerILi192ELi128ELi384ELi128ELb0ELb1ELb1ELb1ELb0ELb1EEEEEEEEEvNT_6ParamsE)
        /*0068*/ 	.word	0x00000080


	//----- nvinfo : EIATTR_FRAME_SIZE
	.align		4
.L_37:
        /*006c*/ 	.byte	0x04, 0x11
        /*006e*/ 	.short	(.L_39 - .L_38)
	.align		4
.L_38:
        /*0070*/ 	.word	index@(_ZN7cutlass13device_kernelIN5flash11enable_sm90INS1_16FlashAttnFwdSm90INS1_25CollectiveMainloopFwdSm90ILi2EN4cute5tupleIJNS5_1CILi1EEES8_S8_EEENS6_IJNS7_ILi192EEENS7_ILi128EEENS7_ILi96EEEEEELi96ENS_12float_e4m3_tEfNS_4arch4Sm90ELb0ELb1ELb0ELb1ELb1ELb0ELb0ELb1ELb1ELb1ELb0ELb0EEENS1_21CollectiveEpilogueFwdINS6_IJSA_SC_SB_EEES9_NS_10bfloat16_tESG_Li384ELb1ELb1ELb0ELb1EEENS1_36VarlenDynamicPersistentTileSchedulerILi192ELi128ELi384ELi128ELb0ELb1ELb1ELb1ELb0ELb1EEEEEEEEEvNT_6ParamsE)
        /*0074*/ 	.word	0x00000028


	//----- nvinfo : EIATTR_REGCOUNT
	.align		4
.L_39:
        /*0078*/ 	.byte	0x04, 0x2f
        /*007a*/ 	.short	(.L_41 - .L_40)
	.align		4
.L_40:
        /*007c*/ 	.word	index@(_ZN7cutlass13device_kernelIN5flash11enable_sm90INS1_16FlashAttnFwdSm90INS1_25CollectiveMainloopFwdSm90ILi2EN4cute5tupleIJNS5_1CILi1EEES8_S8_EEENS6_IJNS7_ILi192EEENS7_ILi128EEENS7_ILi96EEEEEELi96ENS_12float_e4m3_tEfNS_4arch4Sm90ELb0ELb1ELb0ELb0ELb1ELb0ELb0ELb1ELb1ELb1ELb0ELb0EEENS1_21CollectiveEpilogueFwdINS6_IJSA_SC_SB_EEES9_NS_10bfloat16_tESG_Li384ELb0ELb1ELb0ELb1EEENS1_30DynamicPersistentTileSchedulerILi384ELi128ELb0ELb1ELb1EEEEEEEEEvNT_6ParamsE)
        /*0080*/ 	.word	0x00000080


	//----- nvinfo : EIATTR_FRAME_SIZE
	.align		4
.L_41:
        /*0084*/ 	.byte	0x04, 0x11
        /*0086*/ 	.short	(.L_43 - .L_42)
	.align		4
.L_42:
        /*0088*/ 	.word	index@(_ZN7cutlass13device_kernelIN5flash11enable_sm90INS1_16FlashAttnFwdSm90INS1_25CollectiveMainloopFwdSm90ILi2EN4cute5tupleIJNS5_1CILi1EEES8_S8_EEENS6_IJNS7_ILi192EEENS7_ILi128EEENS7_ILi96EEEEEELi96ENS_12float_e4m3_tEfNS_4arch4Sm90ELb0ELb1ELb0ELb0ELb1ELb0ELb0ELb1ELb1ELb1ELb0ELb0EEENS1_21CollectiveEpilogueFwdINS6_IJSA_SC_SB_EEES9_NS_10bfloat16_tESG_Li384ELb0ELb1ELb0ELb1EEENS1_30DynamicPersistentTileSchedulerILi384ELi128ELb0ELb1ELb1EEEEEEEEEvNT_6ParamsE)
        /*008c*/ 	.word	0x00000018


	//----- nvinfo : EIATTR_REGCOUNT
	.align		4
.L_43:
        /*0090*/ 	.byte	0x04, 0x2f
        /*0092*/ 	.short	(.L_45 - .L_44)
	.align		4
.L_44:
        /*0094*/ 	.word	index@(_ZN7cutlass13device_kernelIN5flash11enable_sm90INS1_16FlashAttnFwdSm90INS1_25CollectiveMainloopFwdSm90ILi2EN4cute5tupleIJNS5_1CILi1EEES8_S8_EEENS6_IJNS7_ILi192EEENS7_ILi128EEENS7_ILi96EEEEEELi96ENS_12float_e4m3_tEfNS_4arch4Sm90ELb0ELb0ELb0ELb1ELb1ELb1ELb0ELb1ELb1ELb1ELb0ELb0EEENS1_21CollectiveEpilogueFwdINS6_IJSA_SC_SB_EEES9_NS_10bfloat16_tESG_Li384ELb1ELb1ELb0ELb1EEENS1_36VarlenDynamicPersistentTileSchedulerILi192ELi128ELi384ELi128ELb0ELb1ELb1ELb0ELb1ELb1EEEEEEEEEvNT_6ParamsE)
        /*0098*/ 	.word	0x00000080


	//----- nvinfo : EIATTR_FRAME_SIZE
	.align		4
.L_45:
        /*009c*/ 	.byte	0x04, 0x11
        /*009e*/ 	.short	(.L_47 - .L_46)
	.align		4
.L_46:
        /*00a0*/ 	.word	index@(_ZN7cutlass13device_kernelIN5flash11enable_sm90INS1_16FlashAttnFwdSm90INS1_25CollectiveMainloopFwdSm90ILi2EN4cute5tupleIJNS5_1CILi1EEES8_S8_EEENS6_IJNS7_ILi192EEENS7_ILi128EEENS7_ILi96EEEEEELi96ENS_12float_e4m3_tEfNS_4arch4Sm90ELb0ELb0ELb0ELb1ELb1ELb1ELb0ELb1ELb1ELb1ELb0ELb0EEENS1_21CollectiveEpilogueFwdINS6_IJSA_SC_SB_EEES9_NS_10bfloat16_tESG_Li384ELb1ELb1ELb0ELb1EEENS1_36VarlenDynamicPersistentTileSchedulerILi192ELi128ELi384ELi128ELb0ELb1ELb1ELb0ELb1ELb1EEEEEEEEEvNT_6ParamsE)
        /*00a4*/ 	.word	0x00000080


	//----- nvinfo : EIATTR_REGCOUNT
	.align		4
.L_47:
        /*00a8*/ 	.byte	0x04, 0x2f
        /*00aa*/ 	.short	(.L_49 - .L_48)
	.align		4
.L_48:
        /*00ac*/ 	.word	index@(_ZN7cutlass13device_kernelIN5flash11enable_sm90INS1_16FlashAttnFwdSm90INS1_25CollectiveMainloopFwdSm90ILi2EN4cute5tupleIJNS5_1CILi1EEES8_S8_EEENS6_IJNS7_ILi192EEENS7_ILi128EEENS7_ILi96EEEEEELi96ENS_12float_e4m3_tEfNS_4arch4Sm90ELb0ELb0ELb0ELb1ELb1ELb0ELb0ELb1ELb1ELb1ELb0ELb0EEENS1_21CollectiveEpilogueFwdINS6_IJSA_SC_SB_EEES9_NS_10bfloat16_tESG_Li384ELb1ELb1ELb0ELb1EEENS1_36VarlenDynamicPersistentTileSchedulerILi192ELi128ELi384ELi128ELb0ELb1ELb1ELb0ELb1ELb1EEEEEEEEEvNT_6ParamsE)
        /*00b0*/ 	.word	0x00000080


	//----- nvinfo : EIATTR_FRAME_SIZE
	.align		4
.L_49:
        /*00b4*/ 	.byte	0x04, 0x11
        /*00b6*/ 	.short	(.L_51 - .L_50)
	.align		4
.L_50:
        /*00b8*/ 	.word	index@(_ZN7cutlass13device_kernelIN5flash11enable_sm90INS1_16FlashAttnFwdSm90INS1_25CollectiveMainloopFwdSm90ILi2EN4cute5tupleIJNS5_1CILi1EEES8_S8_EEENS6_IJNS7_ILi192EEENS7_ILi128EEENS7_ILi96EEEEEELi96ENS_12float_e4m3_tEfNS_4arch4Sm90ELb0ELb0ELb0ELb1ELb1ELb0ELb0ELb1ELb1ELb1ELb0ELb0EEENS1_21CollectiveEpilogueFwdINS6_IJSA_SC_SB_EEES9_NS_10bfloat16_tESG_Li384ELb1ELb1ELb0ELb1EEENS1_36VarlenDynamicPersistentTileSchedulerILi192ELi128ELi384ELi128ELb0ELb1ELb1ELb0ELb1ELb1EEEEEEEEEvNT_6ParamsE)
        /*00bc*/ 	.word	0x00000020


	//----- nvinfo : EIATTR_REGCOUNT
	.align		4
.L_51:
        /*00c0*/ 	.byte	0x04, 0x2f
        /*00c2*/ 	.short	(.L_53 - .L_52)
	.align		4
.L_52:
        /*00c4*/ 	.word	index@(_ZN7cutlass13device_kernelIN5flash11enable_sm90INS1_16FlashAttnFwdSm90INS1_25CollectiveMainloopFwdSm90ILi2EN4cute5tupleIJNS5_1CILi1EEES8_S8_EEENS6_IJNS7_ILi192EEENS7_ILi128EEENS7_ILi96EEEEEELi96ENS_12float_e4m3_tEfNS_4arch4Sm90ELb0ELb0ELb0ELb0ELb1ELb0ELb0ELb1ELb1ELb1ELb0ELb0EEENS1_21CollectiveEpilogueFwdINS6_IJSA_SC_SB_EEES9_NS_10bfloat16_tESG_Li384ELb0ELb1ELb0ELb1EEENS1_29StaticPersistentTileSchedulerILb0EEEEEEEEEvNT_6ParamsE)
        /*00c8*/ 	.word	0x00000080


	//----- nvinfo : EIATTR_FRAME_SIZE
	.align		4
.L_53:
        /*00cc*/ 	.byte	0x04, 0x11
        /*00ce*/ 	.short	(.L_55 - .L_54)
	.align		4
.L_54:
        /*00d0*/ 	.word	index@(_ZN7cutlass13device_kernelIN5flash11enable_sm90INS1_16FlashAttnFwdSm90INS1_25CollectiveMainloopFwdSm90ILi2EN4cute5tupleIJNS5_1CILi1EEES8_S8_EEENS6_IJNS7_ILi192EEENS7_ILi128EEENS7_ILi96EEEEEELi96ENS_12float_e4m3_tEfNS_4arch4Sm90ELb0ELb0ELb0ELb0ELb1ELb0ELb0ELb1ELb1ELb1ELb0ELb0EEENS1_21CollectiveEpilogueFwdINS6_IJSA_SC_SB_EEES9_NS_10bfloat16_tESG_Li384ELb0ELb1ELb0ELb1EEENS1_29StaticPersistentTileSchedulerILb0EEEEEEEEEvNT_6ParamsE)
        /*00d4*/ 	.word	0x00000010


	//----- nvinfo : EIATTR_MIN_STACK_SIZE
	.align		4
.L_55:
        /*00d8*/ 	.byte	0x04, 0x12
        /*00da*/ 	.short	(.L_57 - .L_56)
	.align		4
.L_56:
        /*00dc*/ 	.word	index@(_ZN7cutlass13device_kernelIN5flash11enable_sm90INS1_16FlashAttnFwdSm90INS1_25CollectiveMainloopFwdSm90ILi2EN4cute5tupleIJNS5_1CILi1EEES8_S8_EEENS6_IJNS7_ILi192EEENS7_ILi128EEENS7_ILi96EEEEEELi96ENS_12float_e4m3_tEfNS_4arch4Sm90ELb0ELb0ELb0ELb0ELb1ELb0ELb0ELb1ELb1ELb1ELb0ELb0EEENS1_21CollectiveEpilogueFwdINS6_IJSA_SC_SB_EEES9_NS_10bfloat16_tESG_Li384ELb0ELb1ELb0ELb1EEENS1_29StaticPersistentTileSchedulerILb0EEEEEEEEEvNT_6ParamsE)
        /*00e0*/ 	.word	0x00000010


	//----- nvinfo : EIATTR_MIN_STACK_SIZE
	.align		4
.L_57:
        /*00e4*/ 	.byte	0x04, 0x12
        /*00e6*/ 	.short	(.L_59 - .L_58)
	.align		4
.L_58:
        /*00e8*/ 	.word	index@(_ZN7cutlass13device_kernelIN5flash11enable_sm90INS1_16FlashAttnFwdSm90INS1_25CollectiveMainloopFwdSm90ILi2EN4cute5tupleIJNS5_1CILi1EEES8_S8_EEENS6_IJNS7_ILi192EEENS7_ILi128EEENS7_ILi96EEEEEELi96ENS_12float_e4m3_tEfNS_4arch4Sm90ELb0ELb0ELb0ELb1ELb1ELb0ELb0ELb1ELb1ELb1ELb0ELb0EEENS1_21CollectiveEpilogueFwdINS6_IJSA_SC_SB_EEES9_NS_10bfloat16_tESG_Li384ELb1ELb1ELb0ELb1EEENS1_36VarlenDynamicPersistentTileSchedulerILi192ELi128ELi384ELi128ELb0ELb1ELb1ELb0ELb1ELb1EEEEEEEEEvNT_6ParamsE)
        /*00ec*/ 	.word	0x00000020


	//----- nvinfo : EIATTR_MIN_STACK_SIZE
	.align		4
.L_59:
        /*00f0*/ 	.byte	0x04, 0x12
        /*00f2*/ 	.short	(.L_61 - .L_60)
	.align		4
.L_60:
        /*00f4*/ 	.word	index@(_ZN7cutlass13device_kernelIN5flash11enable_sm90INS1_16FlashAttnFwdSm90INS1_25CollectiveMainloopFwdSm90ILi2EN4cute5tupleIJNS5_1CILi1EEES8_S8_EEENS6_IJNS7_ILi192EEENS7_ILi128EEENS7_ILi96EEEEEELi96ENS_12float_e4m3_tEfNS_4arch4Sm90ELb0ELb0ELb0ELb1ELb1ELb1ELb0ELb1ELb1ELb1ELb0ELb0EEENS1_21CollectiveEpilogueFwdINS6_IJSA_SC_SB_EEES9_NS_10bfloat16_tESG_Li384ELb1ELb1ELb0ELb1EEENS1_36VarlenDynamicPersistentTileSchedulerILi192ELi128ELi384ELi128ELb0ELb1ELb1ELb0ELb1ELb1EEEEEEEEEvNT_6ParamsE)
        /*00f8*/ 	.word	0x00000080


	//----- nvinfo : EIATTR_MIN_STACK_SIZE
	.align		4
.L_61:
        /*00fc*/ 	.byte	0x04, 0x12
        /*00fe*/ 	.short	(.L_63 - .L_62)
	.align		4
.L_62:
        /*0100*/ 	.word	index@(_ZN7cutlass13device_kernelIN5flash11enable_sm90INS1_16FlashAttnFwdSm90INS1_25CollectiveMainloopFwdSm90ILi2EN4cute5tupleIJNS5_1CILi1EEES8_S8_EEENS6_IJNS7_ILi192EEENS7_ILi128EEENS7_ILi96EEEEEELi96ENS_12float_e4m3_tEfNS_4arch4Sm90ELb0ELb1ELb0ELb0ELb1ELb0ELb0ELb1ELb1ELb1ELb0ELb0EEENS1_21CollectiveEpilogueFwdINS6_IJSA_SC_SB_EEES9_NS_10bfloat16_tESG_Li384ELb0ELb1ELb0ELb1EEENS1_30DynamicPersistentTileSchedulerILi384ELi128ELb0ELb1ELb1EEEEEEEEEvNT_6ParamsE)
        /*0104*/ 	.word	0x00000018


	//----- nvinfo : EIATTR_MIN_STACK_SIZE
	.align		4
.L_63:
        /*0108*/ 	.byte	0x04, 0x12
        /*010a*/ 	.short	(.L_65 - .L_64)
	.align		4
.L_64:
        /*010c*/ 	.word	index@(_ZN7cutlass13device_kernelIN5flash11enable_sm90INS1_16FlashAttnFwdSm90INS1_25CollectiveMainloopFwdSm90ILi2EN4cute5tupleIJNS5_1CILi1EEES8_S8_EEENS6_IJNS7_ILi192EEENS7_ILi128EEENS7_ILi96EEEEEELi96ENS_12float_e4m3_tEfNS_4arch4Sm90ELb0ELb1ELb0ELb1ELb1ELb0ELb0ELb1ELb1ELb1ELb0ELb0EEENS1_21CollectiveEpilogueFwdINS6_IJSA_SC_SB_EEES9_NS_10bfloat16_tESG_Li384ELb1ELb1ELb0ELb1EEENS1_36VarlenDynamicPersistentTileSchedulerILi192ELi128ELi384ELi128ELb0ELb1ELb1ELb1ELb0ELb1EEEEEEEEEvNT_6ParamsE)
        /*0110*/ 	.word	0x00000028


	//----- nvinfo : EIATTR_MIN_STACK_SIZE
	.align		4
.L_65:
        /*0114*/ 	.byte	0x04, 0x12
        /*0116*/ 	.short	(.L_67 - .L_66)
	.align		4
.L_66:
        /*0118*/ 	.word	index@(_ZN7cutlass13device_kernelIN5flash11enable_sm90INS1_16FlashAttnFwdSm90INS1_25CollectiveMainloopFwdSm90ILi2EN4cute5tupleIJNS5_1CILi1EEES8_S8_EEENS6_IJNS7_ILi192EEENS7_ILi128EEENS7_ILi96EEEEEELi96ENS_12float_e4m3_tEfNS_4arch4Sm90ELb0ELb1ELb0ELb1ELb1ELb1ELb0ELb1ELb1ELb1ELb0ELb0EEENS1_21CollectiveEpilogueFwdINS6_IJSA_SC_SB_EEES9_NS_10bfloat16_tESG_Li384ELb1ELb1ELb0ELb1EEENS1_36VarlenDynamicPersistentTileSchedulerILi192ELi128ELi384ELi128ELb0ELb1ELb1ELb1ELb0ELb1EEEEEEEEEvNT_6ParamsE)
        /*011c*/ 	.word	0x00000090


	//----- nvinfo : EIATTR_MIN_STACK_SIZE
	.align		4
.L_67:
        /*0120*/ 	.byte	0x04, 0x12
        /*0122*/ 	.short	(.L_69 - .L_68)
	.align		4
.L_68:
        /*0124*/ 	.word	index@(_ZN7cutlass13device_kernelIN5flash11enable_sm90INS1_16FlashAttnFwdSm90INS1_25CollectiveMainloopFwdSm90ILi2EN4cute5tupleIJNS5_1CILi1EEES8_S8_EEENS6_IJNS7_ILi192EEENS7_ILi128EEENS7_ILi96EEEEEELi96ENS_12float_e4m3_tEfNS_4arch4Sm90ELb1ELb0ELb0ELb0ELb1ELb0ELb0ELb1ELb1ELb1ELb0ELb0EEENS1_21CollectiveEpilogueFwdINS6_IJSA_SC_SB_EEES9_NS_10bfloat16_tESG_Li384ELb0ELb1ELb0ELb1EEENS1_30DynamicPersistentTileSchedulerILi384ELi128ELb0ELb1ELb1EEEEEEEEEvNT_6ParamsE)
        /*0128*/ 	.word	0x00000018


	//----- nvinfo : EIATTR_MIN_STACK_SIZE
	.align		4
.L_69:
        /*012c*/ 	.byte	0x04, 0x12
        /*012e*/ 	.short	(.L_71 - .L_70)
	.align		4
.L_70:
        /*0130*/ 	.word	index@(_ZN7cutlass13device_kernelIN5flash11enable_sm90INS1_16FlashAttnFwdSm90INS1_25CollectiveMainloopFwdSm90ILi2EN4cute5tupleIJNS5_1CILi1EEES8_S8_EEENS6_IJNS7_ILi192EEENS7_ILi128EEENS7_ILi96EEEEEELi96ENS_12float_e4m3_tEfNS_4arch4Sm90ELb1ELb0ELb0ELb1ELb1ELb0ELb0ELb1ELb1ELb1ELb0ELb0EEENS1_21CollectiveEpilogueFwdINS6_IJSA_SC_SB_EEES9_NS_10bfloat16_tESG_Li384ELb1ELb1ELb0ELb1EEENS1_36VarlenDynamicPersistentTileSchedulerILi192ELi128ELi384ELi128ELb0ELb1ELb1ELb1ELb1ELb1EEEEEEEEEvNT_6ParamsE)
        /*0134*/ 	.word	0x00000020


	//----- nvinfo : EIATTR_MIN_STACK_SIZE
	.align		4
.L_71:
        /*0138*/ 	.byte	0x04, 0x12
        /*013a*/ 	.short	(.L_73 - .L_72)
	.align		4
.L_72:
        /*013c*/ 	.word	index@(_ZN7cutlass13device_kernelIN5flash11enable_sm90INS1_16FlashAttnFwdSm90INS1_25CollectiveMainloopFwdSm90ILi2EN4cute5tupleIJNS5_1CILi1EEES8_S8_EEENS6_IJNS7_ILi192EEENS7_ILi128EEENS7_ILi96EEEEEELi96ENS_12float_e4m3_tEfNS_4arch4Sm90ELb1ELb0ELb0ELb1ELb1ELb1ELb0ELb1ELb1ELb1ELb0ELb0EEENS1_21CollectiveEpilogueFwdINS6_IJSA_SC_SB_EEES9_NS_10bfloat16_tESG_Li384ELb1ELb1ELb0ELb1EEENS1_36VarlenDynamicPersistentTileSchedulerILi192ELi128ELi384ELi128ELb0ELb1ELb1ELb1ELb1ELb1EEEEEEEEEvNT_6ParamsE)
        /*0140*/ 	.word	0x00000090
.L_73:


//--------------------- .nv.compat                --------------------------
	.section	.nv.compat,"",@"SHT_CUDA_COMPAT_INFO"
	.align	4
        /*0000*/ 	.byte	0x02, 0x09, 0x01, 0x00, 0x02, 0x02, 0x04, 0x00, 0x02, 0x05, 0x05, 0x00, 0x03, 0x07, 0x01, 0x01
        /*0010*/ 	.byte	0x02, 0x03, 0x01, 0x00, 0x02, 0x06, 0x01, 0x00, 0x04, 0x0b, 0x08, 0x00, 0x00, 0x00, 0x00, 0x00
        /*0020*/ 	.byte	0x00, 0x00, 0x00, 0x00


//--------------------- .nv.info._ZN7cutlass13device_kernelIN5flash11enable_sm90INS1_16FlashAttnFwdSm90INS1_25CollectiveMainloopFwdSm90ILi2EN4cute5tupleIJNS5_1CILi1EEES8_S8_EEENS6_IJNS7_ILi192EEENS7_ILi128EEENS7_ILi96EEEEEELi96ENS_12float_e4m3_tEfNS_4arch4Sm90ELb0ELb0ELb0ELb0ELb1ELb0ELb0ELb1ELb1ELb1ELb0ELb0EEENS1_21CollectiveEpilogueFwdINS6_IJSA_SC_SB_EEES9_NS_10bfloat16_tESG_Li384ELb0ELb1ELb0ELb1EEENS1_29StaticPersistentTileSchedulerILb0EEEEEEEEEvNT_6ParamsE --------------------------
	.section	.nv.info._ZN7cutlass13device_kernelIN5flash11enable_sm90INS1_16FlashAttnFwdSm90INS1_25CollectiveMainloopFwdSm90ILi2EN4cute5tupleIJNS5_1CILi1EEES8_S8_EEENS6_IJNS7_ILi192EEENS7_ILi128EEENS7_ILi96EEEEEELi96ENS_12float_e4m3_tEfNS_4arch4Sm90ELb0ELb0ELb0ELb0ELb1ELb0ELb0ELb1ELb1ELb1ELb0ELb0EEENS1_21CollectiveEpilogueFwdINS6_IJSA_SC_SB_EEES9_NS_10bfloat16_tESG_Li384ELb0ELb1ELb0ELb1EEENS1_29StaticPersistentTileSchedulerILb0EEEEEEEEEvNT_6ParamsE,"",@"SHT_CUDA_INFO"
	.sectionflags	@""
	.align	4


	//----- nvinfo : EIATTR_CUDA_API_VERSION
	.align		4
        /*0000*/ 	.byte	0x04, 0x37
        /*0002*/ 	.short	(.L_75 - .L_74)
.L_74:
        /*0004*/ 	.word	0x00000082


	//----- nvinfo : EIATTR_KPARAM_INFO
	.align		4
.L_75:
        /*0008*/ 	.byte	0x04, 0x17
        /*000a*/ 	.short	(.L_77 - .L_76)
.L_76:
        /*000c*/ 	.word	0x00000000
        /*0010*/ 	.short	0x0000
        /*0012*/ 	.short	0x0070
        /*0014*/ 	.byte	0x00, 0xf0, 0x01, 0x28


	//----- nvinfo : EIATTR_SPARSE_MMA_MASK
	.align		4
.L_77:
        /*0018*/ 	.byte	0x03, 0x50
        /*001a*/ 	.short	0x0000


	//----- nvinfo : EIATTR_MAXREG_COUNT
	.align		4
        /*001c*/ 	.byte	0x03, 0x1b
        /*001e*/ 	.short	0x0080


	//----- nvinfo : EIATTR_NUM_BARRIERS
	.align		4
        /*0020*/ 	.byte	0x02, 0x4c
        /*0022*/ 	.byte	0x09
	.zero		1


	//----- nvinfo : EIATTR_EXTERNS
	.align		4
        /*0024*/ 	.byte	0x04, 0x0f
        /*0026*/ 	.short	(.L_79 - .L_78)


	//   ....[0]....
	.align		4
.L_78:
        /*0028*/ 	.word	index@(__assertfail)


	//----- nvinfo : EIATTR_ANNOTATIONS
	.align		4
.L_79:
        /*002c*/ 	.byte	0x04, 0x55
        /*002e*/ 	.short	(.L_81 - .L_80)


	//   ....[0]....
.L_80:
        /*0030*/ 	.word	0x00000001
        /*0034*/ 	.byte	0x30, 0x73, 0x00, 0x00, 0x01, 0x00, 0x00, 0x00, 0xd0, 0x73, 0x00, 0x00, 0x01, 0x00, 0x00, 0x00
        /*0044*/ 	.byte	0x80, 0x74, 0x00, 0x00, 0x01, 0x00, 0x00, 0x00, 0xe0, 0x74, 0x00, 0x00, 0x01, 0x00, 0x00, 0x00
        /*0054*/ 	.byte	0x50, 0x7e, 0x00, 0x00, 0x01, 0x00, 0x00, 0x00, 0x40, 0x85, 0x00, 0x00, 0x01, 0x00, 0x00, 0x00
        /*0064*/ 	.byte	0x50, 0x9e, 0x00, 0x00, 0x01, 0x00, 0x00, 0x00, 0x60, 0x9e, 0x00, 0x00, 0x01, 0x00, 0x00, 0x00
        /*0074*/ 	.byte	0x80, 0xa3, 0x00, 0x00, 0x01, 0x00, 0x00, 0x00, 0x90, 0xa3, 0x00, 0x00


	//----- nvinfo : EIATTR_MERCURY_ISA_VERSION
	.align		4
.L_81:
        /*0080*/ 	.byte	0x03, 0x5f
        /*0082*/ 	.short	0x0101


	//----- nvinfo : EIATTR_INT_WARP_WIDE_INSTR_OFFSETS
	.align		4
        /*0084*/ 	.byte	0x04, 0x31
        /*0086*/ 	.short	(.L_83 - .L_82)


	//   ....[0]....
.L_82:
        /*0088*/ 	.word	0x000000c0


	//   ....[1]....
        /*008c*/ 	.word	0x000000d0


	//   ....[2]....
        /*0090*/ 	.word	0x00000170


	//----- nvinfo : EIATTR_COOP_GROUP_MASK_REGIDS
	.align		4
.L_83:
        /*0094*/ 	.byte	0x04, 0x29
        /*0096*/ 	.short	(.L_85 - .L_84)


	//   ....[0]....
.L_84:
        /*0098*/ 	.word	0xffffffff


	//   ....[1]....
        /*009c*/ 	.word	0xffffffff


	//   ....[2]....
        /*00a0*/ 	.word	0xffffffff


	//   ....[3]....
        /*00a4*/ 	.word	0xffffffff


	//   ....[4]....
        /*00a8*/ 	.word	0xffffffff


	//   ....[5]....
        /*00ac*/ 	.word	0xffffffff


	//   ....[6]....
        /*00b0*/ 	.word	0xffffffff


	//   ....[7]....
        /*00b4*/ 	.word	0xffffffff


	//   ....[8]....
        /*00b8*/ 	.word	0xffffffff


	//   ....[9]....
        /*00bc*/ 	.word	0xffffffff


	//   ....[10]....
        /*00c0*/ 	.word	0xffffffff


	//   ....[11]....
        /*00c4*/ 	.word	0xffffffff


	//   ....[12]....
        /*00c8*/ 	.word	0xffffffff


	//   ....[13]....
        /*00cc*/ 	.word	0xffffffff


	//   ....[14]....
        /*00d0*/ 	.word	0xffffffff


	//   ....[15]....
        /*00d4*/ 	.word	0xffffffff


	//   ....[16]....
        /*00d8*/ 	.word	0xffffffff


	//   ....[17]....
        /*00dc*/ 	.word	0xffffffff


	//   ....[18]....
        /*00e0*/ 	.word	0xffffffff


	//   ....[19]....
        /*00e4*/ 	.word	0xffffffff


	//   ....[20]....
        /*00e8*/ 	.word	0xffffffff


	//   ....[21]....
        /*00ec*/ 	.word	0xffffffff


	//   ....[22]....
        /*00f0*/ 	.word	0xffffffff


	//   ....[23]....
        /*00f4*/ 	.word	0xffffffff


	//   ....[24]....
        /*00f8*/ 	.word	0xffffffff


	//   ....[25]....
        /*00fc*/ 	.word	0xffffffff


	//   ....[26]....
        /*0100*/ 	.word	0xffffffff


	//   ....[27]....
        /*0104*/ 	.word	0xffffffff


	//   ....[28]....
        /*0108*/ 	.word	0xffffffff


	//   ....[29]....
        /*010c*/ 	.word	0xffffffff


	//   ....[30]....
        /*0110*/ 	.word	0xffffffff


	//   ....[31]....
        /*0114*/ 	.word	0xffffffff


	//   ....[32]....
        /*0118*/ 	.word	0xffffffff


	//   ....[33]....
        /*011c*/ 	.word	0xffffffff


	//   ....[34]....
        /*0120*/ 	.word	0xffffffff


	//   ....[35]....
        /*0124*/ 	.word	0xffffffff


	//   ....[36]....
        /*0128*/ 	.word	0xffffffff


	//   ....[37]....
        /*012c*/ 	.word	0xffffffff


	//   ....[38]....
        /*0130*/ 	.word	0xffffffff


	//   ....[39]....
        /*0134*/ 	.word	0xffffffff


	//   ....[40]....
        /*0138*/ 	.word	0xffffffff


	//   ....[41]....
        /*013c*/ 	.word	0xffffffff


	//   ....[42]....
        /*0140*/ 	.word	0xffffffff


	//   ....[43]....
        /*0144*/ 	.word	0xffffffff


	//   ....[44]....
        /*0148*/ 	.word	0xffffffff


	//   ....[45]....
        /*014c*/ 	.word	0xffffffff


	//   ....[46]....
        /*0150*/ 	.word	0xffffffff


	//   ....[47]....
        /*0154*/ 	.word	0xffffffff


	//   ....[48]....
        /*0158*/ 	.word	0xffffffff


	//   ....[49]....
        /*015c*/ 	.word	0xffffffff


	//   ....[50]....
        /*0160*/ 	.word	0xffffffff


	//   ....[51]....
        /*0164*/ 	.word	0xffffffff


	//   ....[52]....
        /*0168*/ 	.word	0xffffffff


	//   ....[53]....
        /*016c*/ 	.word	0xffffffff


	//   ....[54]....
        /*0170*/ 	.word	0xffffffff


	//   ....[55]....
        /*0174*/ 	.word	0xffffffff


	//   ....[56]....
        /*0178*/ 	.word	0xffffffff


	//   ....[57]....
        /*017c*/ 	.word	0xffffffff


	//   ....[58]....
        /*0180*/ 	.word	0xffffffff


	//   ....[59]....
        /*0184*/ 	.word	0xffffffff


	//   ....[60]....
        /*0188*/ 	.word	0xffffffff


	//   ....[61]....
        /*018c*/ 	.word	0xffffffff


	//   ....[62]....
        /*0190*/ 	.word	0xffffffff


	//   ....[63]....
        /*0194*/ 	.word	0xffffffff


	//   ....[64]....
        /*0198*/ 	.word	0xffffffff


	//   ....[65]....
        /*019c*/ 	.word	0xffffffff


	//   ....[66]....
        /*01a0*/ 	.word	0xffffffff


	//   ....[67]....
        /*01a4*/ 	.word	0xffffffff


	//   ....[68]....
        /*01a8*/ 	.word	0xffffffff


	//   ....[69]....
        /*01ac*/ 	.word	0xffffffff


	//   ....[70]....
        /*01b0*/ 	.word	0xffffffff


	//   ....[71]....
        /*01b4*/ 	.word	0xffffffff


	//   ....[72]....
        /*01b8*/ 	.word	0xffffffff


	//   ....[73]....
        /*01bc*/ 	.word	0xffffffff


	//   ....[74]....
        /*01c0*/ 	.word	0x0500000f


	//   ....[75]....
        /*01c4*/ 	.word	0x0500000f


	//   ....[76]....
        /*01c8*/ 	.word	0x0500000f


	//   ....[77]....
        /*01cc*/ 	.word	0x0500000f


	//   ....[78]....
        /*01d0*/ 	.word	0x0500000f


	//   ....[79]....
        /*01d4*/ 	.word	0x0500000f


	//   ....[80]....
        /*01d8*/ 	.word	0x0500000f


	//   ....[81]....
        /*01dc*/ 	.word	0x0500000f


	//   ....[82]....
        /*01e0*/ 	.word	0x0500000f


	//   ....[83]....
        /*01e4*/ 	.word	0x0500000f


	//   ....[84]....
        /*01e8*/ 	.word	0x0500000f


	//   ....[85]....
        /*01ec*/ 	.word	0x0500000f


	//   ....[86]....
        /*01f0*/ 	.word	0x0500000f


	//   ....[87]....
        /*01f4*/ 	.word	0x0500000f


	//   ....[88]....
        /*01f8*/ 	.word	0x0500000f


	//   ....[89]....
        /*01fc*/ 	.word	0x0500000f


	//   ....[90]....
        /*0200*/ 	.word	0x0500000f


	//   ....[91]....
        /*0204*/ 	.word	0x0500000f


	//   ....[92]....
        /*0208*/ 	.word	0x0500000f


	//   ....[93]....
        /*020c*/ 	.word	0x0500000f


	//   ....[94]....
        /*0210*/ 	.word	0x0500000f


	//   ....[95]....
        /*0214*/ 	.word	0x0500000f


	//   ....[96]....
        /*0218*/ 	.word	0x0500000f


	//----- nvinfo : EIATTR_COOP_GROUP_INSTR_OFFSETS
	.align		4
.L_85:
        /*021c*/ 	.byte	0x04, 0x28
        /*021e*/ 	.short	(.L_87 - .L_86)


	//   ....[0]....
.L_86:
        /*0220*/ 	.word	0x00000070


	//   ....[1]....
        /*0224*/ 	.word	0x000000b0


	//   ....[2]....
        /*0228*/ 	.word	0x000002d0


	//   ....[3]....
        /*022c*/ 	.word	0x00000430


	//   ....[4]....
        /*0230*/ 	.word	0x00000550


	//   ....[5]....
        /*0234*/ 	.word	0x000006b0


	//   ....[6]....
        /*0238*/ 	.word	0x00000e20


	//   ....[7]....
        /*023c*/ 	.word	0x00002160


	//   ....[8]....
        /*0240*/ 	.word	0x00002260


	//   ....[9]....
        /*0244*/ 	.word	0x000027d0


	//   ....[10]....
        /*0248*/ 	.word	0x00002860


	//   ....[11]....
        /*024c*/ 	.word	0x00003e10


	//   ....[12]....
        /*0250*/ 	.word	0x00003e20


	//   ....[13]....
        /*0254*/ 	.word	0x00003e50


	//   ....[14]....
        /*0258*/ 	.word	0x00003e60


	//   ....[15]....
        /*025c*/ 	.word	0x00005470


	//   ....[16]....
        /*0260*/ 	.word	0x00005480


	//   ....[17]....
        /*0264*/ 	.word	0x00005500


	//   ....[18]....
        /*0268*/ 	.word	0x00005510


	//   ....[19]....
        /*026c*/ 	.word	0x00006520


	//   ....[20]....
        /*0270*/ 	.word	0x00006530


	//   ....[21]....
        /*0274*/ 	.word	0x00006540


	//   ....[22]....
        /*0278*/ 	.word	0x00006550


	//   ....[23]....
        /*027c*/ 	.word	0x00006560


	//   ....[24]....
        /*0280*/ 	.word	0x00006570


	//   ....[25]....
        /*0284*/ 	.word	0x00006580


	//   ....[26]....
        /*0288*/ 	.word	0x00006590


	//   ....[27]....
        /*028c*/ 	.word	0x000065c0


	//   ....[28]....
        /*0290*/ 	.word	0x000065d0


	//   ....[29]....
        /*0294*/ 	.word	0x00006600


	//   ....[30]....
        /*0298*/ 	.word	0x00006610


	//   ....[31]....
        /*029c*/ 	.word	0x00006620


	//   ....[32]....
        /*02a0*/ 	.word	0x00006630


	//   ....[33]....
        /*02a4*/ 	.word	0x00006640


	//   ....[34]....
        /*02a8*/ 	.word	0x00006650


	//   ....[35]....
        /*02ac*/ 	.word	0x00006660


	//   ....[36]....
        /*02b0*/ 	.word	0x00006690


	//   ....[37]....
        /*02b4*/ 	.word	0x000066a0


	//   ....[38]....
        /*02b8*/ 	.word	0x000066b0


	//   ....[39]....
        /*02bc*/ 	.word	0x000066e0


	//   ....[40]....
        /*02c0*/ 	.word	0x000066f0


	//   ....[41]....
        /*02c4*/ 	.word	0x00006700


	//   ....[42]....
        /*02c8*/ 	.word	0x00006720


	//   ....[43]....
        /*02cc*/ 	.word	0x00006780


	//   ....[44]....
        /*02d0*/ 	.word	0x000067b0


	//   ....[45]....
        /*02d4*/ 	.word	0x000067e0


	//   ....[46]....
        /*02d8*/ 	.word	0x00006810


	//   ....[47]....
        /*02dc*/ 	.word	0x00006cc0


	//   ....[48]....
        /*02e0*/ 	.word	0x00006d00


	//   ....[49]....
        /*02e4*/ 	.word	0x00006e10


	//   ....[50]....
        /*02e8*/ 	.word	0x00006e50


	//   ....[51]....
        /*02ec*/ 	.word	0x00008280


	//   ....[52]....
        /*02f0*/ 	.word	0x000082b0


	//   ....[53]....
        /*02f4*/ 	.word	0x000082d0


	//   ....[54]....
        /*02f8*/ 	.word	0x00008340


	//   ....[55]....
        /*02fc*/ 	.word	0x000086e0


	//   ....[56]....
        /*0300*/ 	.word	0x00008700


	//   ....[57]....
        /*0304*/ 	.word	0x00008710


	//   ....[58]....
        /*0308*/ 	.word	0x00008750


	//   ....[59]....
        /*030c*/ 	.word	0x00008f30


	//   ....[60]....
        /*0310*/ 	.word	0x00008f50


	//   ....[61]....
        /*0314*/ 	.word	0x00008f70


	//   ....[62]....
        /*0318*/ 	.word	0x00008f80


	//   ....[63]....
        /*031c*/ 	.word	0x00008f90


	//   ....[64]....
        /*0320*/ 	.word	0x00009060


	//   ....[65]....
        /*0324*/ 	.word	0x00009700


	//   ....[66]....
        /*0328*/ 	.word	0x00009720


	//   ....[67]....
        /*032c*/ 	.word	0x00009740


	//   ....[68]....
        /*0330*/ 	.word	0x000097a0


	//   ....[69]....
        /*0334*/ 	.word	0x00009b30


	//   ....[70]....
        /*0338*/ 	.word	0x00009b40


	//   ....[71]....
        /*033c*/ 	.word	0x00009b50


	//   ....[72]....
        /*0340*/ 	.word	0x00009bb0


	//   ....[73]....
        /*0344*/ 	.word	0x0000a8a0


	//   ....[74]....
        /*0348*/ 	.word	0x0000add0


	//   ....[75]....
        /*034c*/ 	.word	0x0000aeb0


	//   ....[76]....
        /*0350*/ 	.word	0x0000af70


	//   ....[77]....
        /*0354*/ 	.word	0x0000afd0


	//   ....[78]....
        /*0358*/ 	.word	0x0000b0b0


	//   ....[79]....
        /*035c*/ 	.word	0x0000b1a0


	//   ....[80]....
        /*0360*/ 	.word	0x0000b240


	//   ....[81]....
        /*0364*/ 	.word	0x0000b2c0


	//   ....[82]....
        /*0368*/ 	.word	0x0000b370


	//   ....[83]....
        /*036c*/ 	.word	0x0000b400


	//   ....[84]....
        /*0370*/ 	.word	0x0000b460


	//   ....[85]....
        /*0374*/ 	.word	0x0000b4c0


	//   ....[86]....
        /*0378*/ 	.word	0x0000b5a0


	//   ....[87]....
        /*037c*/ 	.word	0x0000b630


	//   ....[88]....
        /*0380*/ 	.word	0x0000b700


	//   ....[89]....
        /*0384*/ 	.word	0x0000b840


	//   ....[90]....
        /*0388*/ 	.word	0x0000b8f0


	//   ....[91]....
        /*038c*/ 	.word	0x0000b9a0


	//   ....[92]....
        /*0390*/ 	.word	0x0000ba50


	//   ....[93]....
        /*0394*/ 	.word	0x0000bb40


	//   ....[94]....
        /*0398*/ 	.word	0x0000bbd0


	//   ....[95]....
        /*039c*/ 	.word	0x0000bc30


	//   ....[96]....
        /*03a0*/ 	.word	0x0000bd00


	//----- nvinfo : EIATTR_REG_RECONFIG
	.align		4
.L_87:
        /*03a4*/ 	.byte	0x01, 0x54
	.zero		2


	//----- nvinfo : EIATTR_SYSCALL_OFFSETS
	.align		4
        /*03a8*/ 	.byte	0x04, 0x46
        /*03aa*/ 	.short	(.L_89 - .L_88)


	//   ....[0]....
.L_88:
        /*03ac*/ 	.word	0x00001340


	//   ....[1]....
        /*03b0*/ 	.word	0x000079b0


	//   ....[2]....
        /*03b4*/ 	.word	0x00007b10


	//   ....[3]....
        /*03b8*/ 	.word	0x00007c50


	//   ....[4]....
        /*03bc*/ 	.word	0x00007d70


	//   ....[5]....
        /*03c0*/ 	.word	0x00008a50


	//----- nvinfo : EIATTR_MBARRIER_INSTR_OFFSETS
	.align		4
.L_89:
        /*03c4*/ 	.byte	0x04, 0x39
        /*03c6*/ 	.short	(.L_91 - .L_90)


	//   ....[0]....
.L_90:
        /*03c8*/ 	.word	0x00000180
        /*03cc*/ 	.word	0x000000ff
        /*03d0*/ 	.word	0x00019c00
        /*03d4*/ 	.short	0x0100
        /*03d6*/ 	.byte	0x08
	.zero		1


	//   ....[1]....
        /*03d8*/ 	.word	0x00000190
        /*03dc*/ 	.word	0x000000ff
        /*03e0*/ 	.word	0x00019c20
        /*03e4*/ 	.short	0x0100
        /*03e6*/ 	.byte	0x08
	.zero		1


	//   ....[2]....
        /*03e8*/ 	.word	0x00000280
        /*03ec*/ 	.word	0x000000ff
        /*03f0*/ 	.word	0x00019c30
        /*03f4*/ 	.short	0x0100
        /*03f6*/ 	.byte	0x08
	.zero		1


	//   ....[3]....
        /*03f8*/ 	.word	0x00000290
        /*03fc*/ 	.word	0x000000ff
        /*0400*/ 	.word	0x00019c40
        /*0404*/ 	.short	0x0100
        /*0406*/ 	.byte	0x08
	.zero		1


	//   ....[4]....
        /*0408*/ 	.word	0x000002a0
        /*040c*/ 	.word	0x000000ff
        /*0410*/ 	.word	0x00019c38
        /*0414*/ 	.short	0x0100
        /*0416*/ 	.byte	0x08
	.zero		1


	//   ....[5]....
        /*0418*/ 	.word	0x000002b0
        /*041c*/ 	.word	0x000000ff
        /*0420*/ 	.word	0x00019c48
        /*0424*/ 	.short	0x0100
        /*0426*/ 	.byte	0x08
	.zero		1


	//   ....[6]....
        /*0428*/ 	.word	0x000003e0
        /*042c*/ 	.word	0x000000ff
        /*0430*/ 	.word	0x00019c50
        /*0434*/ 	.short	0x0100
        /*0436*/ 	.byte	0x08
	.zero		1


	//   ....[7]....
        /*0438*/ 	.word	0x000003f0
        /*043c*/ 	.word	0x000000ff
        /*0440*/ 	.word	0x00019c60
        /*0444*/ 	.short	0x0100
        /*0446*/ 	.byte	0x08
	.zero		1


	//   ....[8]....
        /*0448*/ 	.word	0x00000400
        /*044c*/ 	.word	0x000000ff
        /*0450*/ 	.word	0x00019c58
        /*0454*/ 	.short	0x0100
        /*0456*/ 	.byte	0x08
	.zero		1


	//   ....[9]....
        /*0458*/ 	.word	0x00000410
        /*045c*/ 	.word	0x000000ff
        /*0460*/ 	.word	0x00019c68
        /*0464*/ 	.short	0x0100
        /*0466*/ 	.byte	0x08
	.zero		1


	//   ....[10]....
        /*0468*/ 	.word	0x00000500
        /*046c*/ 	.word	0x000000ff
        /*0470*/ 	.word	0x00019c70
        /*0474*/ 	.short	0x0100
        /*0476*/ 	.byte	0x06
	.zero		1


	//   ....[11]....
        /*0478*/ 	.word	0x00000510
        /*047c*/ 	.word	0x000000ff
        /*0480*/ 	.word	0x00019c80
        /*0484*/ 	.short	0x0100
        /*0486*/ 	.byte	0x06
	.zero		1


	//   ....[12]....
        /*0488*/ 	.word	0x00000520
        /*048c*/ 	.word	0x000000ff
        /*0490*/ 	.word	0x00019c78
        /*0494*/ 	.short	0x0100
        /*0496*/ 	.byte	0x06
	.zero		1


	//   ....[13]....
        /*0498*/ 	.word	0x00000530
        /*049c*/ 	.word	0x000000ff
        /*04a0*/ 	.word	0x00019c88
        /*04a4*/ 	.short	0x0100
        /*04a6*/ 	.byte	0x06
	.zero		1


	//   ....[14]....
        /*04a8*/ 	.word	0x00000660
        /*04ac*/ 	.word	0x000000ff
        /*04b0*/ 	.word	0x00019c90
        /*04b4*/ 	.short	0x0100
        /*04b6*/ 	.byte	0x08
	.zero		1


	//   ....[15]....
        /*04b8*/ 	.word	0x00000670
        /*04bc*/ 	.word	0x000000ff
        /*04c0*/ 	.word	0x00019ca0
        /*04c4*/ 	.short	0x0100
        /*04c6*/ 	.byte	0x08
	.zero		1


	//   ....[16]....
        /*04c8*/ 	.word	0x00000680
        /*04cc*/ 	.word	0x000000ff
        /*04d0*/ 	.word	0x00019c98
        /*04d4*/ 	.short	0x0100
        /*04d6*/ 	.byte	0x08
	.zero		1


	//   ....[17]....
        /*04d8*/ 	.word	0x00000690
        /*04dc*/ 	.word	0x000000ff
        /*04e0*/ 	.word	0x00019ca8
        /*04e4*/ 	.short	0x0100
        /*04e6*/ 	.byte	0x08
	.zero		1


	//   ....[18]....
        /*04e8*/ 	.word	0x000007e0
        /*04ec*/ 	.word	0x000000ff
        /*04f0*/ 	.word	0x00019cb0
        /*04f4*/ 	.short	0x0100
        /*04f6*/ 	.byte	0x08
	.zero		1


	//   ....[19]....
        /*04f8*/ 	.word	0x000007f0
        /*04fc*/ 	.word	0x000000ff
        /*0500*/ 	.word	0x00019cc0
        /*0504*/ 	.short	0x0100
        /*0506*/ 	.byte	0x08
	.zero		1


	//   ....[20]....
        /*0508*/ 	.word	0x00000800
        /*050c*/ 	.word	0x000000ff
        /*0510*/ 	.word	0x00019cb8
        /*0514*/ 	.short	0x0100
        /*0516*/ 	.byte	0x08
	.zero		1


	//   ....[21]....
        /*0518*/ 	.word	0x00000810
        /*051c*/ 	.word	0x000000ff
        /*0520*/ 	.word	0x00019cc8
        /*0524*/ 	.short	0x0100
        /*0526*/ 	.byte	0x08
	.zero		1


	//   ....[22]....
        /*0528*/ 	.word	0x000013a0
        /*052c*/ 	.word	0x000000ff
        /*0530*/ 	.word	0x00019c00
        /*0534*/ 	.short	0x010a
        /*0536*/ 	.byte	0x32
	.zero		1


	//   ....[23]....
        /*0538*/ 	.word	0x00001420
        /*053c*/ 	.word	0x00000003
        /*0540*/ 	.word	0x00019c30
        /*0544*/ 	.short	0x010a
        /*0546*/ 	.byte	0x3f
	.zero		1


	//   ....[24]....
        /*0548*/ 	.word	0x00001470
        /*054c*/ 	.word	0x00000003
        /*0550*/ 	.word	0x00019c30
        /*0554*/ 	.short	0x010a
        /*0556*/ 	.byte	0x3f
	.zero		1


	//   ....[25]....
        /*0558*/ 	.word	0x00001810
        /*055c*/ 	.word	0x000000ff
        /*0560*/ 	.word	0x00000000
        /*0564*/ 	.short	0x0101
        /*0566*/ 	.byte	0x06
	.zero		1


	//   ....[26]....
        /*0568*/ 	.word	0x00003620
        /*056c*/ 	.word	0x000000ff
        /*0570*/ 	.word	0x00019c30
        /*0574*/ 	.short	0x010a
        /*0576*/ 	.byte	0x14
	.zero		1


	//   ....[27]....
        /*0578*/ 	.word	0x00003660
        /*057c*/ 	.word	0x000000ff
        /*0580*/ 	.word	0x00019c30
        /*0584*/ 	.short	0x010a
        /*0586*/ 	.byte	0x14
	.zero		1


	//   ....[28]....
        /*0588*/ 	.word	0x000037c0
        /*058c*/ 	.word	0x000000ff
        /*0590*/ 	.word	0x00019c50
        /*0594*/ 	.short	0x010a
        /*0596*/ 	.byte	0x0b
	.zero		1


	//   ....[29]....
        /*0598*/ 	.word	0x00003800
        /*059c*/ 	.word	0x000000ff
        /*05a0*/ 	.word	0x00019c50
        /*05a4*/ 	.short	0x010a
        /*05a6*/ 	.byte	0x0b
	.zero		1


	//   ....[30]....
        /*05a8*/ 	.word	0x00003a90
        /*05ac*/ 	.word	0x000000ff
        /*05b0*/ 	.word	0x00000000
        /*05b4*/ 	.short	0x0101
        /*05b6*/ 	.byte	0x06
	.zero		1


	//   ....[31]....
        /*05b8*/ 	.word	0x00004c20
        /*05bc*/ 	.word	0x000000ff
        /*05c0*/ 	.word	0x00000000
        /*05c4*/ 	.short	0x0101
        /*05c6*/ 	.byte	0x06
	.zero		1


	//   ....[32]....
        /*05c8*/ 	.word	0x00005180
        /*05cc*/ 	.word	0x000000ff
        /*05d0*/ 	.word	0x00019c50
        /*05d4*/ 	.short	0x010a
        /*05d6*/ 	.byte	0x08
	.zero		1


	//   ....[33]....
        /*05d8*/ 	.word	0x000051c0
        /*05dc*/ 	.word	0x000000ff
        /*05e0*/ 	.word	0x00019c50
        /*05e4*/ 	.short	0x010a
        /*05e6*/ 	.byte	0x08
	.zero		1


	//   ....[34]....
        /*05e8*/ 	.word	0x00005cd0
        /*05ec*/ 	.word	0x000000ff
        /*05f0*/ 	.word	0x00000000
        /*05f4*/ 	.short	0x0101
        /*05f6*/ 	.byte	0x08
	.zero		1


	//   ....[35]....
        /*05f8*/ 	.word	0x00006ce0
        /*05fc*/ 	.word	0x000000ff
        /*0600*/ 	.word	0x00000000
        /*0604*/ 	.short	0x0101
        /*0606*/ 	.byte	0x04
	.zero		1


	//   ....[36]....
        /*0608*/ 	.word	0x000080d0
        /*060c*/ 	.word	0x00000004
        /*0610*/ 	.word	0x00019c80
        /*0614*/ 	.short	0x010a
        /*0616*/ 	.byte	0x3f
	.zero		1


	//   ....[37]....
        /*0618*/ 	.word	0x00008410
        /*061c*/ 	.word	0x00000004
        /*0620*/ 	.word	0x00019c70
        /*0624*/ 	.short	0x0107
        /*0626*/ 	.byte	0x3f
	.zero		1


	//   ....[38]....
        /*0628*/ 	.word	0x000084d0
        /*062c*/ 	.word	0x00000004
        /*0630*/ 	.word	0x00019c70
        /*0634*/ 	.short	0x0101
        /*0636*/ 	.byte	0x3f
	.zero		1


	//   ....[39]....
        /*0638*/ 	.word	0x00008500
        /*063c*/ 	.word	0x00000004
        /*0640*/ 	.word	0x00019c40
        /*0644*/ 	.short	0x010a
        /*0646*/ 	.byte	0x3f
	.zero		1


	//   ....[40]....
        /*0648*/ 	.word	0x00008830
        /*064c*/ 	.word	0x00000004
        /*0650*/ 	.word	0x00019c30
        /*0654*/ 	.short	0x0107
        /*0656*/ 	.byte	0x3f
	.zero		1


	//   ....[41]....
        /*0658*/ 	.word	0x000088f0
        /*065c*/ 	.word	0x00000004
        /*0660*/ 	.word	0x00019c30
        /*0664*/ 	.short	0x0101
        /*0666*/ 	.byte	0x3f
	.zero		1


	//   ....[42]....
        /*0668*/ 	.word	0x00009170
        /*066c*/ 	.word	0x000000ff
        /*0670*/ 	.word	0x00019c00
        /*0674*/ 	.short	0x0107
        /*0676*/ 	.byte	0x2b
	.zero		1


	//   ....[43]....
        /*0678*/ 	.word	0x000091c0
        /*067c*/ 	.word	0x000000ff
        /*0680*/ 	.word	0x00019c00
        /*0684*/ 	.short	0x0101
        /*0686*/ 	.byte	0x2b
	.zero		1


	//   ....[44]....
        /*0688*/ 	.word	0x000091f0
        /*068c*/ 	.word	0x000000ff
        /*0690*/ 	.word	0x00019c20
        /*0694*/ 	.short	0x010a
        /*0696*/ 	.byte	0x2b
	.zero		1


	//   ....[45]....
        /*0698*/ 	.word	0x00009540
        /*069c*/ 	.word	0x00000005
        /*06a0*/ 	.word	0x00019c80
        /*06a4*/ 	.short	0x010a
        /*06a6*/ 	.byte	0x3f
	.zero		1


	//   ....[46]....
        /*06a8*/ 	.word	0x00009870
        /*06ac*/ 	.word	0x00000005
        /*06b0*/ 	.word	0x00019c70
        /*06b4*/ 	.short	0x0107
        /*06b6*/ 	.byte	0x3f
	.zero		1


	//   ....[47]....
        /*06b8*/ 	.word	0x00009930
        /*06bc*/ 	.word	0x00000005
        /*06c0*/ 	.word	0x00019c70
        /*06c4*/ 	.short	0x0101
        /*06c6*/ 	.byte	0x3f
	.zero		1


	//   ....[48]....
        /*06c8*/ 	.word	0x00009960
        /*06cc*/ 	.word	0x00000005
        /*06d0*/ 	.word	0x00019c40
        /*06d4*/ 	.short	0x010a
        /*06d6*/ 	.byte	0x3f
	.zero		1


	//   ....[49]....
        /*06d8*/ 	.word	0x00009c50
        /*06dc*/ 	.word	0x00000005
        /*06e0*/ 	.word	0x00019c30
        /*06e4*/ 	.short	0x0107
        /*06e6*/ 	.byte	0x3f
	.zero		1


	//   ....[50]....
        /*06e8*/ 	.word	0x00009d20
        /*06ec*/ 	.word	0x00000005
        /*06f0*/ 	.word	0x00019c30
        /*06f4*/ 	.short	0x0101
        /*06f6*/ 	.byte	0x3f
	.zero		1


	//   ....[51]....
        /*06f8*/ 	.word	0x00009da0
        /*06fc*/ 	.word	0x00000002
        /*0700*/ 	.word	0x00019c70
        /*0704*/ 	.short	0x010a
        /*0706*/ 	.byte	0x3f
	.zero		1


	//   ....[52]....
        /*0708*/ 	.word	0x00009e30
        /*070c*/ 	.word	0x00000002
        /*0710*/ 	.word	0x00019c60
        /*0714*/ 	.short	0x010a
        /*0716*/ 	.byte	0x3f
	.zero		1


	//   ....[53]....
        /*0718*/ 	.word	0x0000a1a0
        /*071c*/ 	.word	0x00000002
        /*0720*/ 	.word	0x00019c50
        /*0724*/ 	.short	0x0101
        /*0726*/ 	.byte	0x3f
	.zero		1


	//   ....[54]....
        /*0728*/ 	.word	0x0000a230
        /*072c*/ 	.word	0x00000002
        /*0730*/ 	.word	0x00000000
        /*0734*/ 	.short	0x0101
        /*0736*/ 	.byte	0x3f
	.zero		1


	//   ....[55]....
        /*0738*/ 	.word	0x0000a2d0
        /*073c*/ 	.word	0x00000002
        /*0740*/ 	.word	0x00019c70
        /*0744*/ 	.short	0x010a
        /*0746*/ 	.byte	0x3f
	.zero		1


	//   ....[56]....
        /*0748*/ 	.word	0x0000a360
        /*074c*/ 	.word	0x00000002
        /*0750*/ 	.word	0x00019c60
        /*0754*/ 	.short	0x010a
        /*0756*/ 	.byte	0x3f
	.zero		1


	//   ....[57]....
        /*0758*/ 	.word	0x0000a6d0
        /*075c*/ 	.word	0x00000002
        /*0760*/ 	.word	0x00019c50
        /*0764*/ 	.short	0x0101
        /*0766*/ 	.byte	0x3f
	.zero		1


	//   ....[58]....
        /*0768*/ 	.word	0x0000a7c0
        /*076c*/ 	.word	0x00000002
        /*0770*/ 	.word	0x00000000
        /*0774*/ 	.short	0x0101
        /*0776*/ 	.byte	0x3f
	.zero		1


	//   ....[59]....
        /*0778*/ 	.word	0x0000a850
        /*077c*/ 	.word	0x00000004
        /*0780*/ 	.word	0x00019c20
        /*0784*/ 	.short	0x010a
        /*0786*/ 	.byte	0x3f
	.zero		1


	//   ....[60]....
        /*0788*/ 	.word	0x0000a980
        /*078c*/ 	.word	0x00000005
        /*0790*/ 	.word	0x00019c40
        /*0794*/ 	.short	0x010a
        /*0796*/ 	.byte	0x3f
	.zero		1


	//   ....[61]....
        /*0798*/ 	.word	0x0000aa20
        /*079c*/ 	.word	0x00000013
        /*07a0*/ 	.word	0x00019c40
        /*07a4*/ 	.short	0x010a
        /*07a6*/ 	.byte	0x3f
	.zero		1


	//   ....[62]....
        /*07a8*/ 	.word	0x0000aa60
        /*07ac*/ 	.word	0x00000005
        /*07b0*/ 	.word	0x00019c60
        /*07b4*/ 	.short	0x010a
        /*07b6*/ 	.byte	0x3f
	.zero		1


	//   ....[63]....
        /*07b8*/ 	.word	0x0000aaa0
        /*07bc*/ 	.word	0x00000013
        /*07c0*/ 	.word	0x00019c60
        /*07c4*/ 	.short	0x010a
        /*07c6*/ 	.byte	0x3f
	.zero		1


	//   ....[64]....
        /*07c8*/ 	.word	0x0000aae0
        /*07cc*/ 	.word	0x00000005
        /*07d0*/ 	.word	0x00019c80
        /*07d4*/ 	.short	0x010a
        /*07d6*/ 	.byte	0x3f
	.zero		1


	//   ....[65]....
        /*07d8*/ 	.word	0x0000ab20
        /*07dc*/ 	.word	0x00000013
        /*07e0*/ 	.word	0x00019c80
        /*07e4*/ 	.short	0x010a
        /*07e6*/ 	.byte	0x3f
	.zero		1


	//   ....[66]....
        /*07e8*/ 	.word	0x0000ab90
        /*07ec*/ 	.word	0x00000003
        /*07f0*/ 	.word	0x00019c00
        /*07f4*/ 	.short	0x010a
        /*07f6*/ 	.byte	0x3f
	.zero		1


	//   ....[67]....
        /*07f8*/ 	.word	0x0000abe0
        /*07fc*/ 	.word	0x00000003
        /*0800*/ 	.word	0x00019c30
        /*0804*/ 	.short	0x010a
        /*0806*/ 	.byte	0x3f
	.zero		1


	//   ....[68]....
        /*0808*/ 	.word	0x0000ac40
        /*080c*/ 	.word	0x00000005
        /*0810*/ 	.word	0x00019c30
        /*0814*/ 	.short	0x010a
        /*0816*/ 	.byte	0x3f
	.zero		1


	//   ....[69]....
        /*0818*/ 	.word	0x0000aca0
        /*081c*/ 	.word	0x00000005
        /*0820*/ 	.word	0x00019c50
        /*0824*/ 	.short	0x010a
        /*0826*/ 	.byte	0x3f
	.zero		1


	//   ....[70]....
        /*0828*/ 	.word	0x0000ad00
        /*082c*/ 	.word	0x00000007
        /*0830*/ 	.word	0x00019c50
        /*0834*/ 	.short	0x010a
        /*0836*/ 	.byte	0x3f
	.zero		1


	//   ....[71]....
        /*0838*/ 	.word	0x0000ae00
        /*083c*/ 	.word	0x00000004
        /*0840*/ 	.word	0x00019c80
        /*0844*/ 	.short	0x010a
        /*0846*/ 	.byte	0x3f
	.zero		1


	//   ....[72]....
        /*0848*/ 	.word	0x0000b0f0
        /*084c*/ 	.word	0x00000004
        /*0850*/ 	.word	0x00019c40
        /*0854*/ 	.short	0x010a
        /*0856*/ 	.byte	0x3f
	.zero		1


	//   ....[73]....
        /*0858*/ 	.word	0x0000b740
        /*085c*/ 	.word	0x00000003
        /*0860*/ 	.word	0x00019c20
        /*0864*/ 	.short	0x010a
        /*0866*/ 	.byte	0x3f
	.zero		1


	//   ....[74]....
        /*0868*/ 	.word	0x0000b790
        /*086c*/ 	.word	0x00000005
        /*0870*/ 	.word	0x00019c80
        /*0874*/ 	.short	0x010a
        /*0876*/ 	.byte	0x3f
	.zero		1


	//   ....[75]....
        /*0878*/ 	.word	0x0000ba90
        /*087c*/ 	.word	0x00000005
        /*0880*/ 	.word	0x00019c40
        /*0884*/ 	.short	0x010a
        /*0886*/ 	.byte	0x3f
	.zero		1


	//   ....[76]....
        /*0888*/ 	.word	0x0000bd40
        /*088c*/ 	.word	0x00000002
        /*0890*/ 	.word	0x00019c70
        /*0894*/ 	.short	0x010a
        /*0896*/ 	.byte	0x3f
	.zero		1


	//   ....[77]....
        /*0898*/ 	.word	0x0000bd90
        /*089c*/ 	.word	0x00000002
        /*08a0*/ 	.word	0x00019c60
        /*08a4*/ 	.short	0x010a
        /*08a6*/ 	.byte	0x3f
	.zero		1


	//   ....[78]....
        /*08a8*/ 	.word	0x0000bde0
        /*08ac*/ 	.word	0x00000002
        /*08b0*/ 	.word	0x00019c70
        /*08b4*/ 	.short	0x010a
        /*08b6*/ 	.byte	0x3f
	.zero		1


	//   ....[79]....
        /*08b8*/ 	.word	0x0000be30
        /*08bc*/ 	.word	0x00000002
        /*08c0*/ 	.word	0x00019c60
        /*08c4*/ 	.short	0x010a
        /*08c6*/ 	.byte	0x3f
	.zero		1


	//   ....[80]....
        /*08c8*/ 	.word	0x0000be80
        /*08cc*/ 	.word	0x00000004
        /*08d0*/ 	.word	0x00019c20
        /*08d4*/ 	.short	0x010a
        /*08d6*/ 	.byte	0x3f
	.zero		1


	//   ....[81]....
        /*08d8*/ 	.word	0x0000bed0
        /*08dc*/ 	.word	0x00000005
        /*08e0*/ 	.word	0x00019c40
        /*08e4*/ 	.short	0x010a
        /*08e6*/ 	.byte	0x3f
	.zero		1


	//   ....[82]....
        /*08e8*/ 	.word	0x0000bf20
        /*08ec*/ 	.word	0x00000013
        /*08f0*/ 	.word	0x00019c40
        /*08f4*/ 	.short	0x010a
        /*08f6*/ 	.byte	0x3f
	.zero		1


	//   ....[83]....
        /*08f8*/ 	.word	0x0000bf70
        /*08fc*/ 	.word	0x00000005
        /*0900*/ 	.word	0x00019c60
        /*0904*/ 	.short	0x010a
        /*0906*/ 	.byte	0x3f
	.zero		1


	//   ....[84]....
        /*0908*/ 	.word	0x0000bfc0
        /*090c*/ 	.word	0x00000013
        /*0910*/ 	.word	0x00019c60
        /*0914*/ 	.short	0x010a
        /*0916*/ 	.byte	0x3f
	.zero		1


	//   ....[85]....
        /*0918*/ 	.word	0x0000c010
        /*091c*/ 	.word	0x00000005
        /*0920*/ 	.word	0x00019c80
        /*0924*/ 	.short	0x010a
        /*0926*/ 	.byte	0x3f
	.zero		1


	//----- nvinfo : EIATTR_NUM_MBARRIERS
	.align		4
.L_91:
        /*0928*/ 	.byte	0x03, 0x38
        /*092a*/ 	.short	0x0016


	//----- nvinfo : EIATTR_EXIT_INSTR_OFFSETS
	.align		4
        /*092c*/ 	.byte	0x04, 0x1c
        /*092e*/ 	.short	(.L_93 - .L_92)


	//   ....[0]....
.L_92:
        /*0930*/ 	.word	0x00000930


	//   ....[1]....
        /*0934*/ 	.word	0x00006f70


	//   ....[2]....
        /*0938*/ 	.word	0x0000a8c0


	//   ....[3]....
        /*093c*/ 	.word	0x0000ab70


	//----- nvinfo : EIATTR_MAX_THREADS
	.align		4
.L_93:
        /*0940*/ 	.byte	0x04, 0x05
        /*0942*/ 	.short	(.L_95 - .L_94)
.L_94:
        /*0944*/ 	.word	0x00000200
        /*0948*/ 	.word	0x00000001
        /*094c*/ 	.word	0x00000001


	//----- nvinfo : EIATTR_CRS_STACK_SIZE
	.align		4
.L_95:
        /*0950*/ 	.byte	0x04, 0x1e
        /*0952*/ 	.short	(.L_97 - .L_96)
.L_96:
        /*0954*/ 	.word	0x00000000


	//----- nvinfo : EIATTR_CBANK_PARAM_SIZE
	.align		4
.L_97:
        /*0958*/ 	.byte	0x03, 0x19
        /*095a*/ 	.short	0x0a70


	//----- nvinfo : EIATTR_PARAM_CBANK
	.align		4
        /*095c*/ 	.byte	0x04, 0x0a
        /*095e*/ 	.short	(.L_99 - .L_98)
	.align		4
.L_98:
        /*0960*/ 	.word	index@(.nv.constant0._ZN7cutlass13device_kernelIN5flash11enable_sm90INS1_16FlashAttnFwdSm90INS1_25CollectiveMainloopFwdSm90ILi2EN4cute5tupleIJNS5_1CILi1EEES8_S8_EEENS6_IJNS7_ILi192EEENS7_ILi128EEENS7_ILi96EEEEEELi96ENS_12float_e4m3_tEfNS_4arch4Sm90ELb0ELb0ELb0ELb0ELb1ELb0ELb0ELb1ELb1ELb1ELb0ELb0EEENS1_21CollectiveEpilogueFwdINS6_IJSA_SC_SB_EEES9_NS_10bfloat16_tESG_Li384ELb0ELb1ELb0ELb1EEENS1_29StaticPersistentTileSchedulerILb0EEEEEEEEEvNT_6ParamsE)
        /*0964*/ 	.short	0x0210
        /*0966*/ 	.short	0x0a70


	//----- nvinfo : EIATTR_SW_WAR
	.align		4
.L_99:
        /*0968*/ 	.byte	0x04, 0x36
        /*096a*/ 	.short	(.L_101 - .L_100)
.L_100:
        /*096c*/ 	.word	0x00000008
.L_101:


//--------------------- .nv.info._ZN7cutlass13device_kernelIN5flash11enable_sm90INS1_16FlashAttnFwdSm90INS1_25CollectiveMainloopFwdSm90ILi2EN4cute5tupleIJNS5_1CILi1EEES8_S8_EEENS6_IJNS7_ILi192EEENS7_ILi128EEENS7_ILi96EEEEEELi96ENS_12float_e4m3_tEfNS_4arch4Sm90ELb0ELb0ELb0ELb1ELb1ELb0ELb0ELb1ELb1ELb1ELb0ELb0EEENS1_21CollectiveEpilogueFwdINS6_IJSA_SC_SB_EEES9_NS_10bfloat16_tESG_Li384ELb1ELb1ELb0ELb1EEENS1_36VarlenDynamicPersistentTileSchedulerILi192ELi128ELi384ELi128ELb0ELb1ELb1ELb0ELb1ELb1EEEEEEEEEvNT_6ParamsE --------------------------
	.section	.nv.info._ZN7cutlass13device_kernelIN5flash11enable_sm90INS1_16FlashAttnFwdSm90INS1_25CollectiveMainloopFwdSm90ILi2EN4cute5tupleIJNS5_1CILi1EEES8_S8_EEENS6_IJNS7_ILi192EEENS7_ILi128EEENS7_ILi96EEEEEELi96ENS_12float_e4m3_tEfNS_4arch4Sm90ELb0ELb0ELb0ELb1ELb1ELb0ELb0ELb1ELb1ELb1ELb0ELb0EEENS1_21CollectiveEpilogueFwdINS6_IJSA_SC_SB_EEES9_NS_10bfloat16_tESG_Li384ELb1ELb1ELb0ELb1EEENS1_36VarlenDynamicPersistentTileSchedulerILi192ELi128ELi384ELi128ELb0ELb1ELb1ELb0ELb1ELb1EEEEEEEEEvNT_6ParamsE,"",@"SHT_CUDA_INFO"
	.sectionflags	@""
	.align	4


	//----- nvinfo : EIATTR_CUDA_API_VERSION
	.align		4
        /*0000*/ 	.byte	0x04, 0x37
        /*0002*/ 	.short	(.L_103 - .L_102)
.L_102:
        /*0004*/ 	.word	0x00000082


	//----- nvinfo : EIATTR_KPARAM_INFO
	.align		4
.L_103:
        /*0008*/ 	.byte	0x04, 0x17
        /*000a*/ 	.short	(.L_105 - .L_104)
.L_104:
        /*000c*/ 	.word	0x00000000
        /*0010*/ 	.short	0x0000
        /*0012*/ 	.short	0x0070
        /*0014*/ 	.byte	0x00, 0xf0, 0x01, 0x2a


	//----- nvinfo : EIATTR_SPARSE_MMA_MASK
	.align		4
.L_105:
        /*0018*/ 	.byte	0x03, 0x50
        /*001a*/ 	.short	0x0000


	//----- nvinfo : EIATTR_MAXREG_COUNT
	.align		4
        /*001c*/ 	.byte	0x03, 0x1b
        /*001e*/ 	.short	0x0080


	//----- nvinfo : EIATTR_NUM_BARRIERS
	.align		4
        /*0020*/ 	.byte	0x02, 0x4c
        /*0022*/ 	.byte	0x09
	.zero		1


	//----- nvinfo : EIATTR_EXTERNS
	.align		4
        /*0024*/ 	.byte	0x04, 0x0f
        /*0026*/ 	.short	(.L_107 - .L_106)


	//   ....[0]....
	.align		4
.L_106:
        /*0028*/ 	.word	index@(__assertfail)


	//----- nvinfo : EIATTR_ANNOTATIONS
	.align		4
.L_107:
        /*002c*/ 	.byte	0x04, 0x55
        /*002e*/ 	.short	(.L_109 - .L_108)


	//   ....[0]....
.L_108:
        /*0030*/ 	.word	0x00000001
        /*0034*/ 	.byte	0x60, 0x89, 0x00, 0x00, 0x01, 0x00, 0x00, 0x00, 0xb0, 0x8b, 0x00, 0x00, 0x01, 0x00, 0x00, 0x00
        /* <DEDUP_REMOVED lines=13> */
        /*0114*/ 	.byte	0x90, 0xdb, 0x00, 0x00


	//----- nvinfo : EIATTR_MERCURY_ISA_VERSION
	.align		4
.L_109:
        /*0118*/ 	.byte	0x03, 0x5f
        /*011a*/ 	.short	0x0101


	//----- nvinfo : EIATTR_UNUSED_LOAD_BYTE_OFFSET
	.align		4
        /*011c*/ 	.byte	0x04, 0x44
        /*011e*/ 	.short	(.L_111 - .L_110)


	//   ....[0]....
.L_110:
        /*0120*/ 	.word	0x00000940
        /*0124*/ 	.word	0x0000fff0


	//   ....[1]....
        /*0128*/ 	.word	0x00005ef0
        /*012c*/ 	.word	0x0000fff0


	//----- nvinfo : EIATTR_INT_WARP_WIDE_INSTR_OFFSETS
	.align		4
.L_111:
        /*0130*/ 	.byte	0x04, 0x31
        /*0132*/ 	.short	(.L_113 - .L_112)


	//   ....[0]....
.L_112:
        /*0134*/ 	.word	0x000000c0


	//   ....[1]....
        /*0138*/ 	.word	0x000000d0


	//   ....[2]....
        /*013c*/ 	.word	0x00000170


	//   ....[3]....
        /*0140*/ 	.word	0x000092e0


	//   ....[4]....
        /*0144*/ 	.word	0x00009370


	//   ....[5]....
        /*0148*/ 	.word	0x0000c180


	//   ....[6]....
        /*014c*/ 	.word	0x0000c210


	//----- nvinfo : EIATTR_COOP_GROUP_MASK_REGIDS
	.align		4
.L_113:
        /*0150*/ 	.byte	0x04, 0x29
        /*0152*/ 	.short	(.L_115 - .L_114)


	//   ....[0]....
.L_114:
        /*0154*/ 	.word	0xffffffff


	//   ....[1]....
        /*0158*/ 	.word	0xffffffff


	//   ....[2]....
        /*015c*/ 	.word	0xffffffff


	//   ....[3]....
        /*0160*/ 	.word	0xffffffff


	//   ....[4]....
        /*0164*/ 	.word	0xffffffff


	//   ....[5]....
        /*0168*/ 	.word	0xffffffff


	//   ....[6]....
        /*016c*/ 	.word	0xffffffff


	//   ....[7]....
        /*0170*/ 	.word	0xffffffff


	//   ....[8]....
        /*0174*/ 	.word	0xffffffff


	//   ....[9]....
        /*0178*/ 	.word	0xffffffff


	//   ....[10]....
        /*017c*/ 	.word	0xffffffff


	//   ....[11]....
        /*0180*/ 	.word	0xffffffff


	//   ....[12]....
        /*0184*/ 	.word	0xffffffff


	//   ....[13]....
        /*0188*/ 	.word	0xffffffff


	//   ....[14]....
        /*018c*/ 	.word	0xffffffff


	//   ....[15]....
        /*0190*/ 	.word	0xffffffff


	//   ....[16]....
        /*0194*/ 	.word	0xffffffff


	//   ....[17]....
        /*0198*/ 	.word	0xffffffff


	//   ....[18]....
        /*019c*/ 	.word	0xffffffff


	//   ....[19]....
        /*01a0*/ 	.word	0xffffffff


	//   ....[20]....
        /*01a4*/ 	.word	0xffffffff


	//   ....[21]....
        /*01a8*/ 	.word	0xffffffff


	//   ....[22]....
        /*01ac*/ 	.word	0xffffffff


	//   ....[23]....
        /*01b0*/ 	.word	0xffffffff


	//   ....[24]....
        /*01b4*/ 	.word	0xffffffff


	//   ....[25]....
        /*01b8*/ 	.word	0xffffffff


	//   ....[26]....
        /*01bc*/ 	.word	0xffffffff


	//   ....[27]....
        /*01c0*/ 	.word	0xffffffff


	//   ....[28]....
        /*01c4*/ 	.word	0xffffffff


	//   ....[29]....
        /*01c8*/ 	.word	0xffffffff


	//   ....[30]....
        /*01cc*/ 	.word	0xffffffff


	//   ....[31]....
        /*01d0*/ 	.word	0xffffffff


	//   ....[32]....
        /*01d4*/ 	.word	0xffffffff


	//   ....[33]....
        /*01d8*/ 	.word	0xffffffff


	//   ....[34]....
        /*01dc*/ 	.word	0xffffffff


	//   ....[35]....
        /*01e0*/ 	.word	0xffffffff


	//   ....[36]....
        /*01e4*/ 	.word	0xffffffff


	//   ....[37]....
        /*01e8*/ 	.word	0xffffffff


	//   ....[38]....
        /*01ec*/ 	.word	0xffffffff


	//   ....[39]....
        /*01f0*/ 	.word	0xffffffff


	//   ....[40]....
        /*01f4*/ 	.word	0xffffffff


	//   ....[41]....
        /*01f8*/ 	.word	0xffffffff


	//   ....[42]....
        /*01fc*/ 	.word	0xffffffff


	//   ....[43]....
        /*0200*/ 	.word	0xffffffff


	//   ....[44]....
        /*0204*/ 	.word	0xffffffff


	//   ....[45]....
        /*0208*/ 	.word	0xffffffff


	//   ....[46]....
        /*020c*/ 	.word	0xffffffff


	//   ....[47]....
        /*0210*/ 	.word	0xffffffff


	//   ....[48]....
        /*0214*/ 	.word	0xffffffff


	//   ....[49]....
        /*0218*/ 	.word	0xffffffff


	//   ....[50]....
        /*021c*/ 	.word	0xffffffff


	//   ....[51]....
        /*0220*/ 	.word	0xffffffff


	//   ....[52]....
        /*0224*/ 	.word	0xffffffff


	//   ....[53]....
        /*0228*/ 	.word	0xffffffff


	//   ....[54]....
        /*022c*/ 	.word	0xffffffff


	//   ....[55]....
        /*0230*/ 	.word	0xffffffff


	//   ....[56]....
        /*0234*/ 	.word	0xffffffff


	//   ....[57]....
        /*0238*/ 	.word	0xffffffff


	//   ....[58]....
        /*023c*/ 	.word	0xffffffff


	//   ....[59]....
        /*0240*/ 	.word	0xffffffff


	//   ....[60]....
        /*0244*/ 	.word	0xffffffff


	//   ....[61]....
        /*0248*/ 	.word	0xffffffff


	//   ....[62]....
        /*024c*/ 	.word	0xffffffff


	//   ....[63]....
        /*0250*/ 	.word	0xffffffff


	//   ....[64]....
        /*0254*/ 	.word	0xffffffff


	//   ....[65]....
        /*0258*/ 	.word	0xffffffff


	//   ....[66]....
        /*025c*/ 	.word	0xffffffff


	//   ....[67]....
        /*0260*/ 	.word	0xffffffff


	//   ....[68]....
        /*0264*/ 	.word	0xffffffff


	//   ....[69]....
        /*0268*/ 	.word	0xffffffff


	//   ....[70]....
        /*026c*/ 	.word	0xffffffff


	//   ....[71]....
        /*0270*/ 	.word	0xffffffff


	//   ....[72]....
        /*0274*/ 	.word	0xffffffff


	//   ....[73]....
        /*0278*/ 	.word	0xffffffff


	//   ....[74]....
        /*027c*/ 	.word	0xffffffff


	//   ....[75]....
        /*0280*/ 	.word	0xffffffff


	//   ....[76]....
        /*0284*/ 	.word	0xffffffff


	//   ....[77]....
        /*0288*/ 	.word	0xffffffff


	//   ....[78]....
        /*028c*/ 	.word	0xffffffff


	//   ....[79]....
        /*0290*/ 	.word	0xffffffff


	//   ....[80]....
        /*0294*/ 	.word	0xffffffff


	//   ....[81]....
        /*0298*/ 	.word	0xffffffff


	//   ....[82]....
        /*029c*/ 	.word	0xffffffff


	//   ....[83]....
        /*02a0*/ 	.word	0xffffffff


	//   ....[84]....
        /*02a4*/ 	.word	0xffffffff


	//   ....[85]....
        /*02a8*/ 	.word	0xffffffff


	//   ....[86]....
        /*02ac*/ 	.word	0xffffffff


	//   ....[87]....
        /*02b0*/ 	.word	0xffffffff


	//   ....[88]....
        /*02b4*/ 	.word	0xffffffff


	//   ....[89]....
        /*02b8*/ 	.word	0xffffffff


	//   ....[90]....
        /*02bc*/ 	.word	0xffffffff


	//   ....[91]....
        /*02c0*/ 	.word	0xffffffff


	//   ....[92]....
        /*02c4*/ 	.word	0xffffffff


	//   ....[93]....
        /*02c8*/ 	.word	0xffffffff


	//   ....[94]....
        /*02cc*/ 	.word	0xffffffff


	//   ....[95]....
        /*02d0*/ 	.word	0xffffffff


	//   ....[96]....
        /*02d4*/ 	.word	0xffffffff


	//   ....[97]....
        /*02d8*/ 	.word	0xffffffff


	//   ....[98]....
        /*02dc*/ 	.word	0xffffffff


	//   ....[99]....
        /*02e0*/ 	.word	0xffffffff


	//   ....[100]....
        /*02e4*/ 	.word	0xffffffff


	//   ....[101]....
        /*02e8*/ 	.word	0xffffffff


	//   ....[102]....
        /*02ec*/ 	.word	0xffffffff


	//   ....[103]....
        /*02f0*/ 	.word	0xffffffff


	//   ....[104]....
        /*02f4*/ 	.word	0xffffffff


	//   ....[105]....
        /*02f8*/ 	.word	0xffffffff


	//   ....[106]....
        /*02fc*/ 	.word	0xffffffff


	//   ....[107]....
        /*0300*/ 	.word	0xffffffff


	//   ....[108]....
        /*0304*/ 	.word	0xffffffff


	//   ....[109]....
        /*0308*/ 	.word	0xffffffff


	//   ....[110]....
        /*030c*/ 	.word	0xffffffff


	//   ....[111]....
        /*0310*/ 	.word	0x0500000f


	//   ....[112]....
        /*0314*/ 	.word	0x0500000f


	//   ....[113]....
        /*0318*/ 	.word	0x0500000f


	//   ....[114]....
        /*031c*/ 	.word	0x0500000f


	//   ....[115]....
        /*0320*/ 	.word	0x0500000f


	//   ....[116]....
        /*0324*/ 	.word	0x0500000f


	//   ....[117]....
        /*0328*/ 	.word	0x0500000f


	//   ....[118]....
        /*032c*/ 	.word	0x0500000f


	//   ....[119]....
        /*0330*/ 	.word	0x0500000f


	//   ....[120]....
        /*0334*/ 	.word	0x0500000f


	//   ....[121]....
        /*0338*/ 	.word	0x0500000f


	//   ....[122]....
        /*033c*/ 	.word	0x0500000f


	//   ....[123]....
        /*0340*/ 	.word	0x0500000f


	//   ....[124]....
        /*0344*/ 	.word	0x0500000f


	//   ....[125]....
        /*0348*/ 	.word	0x0500000f


	//   ....[126]....
        /*034c*/ 	.word	0x0500000f


	//   ....[127]....
        /*0350*/ 	.word	0x0500000f


	//   ....[128]....
        /*0354*/ 	.word	0x0500000f


	//   ....[129]....
        /*0358*/ 	.word	0x0500000f


	//   ....[130]....
        /*035c*/ 	.word	0x0500000f


	//   ....[131]....
        /*0360*/ 	.word	0x0500000f


	//   ....[132]....
        /*0364*/ 	.word	0x0500000f


	//   ....[133]....
        /*0368*/ 	.word	0x0500000f


	//   ....[134]....
        /*036c*/ 	.word	0x0500000f


	//----- nvinfo : EIATTR_COOP_GROUP_INSTR_OFFSETS
	.align		4
.L_115:
        /*0370*/ 	.byte	0x04, 0x28
        /*0372*/ 	.short	(.L_117 - .L_116)


	//   ....[0]....
.L_116:
        /*0374*/ 	.word	0x00000070


	//   ....[1]....
        /*0378*/ 	.word	0x000000b0


	//   ....[2]....
        /*037c*/ 	.word	0x000002d0


	//   ....[3]....
        /*0380*/ 	.word	0x00000430


	//   ....[4]....
        /*0384*/ 	.word	0x00000550


	//   ....[5]....
        /*0388*/ 	.word	0x000006b0


	//   ....[6]....
        /*038c*/ 	.word	0x00001540


	//   ....[7]....
        /*0390*/ 	.word	0x00002570


	//   ....[8]....
        /*0394*/ 	.word	0x00002670


	//   ....[9]....
        /*0398*/ 	.word	0x00002be0


	//   ....[10]....
        /*039c*/ 	.word	0x00002c70


	//   ....[11]....
        /*03a0*/ 	.word	0x00004220


	//   ....[12]....
        /*03a4*/ 	.word	0x00004230


	//   ....[13]....
        /*03a8*/ 	.word	0x00004260


	//   ....[14]....
        /*03ac*/ 	.word	0x00004270


	//   ....[15]....
        /*03b0*/ 	.word	0x00005850


	//   ....[16]....
        /*03b4*/ 	.word	0x00005870


	//   ....[17]....
        /*03b8*/ 	.word	0x000058e0


	//   ....[18]....
        /*03bc*/ 	.word	0x000058f0


	//   ....[19]....
        /*03c0*/ 	.word	0x000065c0


	//   ....[20]....
        /*03c4*/ 	.word	0x000065d0


	//   ....[21]....
        /*03c8*/ 	.word	0x000065e0


	//   ....[22]....
        /*03cc*/ 	.word	0x000065f0


	//   ....[23]....
        /*03d0*/ 	.word	0x00006600


	//   ....[24]....
        /*03d4*/ 	.word	0x00006610


	//   ....[25]....
        /*03d8*/ 	.word	0x00006620


	//   ....[26]....
        /*03dc*/ 	.word	0x00006630


	//   ....[27]....
        /*03e0*/ 	.word	0x00006640


	//   ....[28]....
        /*03e4*/ 	.word	0x00006670


	//   ....[29]....
        /*03e8*/ 	.word	0x000066a0


	//   ....[30]....
        /*03ec*/ 	.word	0x000066b0


	//   ....[31]....
        /*03f0*/ 	.word	0x000066e0


	//   ....[32]....
        /*03f4*/ 	.word	0x000066f0


	//   ....[33]....
        /*03f8*/ 	.word	0x00006700


	//   ....[34]....
        /*03fc*/ 	.word	0x00006730


	//   ....[35]....
        /*0400*/ 	.word	0x00006740


	//   ....[36]....
        /*0404*/ 	.word	0x00006770


	//   ....[37]....
        /*0408*/ 	.word	0x00006780


	//   ....[38]....
        /*040c*/ 	.word	0x00006790


	//   ....[39]....
        /*0410*/ 	.word	0x000067a0


	//   ....[40]....
        /*0414*/ 	.word	0x000067c0


	//   ....[41]....
        /*0418*/ 	.word	0x000067f0


	//   ....[42]....
        /*041c*/ 	.word	0x00006820


	//   ....[43]....
        /*0420*/ 	.word	0x00006de0


	//   ....[44]....
        /*0424*/ 	.word	0x00006e20


	//   ....[45]....
        /*0428*/ 	.word	0x00006e60


	//   ....[46]....
        /*042c*/ 	.word	0x00006ea0


	//   ....[47]....
        /*0430*/ 	.word	0x00007370


	//   ....[48]....
        /*0434*/ 	.word	0x000073a0


	//   ....[49]....
        /*0438*/ 	.word	0x000074a0


	//   ....[50]....
        /*043c*/ 	.word	0x000074c0


	//   ....[51]....
        /*0440*/ 	.word	0x00007dd0


	//   ....[52]....
        /*0444*/ 	.word	0x00007de0


	//   ....[53]....
        /*0448*/ 	.word	0x00007ee0


	//   ....[54]....
        /*044c*/ 	.word	0x00007f00


	//   ....[55]....
        /*0450*/ 	.word	0x00008070


	//   ....[56]....
        /*0454*/ 	.word	0x00008220


	//   ....[57]....
        /*0458*/ 	.word	0x00008250


	//   ....[58]....
        /*045c*/ 	.word	0x00008280


	//   ....[59]....
        /*0460*/ 	.word	0x000082b0


	//   ....[60]....
        /*0464*/ 	.word	0x000082e0


	//   ....[61]....
        /*0468*/ 	.word	0x00008320


	//   ....[62]....
        /*046c*/ 	.word	0x00008470


	//   ....[63]....
        /*0470*/ 	.word	0x000084a0


	//   ....[64]....
        /*0474*/ 	.word	0x000084d0


	//   ....[65]....
        /*0478*/ 	.word	0x00008500


	//   ....[66]....
        /*047c*/ 	.word	0x00008530


	//   ....[67]....
        /*0480*/ 	.word	0x00008570


	//   ....[68]....
        /*0484*/ 	.word	0x000085f0


	//   ....[69]....
        /*0488*/ 	.word	0x00008630


	//   ....[70]....
        /*048c*/ 	.word	0x000086c0


	//   ....[71]....
        /*0490*/ 	.word	0x00009f20


	//   ....[72]....
        /*0494*/ 	.word	0x00009f50


	//   ....[73]....
        /*0498*/ 	.word	0x00009f70


	//   ....[74]....
        /*049c*/ 	.word	0x0000a050


	//   ....[75]....
        /*04a0*/ 	.word	0x0000a3f0


	//   ....[76]....
        /*04a4*/ 	.word	0x0000a400


	//   ....[77]....
        /*04a8*/ 	.word	0x0000a410


	//   ....[78]....
        /*04ac*/ 	.word	0x0000a420


	//   ....[79]....
        /*04b0*/ 	.word	0x0000ad00


	//   ....[80]....
        /*04b4*/ 	.word	0x0000ad30


	//   ....[81]....
        /*04b8*/ 	.word	0x0000ad50


	//   ....[82]....
        /*04bc*/ 	.word	0x0000ad60


	//   ....[83]....
        /*04c0*/ 	.word	0x0000ad70


	//   ....[84]....
        /*04c4*/ 	.word	0x0000ae80


	//   ....[85]....
        /*04c8*/ 	.word	0x0000b5d0


	//   ....[86]....
        /*04cc*/ 	.word	0x0000b5f0


	//   ....[87]....
        /*04d0*/ 	.word	0x0000b600


	//   ....[88]....
        /*04d4*/ 	.word	0x0000b660


	//   ....[89]....
        /*04d8*/ 	.word	0x0000b9c0


	//   ....[90]....
        /*04dc*/ 	.word	0x0000b9d0


	//   ....[91]....
        /*04e0*/ 	.word	0x0000b9e0


	//   ....[92]....
        /*04e4*/ 	.word	0x0000ba40


	//   ....[93]....
        /*04e8*/ 	.word	0x0000c960


	//   ....[94]....
        /*04ec*/ 	.word	0x0000c970


	//   ....[95]....
        /*04f0*/ 	.word	0x0000c9a0


	//   ....[96]....
        /*04f4*/ 	.word	0x0000c9d0


	//   ....[97]....
        /*04f8*/ 	.word	0x0000ca00


	//   ....[98]....
        /*04fc*/ 	.word	0x0000ca10


	//   ....[99]....
        /*0500*/ 	.word	0x0000ca40


	//   ....[100]....
        /*0504*/ 	.word	0x0000ca80


	//   ....[101]....
        /*0508*/ 	.word	0x0000cbc0


	//   ....[102]....
        /*050c*/ 	.word	0x0000cbf0


	//   ....[103]....
        /*0510*/ 	.word	0x0000cc30


	//   ....[104]....
        /*0514*/ 	.word	0x0000cc60


	//   ....[105]....
        /*0518*/ 	.word	0x0000cc90


	//   ....[106]....
        /*051c*/ 	.word	0x0000ccc0


	//   ....[107]....
        /*0520*/ 	.word	0x0000cd70


	//   ....[108]....
        /*0524*/ 	.word	0x0000cdb0


	//   ....[109]....
        /*0528*/ 	.word	0x0000ce00


	//   ....[110]....
        /*052c*/ 	.word	0x0000d250


	//   ....[111]....
        /*0530*/ 	.word	0x0000d7a0


	//   ....[112]....
        /*0534*/ 	.word	0x0000d890


	//   ....[113]....
        /*0538*/ 	.word	0x0000d920


	//   ....[114]....
        /*053c*/ 	.word	0x0000dab0


	//   ....[115]....
        /*0540*/ 	.word	0x0000db50


	//   ....[116]....
        /*0544*/ 	.word	0x0000dc50


	//   ....[117]....
        /*0548*/ 	.word	0x0000dce0


	//   ....[118]....
        /*054c*/ 	.word	0x0000dd40


	//   ....[119]....
        /*0550*/ 	.word	0x0000dde0


	//   ....[120]....
        /*0554*/ 	.word	0x0000def0


	//   ....[121]....
        /*0558*/ 	.word	0x0000df50


	//   ....[122]....
        /*055c*/ 	.word	0x0000dfb0


	//   ....[123]....
        /*0560*/ 	.word	0x0000e050


	//   ....[124]....
        /*0564*/ 	.word	0x0000e110


	//   ....[125]....
        /*0568*/ 	.word	0x0000e190


	//   ....[126]....
        /*056c*/ 	.word	0x0000e350


	//   ....[127]....
        /*0570*/ 	.word	0x0000e3f0


	//   ....[128]....
        /*0574*/ 	.word	0x0000e450


	//   ....[129]....
        /*0578*/ 	.word	0x0000e520


	//   ....[130]....
        /*057c*/ 	.word	0x0000e610


	//   ....[131]....
        /*0580*/ 	.word	0x0000e6a0


	//   ....[132]....
        /*0584*/ 	.word	0x0000e700


	//   ....[133]....
        /*0588*/ 	.word	0x0000e7d0


	//   ....[134]....
        /*058c*/ 	.word	0x0000ea30


	//----- nvinfo : EIATTR_REG_RECONFIG
	.align		4
.L_117:
        /*0590*/ 	.byte	0x01, 0x54
	.zero		2


	//----- nvinfo : EIATTR_SYSCALL_OFFSETS
	.align		4
        /*0594*/ 	.byte	0x04, 0x46
        /*0596*/ 	.short	(.L_119 - .L_118)


	//   ....[0]....
.L_118:
        /*0598*/ 	.word	0x00001730


	//   ....[1]....
        /*059c*/ 	.word	0x000094d0


	//   ....[2]....
        /*05a0*/ 	.word	0x00009640


	//   ....[3]....
        /*05a4*/ 	.word	0x00009790


	//   ....[4]....
        /*05a8*/ 	.word	0x000098d0


	//   ....[5]....
        /*05ac*/ 	.word	0x0000a810


	//----- nvinfo : EIATTR_MBARRIER_INSTR_OFFSETS
	.align		4
.L_119:
        /*05b0*/ 	.byte	0x04, 0x39
        /*05b2*/ 	.short	(.L_121 - .L_120)


	//   ....[0]....
.L_120:
        /*05b4*/ 	.word	0x00000180
        /*05b8*/ 	.word	0x000000ff
        /*05bc*/ 	.word	0x00019c00
        /*05c0*/ 	.short	0x0100
        /*05c2*/ 	.byte	0x08
	.zero		1


	//   ....[1]....
        /*05c4*/ 	.word	0x00000190
        /*05c8*/ 	.word	0x000000ff
        /*05cc*/ 	.word	0x00019c20
        /*05d0*/ 	.short	0x0100
        /*05d2*/ 	.byte	0x08
	.zero		1


	//   ....[2]....
        /*05d4*/ 	.word	0x00000280
        /*05d8*/ 	.word	0x000000ff
        /*05dc*/ 	.word	0x00019c30
        /*05e0*/ 	.short	0x0100
        /*05e2*/ 	.byte	0x08
	.zero		1


	//   ....[3]....
        /*05e4*/ 	.word	0x00000290
        /*05e8*/ 	.word	0x000000ff
        /*05ec*/ 	.word	0x00019c40
        /*05f0*/ 	.short	0x0100
        /*05f2*/ 	.byte	0x08
	.zero		1


	//   ....[4]....
        /*05f4*/ 	.word	0x000002a0
        /*05f8*/ 	.word	0x000000ff
        /*05fc*/ 	.word	0x00019c38
        /*0600*/ 	.short	0x0100
        /*0602*/ 	.byte	0x08
	.zero		1


	//   ....[5]....
        /*0604*/ 	.word	0x000002b0
        /*0608*/ 	.word	0x000000ff
        /*060c*/ 	.word	0x00019c48
        /*0610*/ 	.short	0x0100
        /*0612*/ 	.byte	0x08
	.zero		1


	//   ....[6]....
        /*0614*/ 	.word	0x000003e0
        /*0618*/ 	.word	0x000000ff
        /*061c*/ 	.word	0x00019c50
        /*0620*/ 	.short	0x0100
        /*0622*/ 	.byte	0x08
	.zero		1


	//   ....[7]....
        /*0624*/ 	.word	0x000003f0
        /*0628*/ 	.word	0x000000ff
        /*062c*/ 	.word	0x00019c60
        /*0630*/ 	.short	0x0100
        /*0632*/ 	.byte	0x08
	.zero		1


	//   ....[8]....
        /*0634*/ 	.word	0x00000400
        /*0638*/ 	.word	0x000000ff
        /*063c*/ 	.word	0x00019c58
        /*0640*/ 	.short	0x0100
        /*0642*/ 	.byte	0x08
	.zero		1


	//   ....[9]....
        /*0644*/ 	.word	0x00000410
        /*0648*/ 	.word	0x000000ff
        /*064c*/ 	.word	0x00019c68
        /*0650*/ 	.short	0x0100
        /*0652*/ 	.byte	0x08
	.zero		1


	//   ....[10]....
        /*0654*/ 	.word	0x00000500
        /*0658*/ 	.word	0x000000ff
        /*065c*/ 	.word	0x00019c70
        /*0660*/ 	.short	0x0100
        /*0662*/ 	.byte	0x06
	.zero		1


	//   ....[11]....
        /*0664*/ 	.word	0x00000510
        /*0668*/ 	.word	0x000000ff
        /*066c*/ 	.word	0x00019c80
        /*0670*/ 	.short	0x0100
        /*0672*/ 	.byte	0x06
	.zero		1


	//   ....[12]....
        /*0674*/ 	.word	0x00000520
        /*0678*/ 	.word	0x000000ff
        /*067c*/ 	.word	0x00019c78
        /*0680*/ 	.short	0x0100
        /*0682*/ 	.byte	0x06
	.zero		1


	//   ....[13]....
        /*0684*/ 	.word	0x00000530
        /*0688*/ 	.word	0x000000ff
        /*068c*/ 	.word	0x00019c88
        /*0690*/ 	.short	0x0100
        /*0692*/ 	.byte	0x06
	.zero		1


	//   ....[14]....
        /*0694*/ 	.word	0x00000660
        /*0698*/ 	.word	0x000000ff
        /*069c*/ 	.word	0x00019c90
        /*06a0*/ 	.short	0x0100
        /*06a2*/ 	.byte	0x08
	.zero		1


	//   ....[15]....
        /*06a4*/ 	.word	0x00000670
        /*06a8*/ 	.word	0x000000ff
        /*06ac*/ 	.word	0x00019ca0
        /*06b0*/ 	.short	0x0100
        /*06b2*/ 	.byte	0x08
	.zero		1


	//   ....[16]....
        /*06b4*/ 	.word	0x00000680
        /*06b8*/ 	.word	0x000000ff
        /*06bc*/ 	.word	0x00019c98
        /*06c0*/ 	.short	0x0100
        /*06c2*/ 	.byte	0x08
	.zero		1


	//   ....[17]....
        /*06c4*/ 	.word	0x00000690
        /*06c8*/ 	.word	0x000000ff
        /*06cc*/ 	.word	0x00019ca8
        /*06d0*/ 	.short	0x0100
        /*06d2*/ 	.byte	0x08
	.zero		1


	//   ....[18]....
        /*06d4*/ 	.word	0x000007e0
        /*06d8*/ 	.word	0x000000ff
        /*06dc*/ 	.word	0x00019cb0
        /*06e0*/ 	.short	0x0100
        /*06e2*/ 	.byte	0x08
	.zero		1


	//   ....[19]....
        /*06e4*/ 	.word	0x000007f0
        /*06e8*/ 	.word	0x000000ff
        /*06ec*/ 	.word	0x00019cc0
        /*06f0*/ 	.short	0x0100
        /*06f2*/ 	.byte	0x08
	.zero		1


	//   ....[20]....
        /*06f4*/ 	.word	0x00000800
        /*06f8*/ 	.word	0x000000ff
        /*06fc*/ 	.word	0x00019cb8
        /*0700*/ 	.short	0x0100
        /*0702*/ 	.byte	0x08
	.zero		1


	//   ....[21]....
        /*0704*/ 	.word	0x00000810
        /*0708*/ 	.word	0x000000ff
        /*070c*/ 	.word	0x00019cc8
        /*0710*/ 	.short	0x0100
        /*0712*/ 	.byte	0x08
	.zero		1


	//   ....[22]....
        /*0714*/ 	.word	0x000017b0
        /*0718*/ 	.word	0x000000ff
        /*071c*/ 	.word	0x00019c00
        /*0720*/ 	.short	0x010a
        /*0722*/ 	.byte	0x34
	.zero		1


	//   ....[23]....
        /*0724*/ 	.word	0x00001830
        /*0728*/ 	.word	0x00000003
        /*072c*/ 	.word	0x00019c30
        /*0730*/ 	.short	0x010a
        /*0732*/ 	.byte	0x3f
	.zero		1


	//   ....[24]....
        /*0734*/ 	.word	0x00001880
        /*0738*/ 	.word	0x00000003
        /*073c*/ 	.word	0x00019c30
        /*0740*/ 	.short	0x010a
        /*0742*/ 	.byte	0x3f
	.zero		1


	//   ....[25]....
        /*0744*/ 	.word	0x00001c20
        /*0748*/ 	.word	0x000000ff
        /*074c*/ 	.word	0x00000000
        /*0750*/ 	.short	0x0101
        /*0752*/ 	.byte	0x06
	.zero		1


	//   ....[26]....
        /*0754*/ 	.word	0x00003a30
        /*0758*/ 	.word	0x000000ff
        /*075c*/ 	.word	0x00019c30
        /*0760*/ 	.short	0x010a
        /*0762*/ 	.byte	0x14
	.zero		1


	//   ....[27]....
        /*0764*/ 	.word	0x00003a70
        /*0768*/ 	.word	0x000000ff
        /*076c*/ 	.word	0x00019c30
        /*0770*/ 	.short	0x010a
        /*0772*/ 	.byte	0x14
	.zero		1


	//   ....[28]....
        /*0774*/ 	.word	0x00003bd0
        /*0778*/ 	.word	0x000000ff
        /*077c*/ 	.word	0x00019c50
        /*0780*/ 	.short	0x010a
        /*0782*/ 	.byte	0x0b
	.zero		1


	//   ....[29]....
        /*0784*/ 	.word	0x00003c10
        /*0788*/ 	.word	0x000000ff
        /*078c*/ 	.word	0x00019c50
        /*0790*/ 	.short	0x010a
        /*0792*/ 	.byte	0x0b
	.zero		1


	//   ....[30]....
        /*0794*/ 	.word	0x00003ea0
        /*0798*/ 	.word	0x000000ff
        /*079c*/ 	.word	0x00000000
        /*07a0*/ 	.short	0x0101
        /*07a2*/ 	.byte	0x06
	.zero		1


	//   ....[31]....
        /*07a4*/ 	.word	0x00005030
        /*07a8*/ 	.word	0x000000ff
        /*07ac*/ 	.word	0x00000000
        /*07b0*/ 	.short	0x0101
        /*07b2*/ 	.byte	0x06
	.zero		1


	//   ....[32]....
        /*07b4*/ 	.word	0x00005590
        /*07b8*/ 	.word	0x000000ff
        /*07bc*/ 	.word	0x00019c50
        /*07c0*/ 	.short	0x010a
        /*07c2*/ 	.byte	0x0e
	.zero		1


	//   ....[33]....
        /*07c4*/ 	.word	0x000055d0
        /*07c8*/ 	.word	0x000000ff
        /*07cc*/ 	.word	0x00019c50
        /*07d0*/ 	.short	0x010a
        /*07d2*/ 	.byte	0x0e
	.zero		1


	//   ....[34]....
        /*07d4*/ 	.word	0x00005bd0
        /*07d8*/ 	.word	0x000000ff
        /*07dc*/ 	.word	0x00000000
        /*07e0*/ 	.short	0x0101
        /*07e2*/ 	.byte	0x04
	.zero		1


	//   ....[35]....
        /*07e4*/ 	.word	0x00007390
        /*07e8*/ 	.word	0x00000000
        /*07ec*/ 	.word	0x00000000
        /*07f0*/ 	.short	0x0101
        /*07f2*/ 	.byte	0x3f
	.zero		1


	//   ....[36]....
        /*07f4*/ 	.word	0x00009d30
        /*07f8*/ 	.word	0x00000004
        /*07fc*/ 	.word	0x00019c80
        /*0800*/ 	.short	0x010a
        /*0802*/ 	.byte	0x3f
	.zero		1


	//   ....[37]....
        /*0804*/ 	.word	0x0000a120
        /*0808*/ 	.word	0x00000004
        /*080c*/ 	.word	0x00019c70
        /*0810*/ 	.short	0x0107
        /*0812*/ 	.byte	0x3f
	.zero		1


	//   ....[38]....
        /*0814*/ 	.word	0x0000a1e0
        /*0818*/ 	.word	0x00000004
        /*081c*/ 	.word	0x00019c70
        /*0820*/ 	.short	0x0101
        /*0822*/ 	.byte	0x3f
	.zero		1


	//   ....[39]....
        /*0824*/ 	.word	0x0000a230
        /*0828*/ 	.word	0x00000004
        /*082c*/ 	.word	0x00019c40
        /*0830*/ 	.short	0x010a
        /*0832*/ 	.byte	0x3f
	.zero		1


	//   ....[40]....
        /*0834*/ 	.word	0x0000a540
        /*0838*/ 	.word	0x00000004
        /*083c*/ 	.word	0x00019c30
        /*0840*/ 	.short	0x0107
        /*0842*/ 	.byte	0x3f
	.zero		1


	//   ....[41]....
        /*0844*/ 	.word	0x0000a600
        /*0848*/ 	.word	0x00000004
        /*084c*/ 	.word	0x00019c30
        /*0850*/ 	.short	0x0101
        /*0852*/ 	.byte	0x3f
	.zero		1


	//   ....[42]....
        /*0854*/ 	.word	0x0000af60
        /*0858*/ 	.word	0x00000016
        /*085c*/ 	.word	0x00019c00
        /*0860*/ 	.short	0x0107
        /*0862*/ 	.byte	0x3f
	.zero		1


	//   ....[43]....
        /*0864*/ 	.word	0x0000b060
        /*0868*/ 	.word	0x00000016
        /*086c*/ 	.word	0x00019c00
        /*0870*/ 	.short	0x0101
        /*0872*/ 	.byte	0x3f
	.zero		1


	//   ....[44]....
        /*0874*/ 	.word	0x0000b080
        /*0878*/ 	.word	0x00000016
        /*087c*/ 	.word	0x00019c20
        /*0880*/ 	.short	0x010a
        /*0882*/ 	.byte	0x3f
	.zero		1


	//   ....[45]....
        /*0884*/ 	.word	0x0000b3f0
        /*0888*/ 	.word	0x00000000
        /*088c*/ 	.word	0x00019c80
        /*0890*/ 	.short	0x010a
        /*0892*/ 	.byte	0x3f
	.zero		1


	//   ....[46]....
        /*0894*/ 	.word	0x0000b700
        /*0898*/ 	.word	0x00000000
        /*089c*/ 	.word	0x00019c70
        /*08a0*/ 	.short	0x0107
        /*08a2*/ 	.byte	0x3f
	.zero		1


	//   ....[47]....
        /*08a4*/ 	.word	0x0000b7c0
        /*08a8*/ 	.word	0x00000000
        /*08ac*/ 	.word	0x00019c70
        /*08b0*/ 	.short	0x0101
        /*08b2*/ 	.byte	0x3f
	.zero		1


	//   ....[48]....
        /*08b4*/ 	.word	0x0000b7f0
        /*08b8*/ 	.word	0x00000000
        /*08bc*/ 	.word	0x00019c40
        /*08c0*/ 	.short	0x010a
        /*08c2*/ 	.byte	0x3f
	.zero		1


	//   ....[49]....
        /*08c4*/ 	.word	0x0000bae0
        /*08c8*/ 	.word	0x00000000
        /*08cc*/ 	.word	0x00019c30
        /*08d0*/ 	.short	0x0107
        /*08d2*/ 	.byte	0x3f
	.zero		1


	//   ....[50]....
        /*08d4*/ 	.word	0x0000bba0
        /*08d8*/ 	.word	0x00000000
        /*08dc*/ 	.word	0x00019c30
        /*08e0*/ 	.short	0x0101
        /*08e2*/ 	.byte	0x3f
	.zero		1


	//   ....[51]....
        /*08e4*/ 	.word	0x0000bc30
        /*08e8*/ 	.word	0x00000002
        /*08ec*/ 	.word	0x00019c70
        /*08f0*/ 	.short	0x010a
        /*08f2*/ 	.byte	0x3f
	.zero		1


	//   ....[52]....
        /*08f4*/ 	.word	0x0000bcc0
        /*08f8*/ 	.word	0x00000002
        /*08fc*/ 	.word	0x00019c60
        /*0900*/ 	.short	0x010a
        /*0902*/ 	.byte	0x3f
	.zero		1


	//   ....[53]....
        /*0904*/ 	.word	0x0000c050
        /*0908*/ 	.word	0x00000002
        /*090c*/ 	.word	0x00019c50
        /*0910*/ 	.short	0x0101
        /*0912*/ 	.byte	0x3f
	.zero		1


	//   ....[54]....
        /*0914*/ 	.word	0x0000c0e0
        /*0918*/ 	.word	0x00000002
        /*091c*/ 	.word	0x00000000
        /*0920*/ 	.short	0x0101
        /*0922*/ 	.byte	0x3f
	.zero		1


	//   ....[55]....
        /*0924*/ 	.word	0x0000c2a0
        /*0928*/ 	.word	0x00000003
        /*092c*/ 	.word	0x00019c70
        /*0930*/ 	.short	0x010a
        /*0932*/ 	.byte	0x3f
	.zero		1


	//   ....[56]....
        /*0934*/ 	.word	0x0000c320
        /*0938*/ 	.word	0x00000003
        /*093c*/ 	.word	0x00019c60
        /*0940*/ 	.short	0x010a
        /*0942*/ 	.byte	0x3f
	.zero		1


	//   ....[57]....
        /*0944*/ 	.word	0x0000c6c0
        /*0948*/ 	.word	0x00000003
        /*094c*/ 	.word	0x00019c50
        /*0950*/ 	.short	0x0101
        /*0952*/ 	.byte	0x3f
	.zero		1


	//   ....[58]....
        /*0954*/ 	.word	0x0000c760
        /*0958*/ 	.word	0x00000003
        /*095c*/ 	.word	0x00000000
        /*0960*/ 	.short	0x0101
        /*0962*/ 	.byte	0x3f
	.zero		1


	//   ....[59]....
        /*0964*/ 	.word	0x0000d1d0
        /*0968*/ 	.word	0x00000004
        /*096c*/ 	.word	0x00019c20
        /*0970*/ 	.short	0x010a
        /*0972*/ 	.byte	0x3f
	.zero		1


	//   ....[60]....
        /*0974*/ 	.word	0x0000d350
        /*0978*/ 	.word	0x00000005
        /*097c*/ 	.word	0x00019c40
        /*0980*/ 	.short	0x010a
        /*0982*/ 	.byte	0x3f
	.zero		1


	//   ....[61]....
        /*0984*/ 	.word	0x0000d3f0
        /*0988*/ 	.word	0x00000017
        /*098c*/ 	.word	0x00019c40
        /*0990*/ 	.short	0x010a
        /*0992*/ 	.byte	0x3f
	.zero		1


	//   ....[62]....
        /*0994*/ 	.word	0x0000d430
        /*0998*/ 	.word	0x00000005
        /*099c*/ 	.word	0x00019c60
        /*09a0*/ 	.short	0x010a
        /*09a2*/ 	.byte	0x3f
	.zero		1


	//   ....[63]....
        /*09a4*/ 	.word	0x0000d470
        /*09a8*/ 	.word	0x00000017
        /*09ac*/ 	.word	0x00019c60
        /*09b0*/ 	.short	0x010a
        /*09b2*/ 	.byte	0x3f
	.zero		1


	//   ....[64]....
        /*09b4*/ 	.word	0x0000d4b0
        /*09b8*/ 	.word	0x00000005
        /*09bc*/ 	.word	0x00019c80
        /*09c0*/ 	.short	0x010a
        /*09c2*/ 	.byte	0x3f
	.zero		1


	//   ....[65]....
        /*09c4*/ 	.word	0x0000d4f0
        /*09c8*/ 	.word	0x00000017
        /*09cc*/ 	.word	0x00019c80
        /*09d0*/ 	.short	0x010a
        /*09d2*/ 	.byte	0x3f
	.zero		1


	//   ....[66]....
        /*09d4*/ 	.word	0x0000d560
        /*09d8*/ 	.word	0x00000003
        /*09dc*/ 	.word	0x00019c00
        /*09e0*/ 	.short	0x010a
        /*09e2*/ 	.byte	0x3f
	.zero		1


	//   ....[67]....
        /*09e4*/ 	.word	0x0000d5b0
        /*09e8*/ 	.word	0x00000003
        /*09ec*/ 	.word	0x00019c30
        /*09f0*/ 	.short	0x010a
        /*09f2*/ 	.byte	0x3f
	.zero		1


	//   ....[68]....
        /*09f4*/ 	.word	0x0000d610
        /*09f8*/ 	.word	0x00000005
        /*09fc*/ 	.word	0x00019c30
        /*0a00*/ 	.short	0x010a
        /*0a02*/ 	.byte	0x3f
	.zero		1


	//   ....[69]....
        /*0a04*/ 	.word	0x0000d670
        /*0a08*/ 	.word	0x00000005
        /*0a0c*/ 	.word	0x00019c50
        /*0a10*/ 	.short	0x010a
        /*0a12*/ 	.byte	0x3f
	.zero		1


	//   ....[70]....
        /*0a14*/ 	.word	0x0000d6d0
        /*0a18*/ 	.word	0x00000007
        /*0a1c*/ 	.word	0x00019c50
        /*0a20*/ 	.short	0x010a
        /*0a22*/ 	.byte	0x3f
	.zero		1


	//   ....[71]....
        /*0a24*/ 	.word	0x0000d7e0
        /*0a28*/ 	.word	0x00000004
        /*0a2c*/ 	.word	0x00019c80
        /*0a30*/ 	.short	0x010a
        /*0a32*/ 	.byte	0x3f
	.zero		1


	//   ....[72]....
        /*0a34*/ 	.word	0x0000dba0
        /*0a38*/ 	.word	0x00000004
        /*0a3c*/ 	.word	0x00019c40
        /*0a40*/ 	.short	0x010a
        /*0a42*/ 	.byte	0x3f
	.zero		1


	//   ....[73]....
        /*0a44*/ 	.word	0x0000e250
        /*0a48*/ 	.word	0x00000016
        /*0a4c*/ 	.word	0x00019c20
        /*0a50*/ 	.short	0x010a
        /*0a52*/ 	.byte	0x3f
	.zero		1


	//   ....[74]....
        /*0a54*/ 	.word	0x0000e2a0
        /*0a58*/ 	.word	0x00000000
        /*0a5c*/ 	.word	0x00019c80
        /*0a60*/ 	.short	0x010a
        /*0a62*/ 	.byte	0x3f
	.zero		1


	//   ....[75]....
        /*0a64*/ 	.word	0x0000e560
        /*0a68*/ 	.word	0x00000000
        /*0a6c*/ 	.word	0x00019c40
        /*0a70*/ 	.short	0x010a
        /*0a72*/ 	.byte	0x3f
	.zero		1


	//   ....[76]....
        /*0a74*/ 	.word	0x0000e810
        /*0a78*/ 	.word	0x00000002
        /*0a7c*/ 	.word	0x00019c70
        /*0a80*/ 	.short	0x010a
        /*0a82*/ 	.byte	0x3f
	.zero		1


	//   ....[77]....
        /*0a84*/ 	.word	0x0000e860
        /*0a88*/ 	.word	0x00000002
        /*0a8c*/ 	.word	0x00019c60
        /*0a90*/ 	.short	0x010a
        /*0a92*/ 	.byte	0x3f
	.zero		1


	//   ....[78]....
        /*0a94*/ 	.word	0x0000e8b0
        /*0a98*/ 	.word	0x00000003
        /*0a9c*/ 	.word	0x00019c70
        /*0aa0*/ 	.short	0x010a
        /*0aa2*/ 	.byte	0x3f
	.zero		1


	//   ....[79]....
        /*0aa4*/ 	.word	0x0000e900
        /*0aa8*/ 	.word	0x00000003
        /*0aac*/ 	.word	0x00019c60
        /*0ab0*/ 	.short	0x010a
        /*0ab2*/ 	.byte	0x3f
	.zero		1


	//   ....[80]....
        /*0ab4*/ 	.word	0x0000e950
        /*0ab8*/ 	.word	0x00000004
        /*0abc*/ 	.word	0x00019c20
        /*0ac0*/ 	.short	0x010a
        /*0ac2*/ 	.byte	0x3f
	.zero		1


	//   ....[81]....
        /*0ac4*/ 	.word	0x0000eaf0
        /*0ac8*/ 	.word	0x00000005
        /*0acc*/ 	.word	0x00019c40
        /*0ad0*/ 	.short	0x010a
        /*0ad2*/ 	.byte	0x3f
	.zero		1


	//   ....[82]....
        /*0ad4*/ 	.word	0x0000eb40
        /*0ad8*/ 	.word	0x00000017
        /*0adc*/ 	.word	0x00019c40
        /*0ae0*/ 	.short	0x010a
        /*0ae2*/ 	.byte	0x3f
	.zero		1


	//   ....[83]....
        /*0ae4*/ 	.word	0x0000eb90
        /*0ae8*/ 	.word	0x00000005
        /*0aec*/ 	.word	0x00019c60
        /*0af0*/ 	.short	0x010a
        /*0af2*/ 	.byte	0x3f
	.zero		1


	//   ....[84]....
        /*0af4*/ 	.word	0x0000ebe0
        /*0af8*/ 	.word	0x00000017
        /*0afc*/ 	.word	0x00019c60
        /*0b00*/ 	.short	0x010a
        /*0b02*/ 	.byte	0x3f
	.zero		1


	//   ....[85]....
        /*0b04*/ 	.word	0x0000ec30
        /*0b08*/ 	.word	0x00000005
        /*0b0c*/ 	.word	0x00019c80
        /*0b10*/ 	.short	0x010a
        /*0b12*/ 	.byte	0x3f
	.zero		1


	//----- nvinfo : EIATTR_NUM_MBARRIERS
	.align		4
.L_121:
        /*0b14*/ 	.byte	0x03, 0x38
        /*0b16*/ 	.short	0x0016


	//----- nvinfo : EIATTR_EXIT_INSTR_OFFSETS
	.align		4
        /*0b18*/ 	.byte	0x04, 0x1c
        /*0b1a*/ 	.short	(.L_123 - .L_122)


	//   ....[0]....
.L_122:
        /*0b1c*/ 	.word	0x00000980


	//   ....[1]....
        /*0b20*/ 	.word	0x00008020


	//   ....[2]....
        /*0b24*/ 	.word	0x0000d540


	//----- nvinfo : EIATTR_MAX_THREADS
	.align		4
.L_123:
        /*0b28*/ 	.byte	0x04, 0x05
        /*0b2a*/ 	.short	(.L_125 - .L_124)
.L_124:
        /*0b2c*/ 	.word	0x00000200
        /*0b30*/ 	.word	0x00000001
        /*0b34*/ 	.word	0x00000001


	//----- nvinfo : EIATTR_CRS_STACK_SIZE
	.align		4
.L_125:
        /*0b38*/ 	.byte	0x04, 0x1e
        /*0b3a*/ 	.short	(.L_127 - .L_126)
.L_126:
        /*0b3c*/ 	.word	0x00000000


	//----- nvinfo : EIATTR_CBANK_PARAM_SIZE
	.align		4
.L_127:
        /*0b40*/ 	.byte	0x03, 0x19
        /*0b42*/ 	.short	0x0af0


	//----- nvinfo : EIATTR_PARAM_CBANK
	.align		4
        /*0b44*/ 	.byte	0x04, 0x0a
        /*0b46*/ 	.short	(.L_129 - .L_128)
	.align		4
.L_128:
        /*0b48*/ 	.word	index@(.nv.constant0._ZN7cutlass13device_kernelIN5flash11enable_sm90INS1_16FlashAttnFwdSm90INS1_25CollectiveMainloopFwdSm90ILi2EN4cute5tupleIJNS5_1CILi1EEES8_S8_EEENS6_IJNS7_ILi192EEENS7_ILi128EEENS7_ILi96EEEEEELi96ENS_12float_e4m3_tEfNS_4arch4Sm90ELb0ELb0ELb0ELb1ELb1ELb0ELb0ELb1ELb1ELb1ELb0ELb0EEENS1_21CollectiveEpilogueFwdINS6_IJSA_SC_SB_EEES9_NS_10bfloat16_tESG_Li384ELb1ELb1ELb0ELb1EEENS1_36VarlenDynamicPersistentTileSchedulerILi192ELi128ELi384ELi128ELb0ELb1ELb1ELb0ELb1ELb1EEEEEEEEEvNT_6ParamsE)
        /*0b4c*/ 	.short	0x0210
        /*0b4e*/ 	.short	0x0af0


	//----- nvinfo : EIATTR_SW_WAR
	.align		4
.L_129:
        /*0b50*/ 	.byte	0x04, 0x36
        /*0b52*/ 	.short	(.L_131 - .L_130)
.L_130:
        /*0b54*/ 	.word	0x00000008
.L_131:


//--------------------- .nv.info._ZN7cutlass13device_kernelIN5flash11enable_sm90INS1_16FlashAttnFwdSm90INS1_25CollectiveMainloopFwdSm90ILi2EN4cute5tupleIJNS5_1CILi1EEES8_S8_EEENS6_IJNS7_ILi192EEENS7_ILi128EEENS7_ILi96EEEEEELi96ENS_12float_e4m3_tEfNS_4arch4Sm90ELb0ELb0ELb0ELb1ELb1ELb1ELb0ELb1ELb1ELb1ELb0ELb0EEENS1_21CollectiveEpilogueFwdINS6_IJSA_SC_SB_EEES9_NS_10bfloat16_tESG_Li384ELb1ELb1ELb0ELb1EEENS1_36VarlenDynamicPersistentTileSchedulerILi192ELi128ELi384ELi128ELb0ELb1ELb1ELb0ELb1ELb1EEEEEEEEEvNT_6ParamsE --------------------------
	.section	.nv.info._ZN7cutlass13device_kernelIN5flash11enable_sm90INS1_16FlashAttnFwdSm90INS1_25CollectiveMainloopFwdSm90ILi2EN4cute5tupleIJNS5_1CILi1EEES8_S8_EEENS6_IJNS7_ILi192EEENS7_ILi128EEENS7_ILi96EEEEEELi96ENS_12float_e4m3_tEfNS_4arch4Sm90ELb0ELb0ELb0ELb1ELb1ELb1ELb0ELb1ELb1ELb1ELb0ELb0EEENS1_21CollectiveEpilogueFwdINS6_IJSA_SC_SB_EEES9_NS_10bfloat16_tESG_Li384ELb1ELb1ELb0ELb1EEENS1_36VarlenDynamicPersistentTileSchedulerILi192ELi128ELi384ELi128ELb0ELb1ELb1ELb0ELb1ELb1EEEEEEEEEvNT_6ParamsE,"",@"SHT_CUDA_INFO"
	.sectionflags	@""
	.align	4


	//----- nvinfo : EIATTR_CUDA_API_VERSION
	.align		4
        /*0000*/ 	.byte	0x04, 0x37
        /*0002*/ 	.short	(.L_133 - .L_132)
.L_132:
        /*0004*/ 	.word	0x00000082


	//----- nvinfo : EIATTR_KPARAM_INFO
	.align		4
.L_133:
        /*0008*/ 	.byte	0x04, 0x17
        /*000a*/ 	.short	(.L_135 - .L_134)
.L_134:
        /*000c*/ 	.word	0x00000000
        /*0010*/ 	.short	0x0000
        /*0012*/ 	.short	0x0070
        /*0014*/ 	.byte	0x00, 0xf0, 0x01, 0x2a


	//----- nvinfo : EIATTR_SPARSE_MMA_MASK
	.align		4
.L_135:
        /*0018*/ 	.byte	0x03, 0x50
        /*001a*/ 	.short	0x0000


	//----- nvinfo : EIATTR_MAXREG_COUNT
	.align		4
        /*001c*/ 	.byte	0x03, 0x1b
        /*001e*/ 	.short	0x0080


	//----- nvinfo : EIATTR_NUM_BARRIERS
	.align		4
        /*0020*/ 	.byte	0x02, 0x4c
        /*0022*/ 	.byte	0x10
	.zero		1


	//----- nvinfo : EIATTR_EXTERNS
	.align		4
        /*0024*/ 	.byte	0x04, 0x0f
        /*0026*/ 	.short	(.L_137 - .L_136)


	//   ....[0]....
	.align		4
.L_136:
        /*0028*/ 	.word	index@(__assertfail)


	//----- nvinfo : EIATTR_ANNOTATIONS
	.align		4
.L_137:
        /*002c*/ 	.byte	0x04, 0x55
        /*002e*/ 	.short	(.L_139 - .L_138)


	//   ....[0]....
.L_138:
        /* <DEDUP_REMOVED lines=92> */
        /*05e4*/ 	.byte	0xe0, 0x9b, 0x01, 0x00, 0x01, 0x00, 0x00, 0x00, 0xd0, 0x9f, 0x01, 0x00


	//----- nvinfo : EIATTR_MERCURY_ISA_VERSION
	.align		4
.L_139:
        /*05f0*/ 	.byte	0x03, 0x5f
        /*05f2*/ 	.short	0x0101


	//----- nvinfo : EIATTR_UNUSED_LOAD_BYTE_OFFSET
	.align		4
        /*05f4*/ 	.byte	0x04, 0x44
        /*05f6*/ 	.short	(.L_141 - .L_140)


	//   ....[0]....
.L_140:
        /*05f8*/ 	.word	0x00000a50
        /*05fc*/ 	.word	0x0000fff0


	//   ....[1]....
        /*0600*/ 	.word	0x0000fe20
        /*0604*/ 	.word	0x0000fff0


	//----- nvinfo : EIATTR_INT_WARP_WIDE_INSTR_OFFSETS
	.align		4
.L_141:
        /*0608*/ 	.byte	0x04, 0x31
        /*060a*/ 	.short	(.L_143 - .L_142)


	//   ....[0]....
.L_142:
        /*060c*/ 	.word	0x00000130


	//   ....[1]....
        /*0610*/ 	.word	0x00000170


	//   ....[2]....
        /*0614*/ 	.word	0x000001e0


	//   ....[3]....
        /*0618*/ 	.word	0x00014840


	//   ....[4]....
        /*061c*/ 	.word	0x000148d0


	//   ....[5]....
        /*0620*/ 	.word	0x000179d0


	//   ....[6]....
        /*0624*/ 	.word	0x00017a60


	//----- nvinfo : EIATTR_COOP_GROUP_MASK_REGIDS
	.align		4
.L_143:
        /*0628*/ 	.byte	0x04, 0x29
        /*062a*/ 	.short	(.L_145 - .L_144)


	//   ....[0]....
.L_144:
        /*062c*/ 	.word	0xffffffff


	//   ....[1]....
        /*0630*/ 	.word	0xffffffff


	//   ....[2]....
        /*0634*/ 	.word	0xffffffff


	//   ....[3]....
        /*0638*/ 	.word	0xffffffff


	//   ....[4]....
        /*063c*/ 	.word	0xffffffff


	//   ....[5]....
        /*0640*/ 	.word	0xffffffff


	//   ....[6]....
        /*0644*/ 	.word	0xffffffff


	//   ....[7]....
        /*0648*/ 	.word	0xffffffff


	//   ....[8]....
        /*064c*/ 	.word	0xffffffff


	//   ....[9]....
        /*0650*/ 	.word	0xffffffff


	//   ....[10]....
        /*0654*/ 	.word	0xffffffff


	//   ....[11]....
        /*0658*/ 	.word	0xffffffff


	//   ....[12]....
        /*065c*/ 	.word	0xffffffff


	//   ....[13]....
        /*0660*/ 	.word	0xffffffff


	//   ....[14]....
        /*0664*/ 	.word	0xffffffff


	//   ....[15]....
        /*0668*/ 	.word	0xffffffff


	//   ....[16]....
        /*066c*/ 	.word	0xffffffff


	//   ....[17]....
        /*0670*/ 	.word	0xffffffff


	//   ....[18]....
        /*0674*/ 	.word	0xffffffff


	//   ....[19]....
        /*0678*/ 	.word	0xffffffff


	//   ....[20]....
        /*067c*/ 	.word	0xffffffff


	//   ....[21]....
        /*0680*/ 	.word	0xffffffff


	//   ....[22]....
        /*0684*/ 	.word	0xffffffff


	//   ....[23]....
        /*0688*/ 	.word	0xffffffff


	//   ....[24]....
        /*068c*/ 	.word	0xffffffff


	//   ....[25]....
        /*0690*/ 	.word	0xffffffff


	//   ....[26]....
        /*0694*/ 	.word	0xffffffff


	//   ....[27]....
        /*0698*/ 	.word	0xffffffff


	//   ....[28]....
        /*069c*/ 	.word	0xffffffff


	//   ....[29]....
        /*06a0*/ 	.word	0xffffffff


	//   ....[30]....
        /*06a4*/ 	.word	0xffffffff


	//   ....[31]....
        /*06a8*/ 	.word	0xffffffff


	//   ....[32]....
        /*06ac*/ 	.word	0xffffffff


	//   ....[33]....
        /*06b0*/ 	.word	0xffffffff


	//   ....[34]....
        /*06b4*/ 	.word	0xffffffff


	//   ....[35]....
        /*06b8*/ 	.word	0xffffffff


	//   ....[36]....
        /*06bc*/ 	.word	0xffffffff


	//   ....[37]....
        /*06c0*/ 	.word	0xffffffff


	//   ....[38]....
        /*06c4*/ 	.word	0xffffffff


	//   ....[39]....
        /*06c8*/ 	.word	0xffffffff


	//   ....[40]....
        /*06cc*/ 	.word	0xffffffff


	//   ....[41]....
        /*06d0*/ 	.word	0xffffffff


	//   ....[42]....
        /*06d4*/ 	.word	0xffffffff


	//   ....[43]....
        /*06d8*/ 	.word	0xffffffff


	//   ....[44]....
        /*06dc*/ 	.word	0xffffffff


	//   ....[45]....
        /*06e0*/ 	.word	0xffffffff


	//   ....[46]....
        /*06e4*/ 	.word	0xffffffff


	//   ....[47]....
        /*06e8*/ 	.word	0xffffffff


	//   ....[48]....
        /*06ec*/ 	.word	0xffffffff


	//   ....[49]....
        /*06f0*/ 	.word	0xffffffff


	//   ....[50]....
        /*06f4*/ 	.word	0xffffffff


	//   ....[51]....
        /*06f8*/ 	.word	0xffffffff


	//   ....[52]....
        /*06fc*/ 	.word	0xffffffff


	//   ....[53]....
        /*0700*/ 	.word	0xffffffff


	//   ....[54]....
        /*0704*/ 	.word	0xffffffff


	//   ....[55]....
        /*0708*/ 	.word	0xffffffff


	//   ....[56]....
        /*070c*/ 	.word	0xffffffff


	//   ....[57]....
        /*0710*/ 	.word	0xffffffff


	//   ....[58]....
        /*0714*/ 	.word	0xffffffff


	//   ....[59]....
        /*0718*/ 	.word	0xffffffff


	//   ....[60]....
        /*071c*/ 	.word	0xffffffff


	//   ....[61]....
        /*0720*/ 	.word	0xffffffff


	//   ....[62]....
        /*0724*/ 	.word	0xffffffff


	//   ....[63]....
        /*0728*/ 	.word	0xffffffff


	//   ....[64]....
        /*072c*/ 	.word	0xffffffff


	//   ....[65]....
        /*0730*/ 	.word	0xffffffff


	//   ....[66]....
        /*0734*/ 	.word	0xffffffff


	//   ....[67]....
        /*0738*/ 	.word	0xffffffff


	//   ....[68]....
        /*073c*/ 	.word	0xffffffff


	//   ....[69]....
        /*0740*/ 	.word	0xffffffff


	//   ....[70]....
        /*0744*/ 	.word	0xffffffff


	//   ....[71]....
        /*0748*/ 	.word	0xffffffff


	//   ....[72]....
        /*074c*/ 	.word	0xffffffff


	//   ....[73]....
        /*0750*/ 	.word	0xffffffff


	//   ....[74]....
        /*0754*/ 	.word	0xffffffff


	//   ....[75]....
        /*0758*/ 	.word	0xffffffff


	//   ....[76]....
        /*075c*/ 	.word	0xffffffff


	//   ....[77]....
        /*0760*/ 	.word	0xffffffff


	//   ....[78]....
        /*0764*/ 	.word	0xffffffff


	//   ....[79]....
        /*0768*/ 	.word	0xffffffff


	//   ....[80]....
        /*076c*/ 	.word	0xffffffff


	//   ....[81]....
        /*0770*/ 	.word	0xffffffff


	//   ....[82]....
        /*0774*/ 	.word	0xffffffff


	//   ....[83]....
        /*0778*/ 	.word	0xffffffff


	//   ....[84]....
        /*077c*/ 	.word	0xffffffff


	//   ....[85]....
        /*0780*/ 	.word	0xffffffff


	//   ....[86]....
        /*0784*/ 	.word	0xffffffff


	//   ....[87]....
        /*0788*/ 	.word	0xffffffff


	//   ....[88]....
        /*078c*/ 	.word	0xffffffff


	//   ....[89]....
        /*0790*/ 	.word	0xffffffff


	//   ....[90]....
        /*0794*/ 	.word	0xffffffff


	//   ....[91]....
        /*0798*/ 	.word	0xffffffff


	//   ....[92]....
        /*079c*/ 	.word	0xffffffff


	//   ....[93]....
        /*07a0*/ 	.word	0xffffffff


	//   ....[94]....
        /*07a4*/ 	.word	0xffffffff


	//   ....[95]....
        /*07a8*/ 	.word	0xffffffff


	//   ....[96]....
        /*07ac*/ 	.word	0xffffffff


	//   ....[97]....
        /*07b0*/ 	.word	0xffffffff


	//   ....[98]....
        /*07b4*/ 	.word	0xffffffff


	//   ....[99]....
        /*07b8*/ 	.word	0xffffffff


	//   ....[100]....
        /*07bc*/ 	.word	0xffffffff


	//   ....[101]....
        /*07c0*/ 	.word	0xffffffff


	//   ....[102]....
        /*07c4*/ 	.word	0xffffffff


	//   ....[103]....
        /*07c8*/ 	.word	0xffffffff


	//   ....[104]....
        /*07cc*/ 	.word	0xffffffff


	//   ....[105]....
        /*07d0*/ 	.word	0xffffffff


	//   ....[106]....
        /*07d4*/ 	.word	0xffffffff


	//   ....[107]....
        /*07d8*/ 	.word	0xffffffff


	//   ....[108]....
        /*07dc*/ 	.word	0xffffffff


	//   ....[109]....
        /*07e0*/ 	.word	0xffffffff


	//   ....[110]....
        /*07e4*/ 	.word	0xffffffff


	//   ....[111]....
        /*07e8*/ 	.word	0xffffffff


	//   ....[112]....
        /*07ec*/ 	.word	0xffffffff


	//   ....[113]....
        /*07f0*/ 	.word	0xffffffff


	//   ....[114]....
        /*07f4*/ 	.word	0xffffffff


	//   ....[115]....
        /*07f8*/ 	.word	0xffffffff


	//   ....[116]....
        /*07fc*/ 	.word	0xffffffff


	//   ....[117]....
        /*0800*/ 	.word	0xffffffff


	//   ....[118]....
        /*0804*/ 	.word	0xffffffff


	//   ....[119]....
        /*0808*/ 	.word	0xffffffff


	//   ....[120]....
        /*080c*/ 	.word	0xffffffff


	//   ....[121]....
        /*0810*/ 	.word	0xffffffff


	//   ....[122]....
        /*0814*/ 	.word	0xffffffff


	//   ....[123]....
        /*0818*/ 	.word	0xffffffff


	//   ....[124]....
        /*081c*/ 	.word	0xffffffff


	//   ....[125]....
        /*0820*/ 	.word	0xffffffff


	//   ....[126]....
        /*0824*/ 	.word	0xffffffff


	//   ....[127]....
        /*0828*/ 	.word	0xffffffff


	//   ....[128]....
        /*082c*/ 	.word	0xffffffff


	//   ....[129]....
        /*0830*/ 	.word	0x0500000f


	//   ....[130]....
        /*0834*/ 	.word	0x0500000f


	//   ....[131]....
        /*0838*/ 	.word	0x0500000f


	//   ....[132]....
        /*083c*/ 	.word	0x0500000f


	//   ....[133]....
        /*0840*/ 	.word	0x0500000f


	//   ....[134]....
        /*0844*/ 	.word	0x0500000f


	//   ....[135]....
        /*0848*/ 	.word	0x0500000f


	//   ....[136]....
        /*084c*/ 	.word	0x0500000f


	//   ....[137]....
        /*0850*/ 	.word	0x0500000f


	//   ....[138]....
        /*0854*/ 	.word	0x0500000f


	//   ....[139]....
        /*0858*/ 	.word	0x0500000f


	//   ....[140]....
        /*085c*/ 	.word	0x0500000f


	//   ....[141]....
        /*0860*/ 	.word	0x0500000f


	//   ....[142]....
        /*0864*/ 	.word	0x0500000f


	//   ....[143]....
        /*0868*/ 	.word	0x0500000f


	//   ....[144]....
        /*086c*/ 	.word	0x0500000f


	//   ....[145]....
        /*0870*/ 	.word	0x0500000f


	//   ....[146]....
        /*0874*/ 	.word	0x0500000f


	//   ....[147]....
        /*0878*/ 	.word	0x0500000f


	//   ....[148]....
        /*087c*/ 	.word	0x0500000f


	//   ....[149]....
        /*0880*/ 	.word	0x0500000f


	//   ....[150]....
        /*0884*/ 	.word	0x0500000f


	//   ....[151]....
        /*0888*/ 	.word	0x0500000f


	//   ....[152]....
        /*088c*/ 	.word	0x0500000f


	//   ....[153]....
        /*0890*/ 	.word	0x0500000f


	//   ....[154]....
        /*0894*/ 	.word	0x0500000f


	//   ....[155]....
        /*0898*/ 	.word	0x0500000f


	//   ....[156]....
        /*089c*/ 	.word	0x0500000f


	//   ....[157]....
        /*08a0*/ 	.word	0x0500000f


	//   ....[158]....
        /*08a4*/ 	.word	0x0500000f


	//   ....[159]....
        /*08a8*/ 	.word	0x0500000f


	//   ....[160]....
        /*08ac*/ 	.word	0x0500000f


	//   ....[161]....
        /*08b0*/ 	.word	0x0500000f


	//   ....[162]....
        /*08b4*/ 	.word	0x0500000f


	//   ....[163]....
        /*08b8*/ 	.word	0x0500000f


	//   ....[164]....
        /*08bc*/ 	.word	0x0500000f


	//   ....[165]....
        /*08c0*/ 	.word	0x0500000f


	//   ....[166]....
        /*08c4*/ 	.word	0x0500000f


	//   ....[167]....
        /*08c8*/ 	.word	0x0500000f


	//   ....[168]....
        /*08cc*/ 	.word	0x0500000f


	//   ....[169]....
        /*08d0*/ 	.word	0x0500000f


	//   ....[170]....
        /*08d4*/ 	.word	0x0500000f


	//   ....[171]....
        /*08d8*/ 	.word	0x0500000f


	//   ....[172]....
        /*08dc*/ 	.word	0x0500000f


	//   ....[173]....
        /*08e0*/ 	.word	0x0500000f


	//   ....[174]....
        /*08e4*/ 	.word	0x0500000f


	//   ....[175]....
        /*08e8*/ 	.word	0x0500000f


	//   ....[176]....
        /*08ec*/ 	.word	0x0500000f


	//   ....[177]....
        /*08f0*/ 	.word	0x0500000f


	//   ....[178]....
        /*08f4*/ 	.word	0x0500000f


	//   ....[179]....
        /*08f8*/ 	.word	0x0500000f


	//   ....[180]....
        /*08fc*/ 	.word	0x0500000f


	//   ....[181]....
        /*0900*/ 	.word	0x0500000f


	//   ....[182]....
        /*0904*/ 	.word	0x0500000f


	//   ....[183]....
        /*0908*/ 	.word	0x0500000f


	//   ....[184]....
        /*090c*/ 	.word	0x0500000f


	//----- nvinfo : EIATTR_COOP_GROUP_INSTR_OFFSETS
	.align		4
.L_145:
        /*0910*/ 	.byte	0x04, 0x28
        /*0912*/ 	.short	(.L_147 - .L_146)


	//   ....[0]....
.L_146:
        /*0914*/ 	.word	0x00000070


	//   ....[1]....
        /*0918*/ 	.word	0x00000140


	//   ....[2]....
        /*091c*/ 	.word	0x00000190


	//   ....[3]....
        /*0920*/ 	.word	0x000003c0


	//   ....[4]....
        /*0924*/ 	.word	0x00000520


	//   ....[5]....
        /*0928*/ 	.word	0x00000640


	//   ....[6]....
        /*092c*/ 	.word	0x000007a0


	//   ....[7]....
        /*0930*/ 	.word	0x00002820


	//   ....[8]....
        /*0934*/ 	.word	0x00002830


	//   ....[9]....
        /*0938*/ 	.word	0x00004150


	//   ....[10]....
        /*093c*/ 	.word	0x00004160


	//   ....[11]....
        /*0940*/ 	.word	0x00006280


	//   ....[12]....
        /*0944*/ 	.word	0x00006290


	//   ....[13]....
        /*0948*/ 	.word	0x00006680


	//   ....[14]....
        /*094c*/ 	.word	0x000066a0


	//   ....[15]....
        /*0950*/ 	.word	0x00006e70


	//   ....[16]....
        /*0954*/ 	.word	0x00007410


	//   ....[17]....
        /*0958*/ 	.word	0x00007420


	//   ....[18]....
        /*095c*/ 	.word	0x00007430


	//   ....[19]....
        /*0960*/ 	.word	0x00007440


	//   ....[20]....
        /*0964*/ 	.word	0x00008f50


	//   ....[21]....
        /*0968*/ 	.word	0x00008f60


	//   ....[22]....
        /*096c*/ 	.word	0x00008f70


	//   ....[23]....
        /*0970*/ 	.word	0x00008f80


	//   ....[24]....
        /*0974*/ 	.word	0x0000bf10


	//   ....[25]....
        /*0978*/ 	.word	0x0000bf30


	//   ....[26]....
        /*097c*/ 	.word	0x0000c390


	//   ....[27]....
        /*0980*/ 	.word	0x0000c3b0


	//   ....[28]....
        /*0984*/ 	.word	0x0000de60


	//   ....[29]....
        /*0988*/ 	.word	0x0000de80


	//   ....[30]....
        /*098c*/ 	.word	0x0000e3a0


	//   ....[31]....
        /*0990*/ 	.word	0x0000e400


	//   ....[32]....
        /*0994*/ 	.word	0x0000f710


	//   ....[33]....
        /*0998*/ 	.word	0x0000f730


	//   ....[34]....
        /*099c*/ 	.word	0x0000f7b0


	//   ....[35]....
        /*09a0*/ 	.word	0x0000f7c0


	//   ....[36]....
        /*09a4*/ 	.word	0x00010380


	//   ....[37]....
        /*09a8*/ 	.word	0x00010390


	//   ....[38]....
        /*09ac*/ 	.word	0x000103a0


	//   ....[39]....
        /*09b0*/ 	.word	0x000103b0


	//   ....[40]....
        /*09b4*/ 	.word	0x000103c0


	//   ....[41]....
        /*09b8*/ 	.word	0x000103d0


	//   ....[42]....
        /*09bc*/ 	.word	0x000103e0


	//   ....[43]....
        /*09c0*/ 	.word	0x000103f0


	//   ....[44]....
        /*09c4*/ 	.word	0x00010400


	//   ....[45]....
        /*09c8*/ 	.word	0x00010410


	//   ....[46]....
        /*09cc*/ 	.word	0x00010420


	//   ....[47]....
        /*09d0*/ 	.word	0x00010430


	//   ....[48]....
        /*09d4*/ 	.word	0x00010450


	//   ....[49]....
        /*09d8*/ 	.word	0x00010460


	//   ....[50]....
        /*09dc*/ 	.word	0x00010470


	//   ....[51]....
        /*09e0*/ 	.word	0x00010480


	//   ....[52]....
        /*09e4*/ 	.word	0x000104a0


	//   ....[53]....
        /*09e8*/ 	.word	0x000104b0


	//   ....[54]....
        /*09ec*/ 	.word	0x000104c0


	//   ....[55]....
        /*09f0*/ 	.word	0x000104d0


	//   ....[56]....
        /*09f4*/ 	.word	0x000104f0


	//   ....[57]....
        /*09f8*/ 	.word	0x00010500


	//   ....[58]....
        /*09fc*/ 	.word	0x00010510


	//   ....[59]....
        /*0a00*/ 	.word	0x00010520


	//   ....[60]....
        /*0a04*/ 	.word	0x00010d50


	//   ....[61]....
        /*0a08*/ 	.word	0x00010d80


	//   ....[62]....
        /*0a0c*/ 	.word	0x00010eb0


	//   ....[63]....
        /*0a10*/ 	.word	0x00010ec0


	//   ....[64]....
        /*0a14*/ 	.word	0x00011340


	//   ....[65]....
        /*0a18*/ 	.word	0x00011370


	//   ....[66]....
        /*0a1c*/ 	.word	0x00011470


	//   ....[67]....
        /*0a20*/ 	.word	0x00011490


	//   ....[68]....
        /*0a24*/ 	.word	0x00011dd0


	//   ....[69]....
        /*0a28*/ 	.word	0x00011de0


	//   ....[70]....
        /*0a2c*/ 	.word	0x00011ee0


	//   ....[71]....
        /*0a30*/ 	.word	0x00011f00


	//   ....[72]....
        /*0a34*/ 	.word	0x00012070


	//   ....[73]....
        /*0a38*/ 	.word	0x00012240


	//   ....[74]....
        /*0a3c*/ 	.word	0x00012270


	//   ....[75]....
        /*0a40*/ 	.word	0x000122a0


	//   ....[76]....
        /*0a44*/ 	.word	0x000122d0


	//   ....[77]....
        /*0a48*/ 	.word	0x00012300


	//   ....[78]....
        /*0a4c*/ 	.word	0x00012330


	//   ....[79]....
        /*0a50*/ 	.word	0x000124a0


	//   ....[80]....
        /*0a54*/ 	.word	0x000124d0


	//   ....[81]....
        /*0a58*/ 	.word	0x00012500


	//   ....[82]....
        /*0a5c*/ 	.word	0x00012530


	//   ....[83]....
        /*0a60*/ 	.word	0x00012560


	//   ....[84]....
        /*0a64*/ 	.word	0x00012590


	//   ....[85]....
        /*0a68*/ 	.word	0x00012620


	//   ....[86]....
        /*0a6c*/ 	.word	0x00012650


	//   ....[87]....
        /*0a70*/ 	.word	0x000126d0


	//   ....[88]....
        /*0a74*/ 	.word	0x000133f0


	//   ....[89]....
        /*0a78*/ 	.word	0x00015530


	//   ....[90]....
        /*0a7c*/ 	.word	0x00015540


	//   ....[91]....
        /*0a80*/ 	.word	0x00015550


	//   ....[92]....
        /*0a84*/ 	.word	0x00015670


	//   ....[93]....
        /*0a88*/ 	.word	0x00015aa0


	//   ....[94]....
        /*0a8c*/ 	.word	0x00015ab0


	//   ....[95]....
        /*0a90*/ 	.word	0x00015ac0


	//   ....[96]....
        /*0a94*/ 	.word	0x00015ad0


	//   ....[97]....
        /*0a98*/ 	.word	0x00016450


	//   ....[98]....
        /*0a9c*/ 	.word	0x00016480


	//   ....[99]....
        /*0aa0*/ 	.word	0x000164a0


	//   ....[100]....
        /*0aa4*/ 	.word	0x000164b0


	//   ....[101]....
        /*0aa8*/ 	.word	0x000165b0


	//   ....[102]....
        /*0aac*/ 	.word	0x000165c0


	//   ....[103]....
        /*0ab0*/ 	.word	0x00016d90


	//   ....[104]....
        /*0ab4*/ 	.word	0x00016db0


	//   ....[105]....
        /*0ab8*/ 	.word	0x00016dd0


	//   ....[106]....
        /*0abc*/ 	.word	0x00016e30


	//   ....[107]....
        /*0ac0*/ 	.word	0x00017210


	//   ....[108]....
        /*0ac4*/ 	.word	0x00017220


	//   ....[109]....
        /*0ac8*/ 	.word	0x00017230


	//   ....[110]....
        /*0acc*/ 	.word	0x00017290


	//   ....[111]....
        /*0ad0*/ 	.word	0x00018180


	//   ....[112]....
        /*0ad4*/ 	.word	0x000181b0


	//   ....[113]....
        /*0ad8*/ 	.word	0x000181f0


	//   ....[114]....
        /*0adc*/ 	.word	0x00018220


	//   ....[115]....
        /*0ae0*/ 	.word	0x00018250


	//   ....[116]....
        /*0ae4*/ 	.word	0x00018280


	//   ....[117]....
        /*0ae8*/ 	.word	0x000182b0


	//   ....[118]....
        /*0aec*/ 	.word	0x000182e0


	//   ....[119]....
        /*0af0*/ 	.word	0x00018460


	//   ....[120]....
        /*0af4*/ 	.word	0x00018490


	//   ....[121]....
        /*0af8*/ 	.word	0x000184c0


	//   ....[122]....
        /*0afc*/ 	.word	0x000184f0


	//   ....[123]....
        /*0b00*/ 	.word	0x00018520


	//   ....[124]....
        /*0b04*/ 	.word	0x00018550


	//   ....[125]....
        /*0b08*/ 	.word	0x00018610


	//   ....[126]....
        /*0b0c*/ 	.word	0x00018630


	//   ....[127]....
        /*0b10*/ 	.word	0x000186a0


	//   ....[128]....
        /*0b14*/ 	.word	0x00018b30


	//   ....[129]....
        /*0b18*/ 	.word	0x00018ed0


	//   ....[130]....
        /*0b1c*/ 	.word	0x00018f60


	//   ....[131]....
        /*0b20*/ 	.word	0x00019040


	//   ....[132]....
        /*0b24*/ 	.word	0x000190d0


	//   ....[133]....
        /*0b28*/ 	.word	0x000191b0


	//   ....[134]....
        /*0b2c*/ 	.word	0x00019240


	//   ....[135]....
        /*0b30*/ 	.word	0x00019320


	//   ....[136]....
        /*0b34*/ 	.word	0x000193b0


	//   ....[137]....
        /*0b38*/ 	.word	0x00019400


	//   ....[138]....
        /*0b3c*/ 	.word	0x00019450


	//   ....[139]....
        /*0b40*/ 	.word	0x00019530


	//   ....[140]....
        /*0b44*/ 	.word	0x000195c0


	//   ....[141]....
        /*0b48*/ 	.word	0x00019610


	//   ....[142]....
        /*0b4c*/ 	.word	0x00019660


	//   ....[143]....
        /*0b50*/ 	.word	0x000198c0


	//   ....[144]....
        /*0b54*/ 	.word	0x00019ba0


	//   ....[145]....
        /*0b58*/ 	.word	0x00019ca0


	//   ....[146]....
        /*0b5c*/ 	.word	0x00019d40


	//   ....[147]....
        /*0b60*/ 	.word	0x00019ef0


	//   ....[148]....
        /*0b64*/ 	.word	0x00019f90


	//   ....[149]....
        /*0b68*/ 	.word	0x0001a090


	//   ....[150]....
        /*0b6c*/ 	.word	0x0001a120


	//   ....[151]....
        /*0b70*/ 	.word	0x0001a180


	//   ....[152]....
        /*0b74*/ 	.word	0x0001a260


	//   ....[153]....
        /*0b78*/ 	.word	0x0001a360


	//   ....[154]....
        /*0b7c*/ 	.word	0x0001a3c0


	//   ....[155]....
        /*0b80*/ 	.word	0x0001a420


	//   ....[156]....
        /*0b84*/ 	.word	0x0001a4c0


	//   ....[157]....
        /*0b88*/ 	.word	0x0001a590


	//   ....[158]....
        /*0b8c*/ 	.word	0x0001a670


	//   ....[159]....
        /*0b90*/ 	.word	0x0001a7b0


	//   ....[160]....
        /*0b94*/ 	.word	0x0001a860


	//   ....[161]....
        /*0b98*/ 	.word	0x0001a910


	//   ....[162]....
        /*0b9c*/ 	.word	0x0001a9c0


	//   ....[163]....
        /*0ba0*/ 	.word	0x0001aab0


	//   ....[164]....
        /*0ba4*/ 	.word	0x0001ab40


	//   ....[165]....
        /*0ba8*/ 	.word	0x0001aba0


	//   ....[166]....
        /*0bac*/ 	.word	0x0001ac70


	//   ....[167]....
        /*0bb0*/ 	.word	0x0001ae50


	//   ....[168]....
        /*0bb4*/ 	.word	0x0001aef0


	//   ....[169]....
        /*0bb8*/ 	.word	0x0001b010


	//   ....[170]....
        /*0bbc*/ 	.word	0x0001b080


	//   ....[171]....
        /*0bc0*/ 	.word	0x0001b0f0


	//   ....[172]....
        /*0bc4*/ 	.word	0x0001b160


	//   ....[173]....
        /*0bc8*/ 	.word	0x0001b1d0


	//   ....[174]....
        /*0bcc*/ 	.word	0x0001b250


	//   ....[175]....
        /*0bd0*/ 	.word	0x0001b2e0


	//   ....[176]....
        /*0bd4*/ 	.word	0x0001b380


	//   ....[177]....
        /*0bd8*/ 	.word	0x0001b3f0


	//   ....[178]....
        /*0bdc*/ 	.word	0x0001b460


	//   ....[179]....
        /*0be0*/ 	.word	0x0001b4d0


	//   ....[180]....
        /*0be4*/ 	.word	0x0001b550


	//   ....[181]....
        /*0be8*/ 	.word	0x0001b5c0


	//   ....[182]....
        /*0bec*/ 	.word	0x0001b660


	//   ....[183]....
        /*0bf0*/ 	.word	0x0001b6f0


	//   ....[184]....
        /*0bf4*/ 	.word	0x0001b820


	//----- nvinfo : EIATTR_REG_RECONFIG
	.align		4
.L_147:
        /*0bf8*/ 	.byte	0x01, 0x54
	.zero		2


	//----- nvinfo : EIATTR_SYSCALL_OFFSETS
	.align		4
        /*0bfc*/ 	.byte	0x04, 0x46
        /*0bfe*/ 	.short	(.L_149 - .L_148)


	//   ....[0]....
.L_148:
        /*0c00*/ 	.word	0x00001920


	//   ....[1]....
        /*0c04*/ 	.word	0x00001a70


	//   ....[2]....
        /*0c08*/ 	.word	0x00006fe0


	//   ....[3]....
        /*0c0c*/ 	.word	0x00007320


	//   ....[4]....
        /*0c10*/ 	.word	0x00014a30


	//   ....[5]....
        /*0c14*/ 	.word	0x00014bc0


	//   ....[6]....
        /*0c18*/ 	.word	0x00014d10


	//   ....[7]....
        /*0c1c*/ 	.word	0x00014e60


	//   ....[8]....
        /*0c20*/ 	.word	0x00015f10


	//----- nvinfo : EIATTR_MBARRIER_INSTR_OFFSETS
	.align		4
.L_149:
        /*0c24*/ 	.byte	0x04, 0x39
        /*0c26*/ 	.short	(.L_151 - .L_150)


	//   ....[0]....
.L_150:
        /*0c28*/ 	.word	0x00000270
        /*0c2c*/ 	.word	0x000000ff
        /*0c30*/ 	.word	0x00019c00
        /*0c34*/ 	.short	0x0100
        /*0c36*/ 	.byte	0x08
	.zero		1


	//   ....[1]....
        /*0c38*/ 	.word	0x00000280
        /*0c3c*/ 	.word	0x000000ff
        /*0c40*/ 	.word	0x00019c20
        /*0c44*/ 	.short	0x0100
        /*0c46*/ 	.byte	0x08
	.zero		1


	//   ....[2]....
        /*0c48*/ 	.word	0x00000370
        /*0c4c*/ 	.word	0x000000ff
        /*0c50*/ 	.word	0x00019c30
        /*0c54*/ 	.short	0x0100
        /*0c56*/ 	.byte	0x08
	.zero		1


	//   ....[3]....
        /*0c58*/ 	.word	0x00000380
        /*0c5c*/ 	.word	0x000000ff
        /*0c60*/ 	.word	0x00019c40
        /*0c64*/ 	.short	0x0100
        /*0c66*/ 	.byte	0x08
	.zero		1


	//   ....[4]....
        /*0c68*/ 	.word	0x00000390
        /*0c6c*/ 	.word	0x000000ff
        /*0c70*/ 	.word	0x00019c38
        /*0c74*/ 	.short	0x0100
        /*0c76*/ 	.byte	0x08
	.zero		1


	//   ....[5]....
        /*0c78*/ 	.word	0x000003a0
        /*0c7c*/ 	.word	0x000000ff
        /*0c80*/ 	.word	0x00019c48
        /*0c84*/ 	.short	0x0100
        /*0c86*/ 	.byte	0x08
	.zero		1


	//   ....[6]....
        /*0c88*/ 	.word	0x000004d0
        /*0c8c*/ 	.word	0x000000ff
        /*0c90*/ 	.word	0x00019c50
        /*0c94*/ 	.short	0x0100
        /*0c96*/ 	.byte	0x08
	.zero		1


	//   ....[7]....
        /*0c98*/ 	.word	0x000004e0
        /*0c9c*/ 	.word	0x000000ff
        /*0ca0*/ 	.word	0x00019c60
        /*0ca4*/ 	.short	0x0100
        /*0ca6*/ 	.byte	0x08
	.zero		1


	//   ....[8]....
        /*0ca8*/ 	.word	0x000004f0
        /*0cac*/ 	.word	0x000000ff
        /*0cb0*/ 	.word	0x00019c58
        /*0cb4*/ 	.short	0x0100
        /*0cb6*/ 	.byte	0x08
	.zero		1


	//   ....[9]....
        /*0cb8*/ 	.word	0x00000500
        /*0cbc*/ 	.word	0x000000ff
        /*0cc0*/ 	.word	0x00019c68
        /*0cc4*/ 	.short	0x0100
        /*0cc6*/ 	.byte	0x08
	.zero		1


	//   ....[10]....
        /*0cc8*/ 	.word	0x000005f0
        /*0ccc*/ 	.word	0x000000ff
        /*0cd0*/ 	.word	0x00019c70
        /*0cd4*/ 	.short	0x0100
        /*0cd6*/ 	.byte	0x06
	.zero		1


	//   ....[11]....
        /*0cd8*/ 	.word	0x00000600
        /*0cdc*/ 	.word	0x000000ff
        /*0ce0*/ 	.word	0x00019c80
        /*0ce4*/ 	.short	0x0100
        /*0ce6*/ 	.byte	0x06
	.zero		1


	//   ....[12]....
        /*0ce8*/ 	.word	0x00000610
        /*0cec*/ 	.word	0x000000ff
        /*0cf0*/ 	.word	0x00019c78
        /*0cf4*/ 	.short	0x0100
        /*0cf6*/ 	.byte	0x06
	.zero		1


	//   ....[13]....
        /*0cf8*/ 	.word	0x00000620
        /*0cfc*/ 	.word	0x000000ff
        /*0d00*/ 	.word	0x00019c88
        /*0d04*/ 	.short	0x0100
        /*0d06*/ 	.byte	0x06
	.zero		1


	//   ....[14]....
        /*0d08*/ 	.word	0x00000750
        /*0d0c*/ 	.word	0x000000ff
        /*0d10*/ 	.word	0x00019c90
        /*0d14*/ 	.short	0x0100
        /*0d16*/ 	.byte	0x08
	.zero		1


	//   ....[15]....
        /*0d18*/ 	.word	0x00000760
        /*0d1c*/ 	.word	0x000000ff
        /*0d20*/ 	.word	0x00019ca0
        /*0d24*/ 	.short	0x0100
        /*0d26*/ 	.byte	0x08
	.zero		1


	//   ....[16]....
        /*0d28*/ 	.word	0x00000770
        /*0d2c*/ 	.word	0x000000ff
        /*0d30*/ 	.word	0x00019c98
        /*0d34*/ 	.short	0x0100
        /*0d36*/ 	.byte	0x08
	.zero		1


	//   ....[17]....
        /*0d38*/ 	.word	0x00000780
        /*0d3c*/ 	.word	0x000000ff
        /*0d40*/ 	.word	0x00019ca8
        /*0d44*/ 	.short	0x0100
        /*0d46*/ 	.byte	0x08
	.zero		1


	//   ....[18]....
        /*0d48*/ 	.word	0x000008c0
        /*0d4c*/ 	.word	0x000000ff
        /*0d50*/ 	.word	0x00019cb0
        /*0d54*/ 	.short	0x0100
        /*0d56*/ 	.byte	0x08
	.zero		1


	//   ....[19]....
        /*0d58*/ 	.word	0x000008d0
        /*0d5c*/ 	.word	0x000000ff
        /*0d60*/ 	.word	0x00019cc0
        /*0d64*/ 	.short	0x0100
        /*0d66*/ 	.byte	0x08
	.zero		1


	//   ....[20]....
        /*0d68*/ 	.word	0x000008e0
        /*0d6c*/ 	.word	0x000000ff
        /*0d70*/ 	.word	0x00019cb8
        /*0d74*/ 	.short	0x0100
        /*0d76*/ 	.byte	0x08
	.zero		1


	//   ....[21]....
        /*0d78*/ 	.word	0x000008f0
        /*0d7c*/ 	.word	0x000000ff
        /*0d80*/ 	.word	0x00019cc8
        /*0d84*/ 	.short	0x0100
        /*0d86*/ 	.byte	0x08
	.zero		1


	//   ....[22]....
        /*0d88*/ 	.word	0x000027d0
        /*0d8c*/ 	.word	0x00000044
        /*0d90*/ 	.word	0x00019c90
        /*0d94*/ 	.short	0x010a
        /*0d96*/ 	.byte	0x3f
	.zero		1


	//   ....[23]....
        /*0d98*/ 	.word	0x00004100
        /*0d9c*/ 	.word	0x00000044
        /*0da0*/ 	.word	0x00019c90
        /*0da4*/ 	.short	0x010a
        /*0da6*/ 	.byte	0x3f
	.zero		1


	//   ....[24]....
        /*0da8*/ 	.word	0x000060a0
        /*0dac*/ 	.word	0x00000044
        /*0db0*/ 	.word	0x00019c90
        /*0db4*/ 	.short	0x010a
        /*0db6*/ 	.byte	0x3f
	.zero		1


	//   ....[25]....
        /*0db8*/ 	.word	0x000064c0
        /*0dbc*/ 	.word	0x00000004
        /*0dc0*/ 	.word	0x00000000
        /*0dc4*/ 	.short	0x0101
        /*0dc6*/ 	.byte	0x3f
	.zero		1


	//   ....[26]....
        /*0dc8*/ 	.word	0x00006500
        /*0dcc*/ 	.word	0x00000044
        /*0dd0*/ 	.word	0x00019cb0
        /*0dd4*/ 	.short	0x010a
        /*0dd6*/ 	.byte	0x3f
	.zero		1


	//   ....[27]....
        /*0dd8*/ 	.word	0x000068d0
        /*0ddc*/ 	.word	0x00000044
        /*0de0*/ 	.word	0x00000000
        /*0de4*/ 	.short	0x0101
        /*0de6*/ 	.byte	0x3f
	.zero		1


	//   ....[28]....
        /*0de8*/ 	.word	0x00007080
        /*0dec*/ 	.word	0x00000012
        /*0df0*/ 	.word	0x00019c00
        /*0df4*/ 	.short	0x010a
        /*0df6*/ 	.byte	0x3f
	.zero		1


	//   ....[29]....
        /*0df8*/ 	.word	0x000070d0
        /*0dfc*/ 	.word	0x00000012
        /*0e00*/ 	.word	0x00019c00
        /*0e04*/ 	.short	0x010a
        /*0e06*/ 	.byte	0x3f
	.zero		1


	//   ....[30]....
        /*0e08*/ 	.word	0x00007770
        /*0e0c*/ 	.word	0x00000012
        /*0e10*/ 	.word	0x00019c00
        /*0e14*/ 	.short	0x010a
        /*0e16*/ 	.byte	0x3f
	.zero		1


	//   ....[31]....
        /*0e18*/ 	.word	0x00009290
        /*0e1c*/ 	.word	0x00000012
        /*0e20*/ 	.word	0x00019c00
        /*0e24*/ 	.short	0x010a
        /*0e26*/ 	.byte	0x3f
	.zero		1


	//   ....[32]....
        /*0e28*/ 	.word	0x0000b470
        /*0e2c*/ 	.word	0x00000003
        /*0e30*/ 	.word	0x00019c30
        /*0e34*/ 	.short	0x010a
        /*0e36*/ 	.byte	0x3f
	.zero		1


	//   ....[33]....
        /*0e38*/ 	.word	0x0000b510
        /*0e3c*/ 	.word	0x00000003
        /*0e40*/ 	.word	0x00019c30
        /*0e44*/ 	.short	0x010a
        /*0e46*/ 	.byte	0x3f
	.zero		1


	//   ....[34]....
        /*0e48*/ 	.word	0x0000cb70
        /*0e4c*/ 	.word	0x00000037
        /*0e50*/ 	.word	0x00000000
        /*0e54*/ 	.short	0x0101
        /*0e56*/ 	.byte	0x3f
	.zero		1


	//   ....[35]....
        /*0e58*/ 	.word	0x0000d710
        /*0e5c*/ 	.word	0x00000000
        /*0e60*/ 	.word	0x00019c30
        /*0e64*/ 	.short	0x010a
        /*0e66*/ 	.byte	0x3f
	.zero		1


	//   ....[36]....
        /*0e68*/ 	.word	0x0000d780
        /*0e6c*/ 	.word	0x00000000
        /*0e70*/ 	.word	0x00019c30
        /*0e74*/ 	.short	0x010a
        /*0e76*/ 	.byte	0x3f
	.zero		1


	//   ....[37]....
        /*0e78*/ 	.word	0x0000d980
        /*0e7c*/ 	.word	0x00000007
        /*0e80*/ 	.word	0x00019c50
        /*0e84*/ 	.short	0x010a
        /*0e86*/ 	.byte	0x3f
	.zero		1


	//   ....[38]....
        /*0e88*/ 	.word	0x0000d9d0
        /*0e8c*/ 	.word	0x00000007
        /*0e90*/ 	.word	0x00019c50
        /*0e94*/ 	.short	0x010a
        /*0e96*/ 	.byte	0x3f
	.zero		1


	//   ....[39]....
        /*0e98*/ 	.word	0x0000dc50
        /*0e9c*/ 	.word	0x00000000
        /*0ea0*/ 	.word	0x00000000
        /*0ea4*/ 	.short	0x0101
        /*0ea6*/ 	.byte	0x3f
	.zero		1


	//   ....[40]....
        /*0ea8*/ 	.word	0x0000ee10
        /*0eac*/ 	.word	0x00000007
        /*0eb0*/ 	.word	0x00000000
        /*0eb4*/ 	.short	0x0101
        /*0eb6*/ 	.byte	0x3f
	.zero		1


	//   ....[41]....
        /*0eb8*/ 	.word	0x0000f3e0
        /*0ebc*/ 	.word	0x00000004
        /*0ec0*/ 	.word	0x00019c50
        /*0ec4*/ 	.short	0x010a
        /*0ec6*/ 	.byte	0x3f
	.zero		1


	//   ....[42]....
        /*0ec8*/ 	.word	0x0000f430
        /*0ecc*/ 	.word	0x00000004
        /*0ed0*/ 	.word	0x00019c50
        /*0ed4*/ 	.short	0x010a
        /*0ed6*/ 	.byte	0x3f
	.zero		1


	//   ....[43]....
        /*0ed8*/ 	.word	0x0000fd20
        /*0edc*/ 	.word	0x00000004
        /*0ee0*/ 	.word	0x00000000
        /*0ee4*/ 	.short	0x0101
        /*0ee6*/ 	.byte	0x3f
	.zero		1


	//   ....[44]....
        /*0ee8*/ 	.word	0x00011360
        /*0eec*/ 	.word	0x00000000
        /*0ef0*/ 	.word	0x00000000
        /*0ef4*/ 	.short	0x0101
        /*0ef6*/ 	.byte	0x3f
	.zero		1


	//   ....[45]....
        /*0ef8*/ 	.word	0x000134d0
        /*0efc*/ 	.word	0x00000016
        /*0f00*/ 	.word	0x00019c20
        /*0f04*/ 	.short	0x010a
        /*0f06*/ 	.byte	0x3f
	.zero		1


	//   ....[46]....
        /*0f08*/ 	.word	0x00013560
        /*0f0c*/ 	.word	0x00000008
        /*0f10*/ 	.word	0x00019ca0
        /*0f14*/ 	.short	0x010a
        /*0f16*/ 	.byte	0x3f
	.zero		1


	//   ....[47]....
        /*0f18*/ 	.word	0x000139b0
        /*0f1c*/ 	.word	0x00000008
        /*0f20*/ 	.word	0x00019cc0
        /*0f24*/ 	.short	0x010a
        /*0f26*/ 	.byte	0x3f
	.zero		1


	//   ....[48]....
        /*0f28*/ 	.word	0x00013ec0
        /*0f2c*/ 	.word	0x00000008
        /*0f30*/ 	.word	0x00019ca0
        /*0f34*/ 	.short	0x010a
        /*0f36*/ 	.byte	0x3f
	.zero		1


	//   ....[49]....
        /*0f38*/ 	.word	0x00014300
        /*0f3c*/ 	.word	0x00000008
        /*0f40*/ 	.word	0x00019cc0
        /*0f44*/ 	.short	0x010a
        /*0f46*/ 	.byte	0x3f
	.zero		1


	//   ....[50]....
        /*0f48*/ 	.word	0x00015310
        /*0f4c*/ 	.word	0x00000004
        /*0f50*/ 	.word	0x00019c80
        /*0f54*/ 	.short	0x010a
        /*0f56*/ 	.byte	0x3f
	.zero		1


	//   ....[51]....
        /*0f58*/ 	.word	0x00015770
        /*0f5c*/ 	.word	0x00000004
        /*0f60*/ 	.word	0x00019c70
        /*0f64*/ 	.short	0x0107
        /*0f66*/ 	.byte	0x3f
	.zero		1


	//   ....[52]....
        /*0f68*/ 	.word	0x00015830
        /*0f6c*/ 	.word	0x00000004
        /*0f70*/ 	.word	0x00019c70
        /*0f74*/ 	.short	0x0101
        /*0f76*/ 	.byte	0x3f
	.zero		1


	//   ....[53]....
        /*0f78*/ 	.word	0x00015880
        /*0f7c*/ 	.word	0x00000004
        /*0f80*/ 	.word	0x00019c40
        /*0f84*/ 	.short	0x010a
        /*0f86*/ 	.byte	0x3f
	.zero		1


	//   ....[54]....
        /*0f88*/ 	.word	0x00015bf0
        /*0f8c*/ 	.word	0x00000004
        /*0f90*/ 	.word	0x00019c30
        /*0f94*/ 	.short	0x0107
        /*0f96*/ 	.byte	0x3f
	.zero		1


	//   ....[55]....
        /*0f98*/ 	.word	0x00015cc0
        /*0f9c*/ 	.word	0x00000004
        /*0fa0*/ 	.word	0x00019c30
        /*0fa4*/ 	.short	0x0101
        /*0fa6*/ 	.byte	0x3f
	.zero		1


	//   ....[56]....
        /*0fa8*/ 	.word	0x000166a0
        /*0fac*/ 	.word	0x00000016
        /*0fb0*/ 	.word	0x00019c00
        /*0fb4*/ 	.short	0x0107
        /*0fb6*/ 	.byte	0x3f
	.zero		1


	//   ....[57]....
        /*0fb8*/ 	.word	0x000167a0
        /*0fbc*/ 	.word	0x00000016
        /*0fc0*/ 	.word	0x00019c00
        /*0fc4*/ 	.short	0x0101
        /*0fc6*/ 	.byte	0x3f
	.zero		1


	//   ....[58]....
        /*0fc8*/ 	.word	0x000167c0
        /*0fcc*/ 	.word	0x00000016
        /*0fd0*/ 	.word	0x00019c20
        /*0fd4*/ 	.short	0x010a
        /*0fd6*/ 	.byte	0x3f
	.zero		1


	//   ....[59]....
        /*0fd8*/ 	.word	0x00016b40
        /*0fdc*/ 	.word	0x00000000
        /*0fe0*/ 	.word	0x00019c80
        /*0fe4*/ 	.short	0x010a
        /*0fe6*/ 	.byte	0x3f
	.zero		1


	//   ....[60]....
        /*0fe8*/ 	.word	0x00016f00
        /*0fec*/ 	.word	0x00000000
        /*0ff0*/ 	.word	0x00019c70
        /*0ff4*/ 	.short	0x0107
        /*0ff6*/ 	.byte	0x3f
	.zero		1


	//   ....[61]....
        /*0ff8*/ 	.word	0x00016fc0
        /*0ffc*/ 	.word	0x00000000
        /*1000*/ 	.word	0x00019c70
        /*1004*/ 	.short	0x0101
        /*1006*/ 	.byte	0x3f
	.zero		1


	//   ....[62]....
        /*1008*/ 	.word	0x00016ff0
        /*100c*/ 	.word	0x00000000
        /*1010*/ 	.word	0x00019c40
        /*1014*/ 	.short	0x010a
        /*1016*/ 	.byte	0x3f
	.zero		1


	//   ....[63]....
        /*1018*/ 	.word	0x00017330
        /*101c*/ 	.word	0x00000000
        /*1020*/ 	.word	0x00019c30
        /*1024*/ 	.short	0x0107
        /*1026*/ 	.byte	0x3f
	.zero		1


	//   ....[64]....
        /*1028*/ 	.word	0x000173f0
        /*102c*/ 	.word	0x00000000
        /*1030*/ 	.word	0x00019c30
        /*1034*/ 	.short	0x0101
        /*1036*/ 	.byte	0x3f
	.zero		1


	//   ....[65]....
        /*1038*/ 	.word	0x00017480
        /*103c*/ 	.word	0x00000002
        /*1040*/ 	.word	0x00019c70
        /*1044*/ 	.short	0x010a
        /*1046*/ 	.byte	0x3f
	.zero		1


	//   ....[66]....
        /*1048*/ 	.word	0x00017510
        /*104c*/ 	.word	0x00000002
        /*1050*/ 	.word	0x00019c60
        /*1054*/ 	.short	0x010a
        /*1056*/ 	.byte	0x3f
	.zero		1


	//   ....[67]....
        /*1058*/ 	.word	0x000178a0
        /*105c*/ 	.word	0x00000002
        /*1060*/ 	.word	0x00019c50
        /*1064*/ 	.short	0x0101
        /*1066*/ 	.byte	0x3f
	.zero		1


	//   ....[68]....
        /*1068*/ 	.word	0x00017930
        /*106c*/ 	.word	0x00000002
        /*1070*/ 	.word	0x00000000
        /*1074*/ 	.short	0x0101
        /*1076*/ 	.byte	0x3f
	.zero		1


	//   ....[69]....
        /*1078*/ 	.word	0x00017af0
        /*107c*/ 	.word	0x00000003
        /*1080*/ 	.word	0x00019c70
        /*1084*/ 	.short	0x010a
        /*1086*/ 	.byte	0x3f
	.zero		1


	//   ....[70]....
        /*1088*/ 	.word	0x00017b70
        /*108c*/ 	.word	0x00000003
        /*1090*/ 	.word	0x00019c60
        /*1094*/ 	.short	0x010a
        /*1096*/ 	.byte	0x3f
	.zero		1


	//   ....[71]....
        /*1098*/ 	.word	0x00017f10
        /*109c*/ 	.word	0x00000003
        /*10a0*/ 	.word	0x00019c50
        /*10a4*/ 	.short	0x0101
        /*10a6*/ 	.byte	0x3f
	.zero		1


	//   ....[72]....
        /*10a8*/ 	.word	0x00017fc0
        /*10ac*/ 	.word	0x00000003
        /*10b0*/ 	.word	0x00000000
        /*10b4*/ 	.short	0x0101
        /*10b6*/ 	.byte	0x3f
	.zero		1


	//   ....[73]....
        /*10b8*/ 	.word	0x00018ab0
        /*10bc*/ 	.word	0x00000005
        /*10c0*/ 	.word	0x00019c20
        /*10c4*/ 	.short	0x010a
        /*10c6*/ 	.byte	0x3f
	.zero		1


	//   ....[74]....
        /*10c8*/ 	.word	0x00018c20
        /*10cc*/ 	.word	0x00000003
        /*10d0*/ 	.word	0x00019c40
        /*10d4*/ 	.short	0x010a
        /*10d6*/ 	.byte	0x3f
	.zero		1


	//   ....[75]....
        /*10d8*/ 	.word	0x00018cc0
        /*10dc*/ 	.word	0x00000017
        /*10e0*/ 	.word	0x00019c40
        /*10e4*/ 	.short	0x010a
        /*10e6*/ 	.byte	0x3f
	.zero		1


	//   ....[76]....
        /*10e8*/ 	.word	0x00018d00
        /*10ec*/ 	.word	0x00000003
        /*10f0*/ 	.word	0x00019c60
        /*10f4*/ 	.short	0x010a
        /*10f6*/ 	.byte	0x3f
	.zero		1


	//   ....[77]....
        /*10f8*/ 	.word	0x00018d40
        /*10fc*/ 	.word	0x00000017
        /*1100*/ 	.word	0x00019c60
        /*1104*/ 	.short	0x010a
        /*1106*/ 	.byte	0x3f
	.zero		1


	//   ....[78]....
        /*1108*/ 	.word	0x00018d80
        /*110c*/ 	.word	0x00000003
        /*1110*/ 	.word	0x00019c80
        /*1114*/ 	.short	0x010a
        /*1116*/ 	.byte	0x3f
	.zero		1


	//   ....[79]....
        /*1118*/ 	.word	0x00018dc0
        /*111c*/ 	.word	0x00000017
        /*1120*/ 	.word	0x00019c80
        /*1124*/ 	.short	0x010a
        /*1126*/ 	.byte	0x3f
	.zero		1


	//   ....[80]....
        /*1128*/ 	.word	0x00018e20
        /*112c*/ 	.word	0x00000044
        /*1130*/ 	.word	0x00019c90
        /*1134*/ 	.short	0x010a
        /*1136*/ 	.byte	0x3f
	.zero		1


	//   ....[81]....
        /*1138*/ 	.word	0x00018f90
        /*113c*/ 	.word	0x00000044
        /*1140*/ 	.word	0x00019c90
        /*1144*/ 	.short	0x010a
        /*1146*/ 	.byte	0x3f
	.zero		1


	//   ....[82]....
        /*1148*/ 	.word	0x00019110
        /*114c*/ 	.word	0x00000044
        /*1150*/ 	.word	0x00019c90
        /*1154*/ 	.short	0x010a
        /*1156*/ 	.byte	0x3f
	.zero		1


	//   ....[83]....
        /*1158*/ 	.word	0x00019270
        /*115c*/ 	.word	0x00000044
        /*1160*/ 	.word	0x00019cb0
        /*1164*/ 	.short	0x010a
        /*1166*/ 	.byte	0x3f
	.zero		1


	//   ....[84]....
        /*1168*/ 	.word	0x00019480
        /*116c*/ 	.word	0x00000012
        /*1170*/ 	.word	0x00019c00
        /*1174*/ 	.short	0x010a
        /*1176*/ 	.byte	0x3f
	.zero		1


	//   ....[85]....
        /*1178*/ 	.word	0x000196a0
        /*117c*/ 	.word	0x00000012
        /*1180*/ 	.word	0x00019c00
        /*1184*/ 	.short	0x010a
        /*1186*/ 	.byte	0x3f
	.zero		1


	//   ....[86]....
        /*1188*/ 	.word	0x000196f0
        /*118c*/ 	.word	0x00000003
        /*1190*/ 	.word	0x00019c30
        /*1194*/ 	.short	0x010a
        /*1196*/ 	.byte	0x3f
	.zero		1


	//   ....[87]....
        /*1198*/ 	.word	0x00019740
        /*119c*/ 	.word	0x00000000
        /*11a0*/ 	.word	0x00019c30
        /*11a4*/ 	.short	0x010a
        /*11a6*/ 	.byte	0x3f
	.zero		1


	//   ....[88]....
        /*11a8*/ 	.word	0x00019790
        /*11ac*/ 	.word	0x00000007
        /*11b0*/ 	.word	0x00019c50
        /*11b4*/ 	.short	0x010a
        /*11b6*/ 	.byte	0x3f
	.zero		1


	//   ....[89]....
        /*11b8*/ 	.word	0x000197e0
        /*11bc*/ 	.word	0x00000004
        /*11c0*/ 	.word	0x00019c50
        /*11c4*/ 	.short	0x010a
        /*11c6*/ 	.byte	0x3f
	.zero		1


	//   ....[90]....
        /*11c8*/ 	.word	0x00019980
        /*11cc*/ 	.word	0x00000016
        /*11d0*/ 	.word	0x00019c20
        /*11d4*/ 	.short	0x010a
        /*11d6*/ 	.byte	0x3f
	.zero		1


	//   ....[91]....
        /*11d8*/ 	.word	0x000199d0
        /*11dc*/ 	.word	0x00000008
        /*11e0*/ 	.word	0x00019ca0
        /*11e4*/ 	.short	0x010a
        /*11e6*/ 	.byte	0x3f
	.zero		1


	//   ....[92]....
        /*11e8*/ 	.word	0x00019a20
        /*11ec*/ 	.word	0x00000008
        /*11f0*/ 	.word	0x00019cc0
        /*11f4*/ 	.short	0x010a
        /*11f6*/ 	.byte	0x3f
	.zero		1


	//   ....[93]....
        /*11f8*/ 	.word	0x00019a70
        /*11fc*/ 	.word	0x00000008
        /*1200*/ 	.word	0x00019ca0
        /*1204*/ 	.short	0x010a
        /*1206*/ 	.byte	0x3f
	.zero		1


	//   ....[94]....
        /*1208*/ 	.word	0x00019ac0
        /*120c*/ 	.word	0x00000008
        /*1210*/ 	.word	0x00019cc0
        /*1214*/ 	.short	0x010a
        /*1216*/ 	.byte	0x3f
	.zero		1


	//   ....[95]....
        /*1218*/ 	.word	0x00019bf0
        /*121c*/ 	.word	0x00000004
        /*1220*/ 	.word	0x00019c80
        /*1224*/ 	.short	0x010a
        /*1226*/ 	.byte	0x3f
	.zero		1


	//   ....[96]....
        /*1228*/ 	.word	0x00019fe0
        /*122c*/ 	.word	0x00000004
        /*1230*/ 	.word	0x00019c40
        /*1234*/ 	.short	0x010a
        /*1236*/ 	.byte	0x3f
	.zero		1


	//   ....[97]....
        /*1238*/ 	.word	0x0001a6b0
        /*123c*/ 	.word	0x00000016
        /*1240*/ 	.word	0x00019c20
        /*1244*/ 	.short	0x010a
        /*1246*/ 	.byte	0x3f
	.zero		1


	//   ....[98]....
        /*1248*/ 	.word	0x0001a700
        /*124c*/ 	.word	0x00000000
        /*1250*/ 	.word	0x00019c80
        /*1254*/ 	.short	0x010a
        /*1256*/ 	.byte	0x3f
	.zero		1


	//   ....[99]....
        /*1258*/ 	.word	0x0001aa00
        /*125c*/ 	.word	0x00000000
        /*1260*/ 	.word	0x00019c40
        /*1264*/ 	.short	0x010a
        /*1266*/ 	.byte	0x3f
	.zero		1


	//   ....[100]....
        /*1268*/ 	.word	0x0001acb0
        /*126c*/ 	.word	0x00000002
        /*1270*/ 	.word	0x00019c70
        /*1274*/ 	.short	0x010a
        /*1276*/ 	.byte	0x3f
	.zero		1


	//   ....[101]....
        /*1278*/ 	.word	0x0001ad00
        /*127c*/ 	.word	0x00000002
        /*1280*/ 	.word	0x00019c60
        /*1284*/ 	.short	0x010a
        /*1286*/ 	.byte	0x3f
	.zero		1


	//   ....[102]....
        /*1288*/ 	.word	0x0001ad50
        /*128c*/ 	.word	0x00000003
        /*1290*/ 	.word	0x00019c70
        /*1294*/ 	.short	0x010a
        /*1296*/ 	.byte	0x3f
	.zero		1


	//   ....[103]....
        /*1298*/ 	.word	0x0001ada0
        /*129c*/ 	.word	0x00000003
        /*12a0*/ 	.word	0x00019c60
        /*12a4*/ 	.short	0x010a
        /*12a6*/ 	.byte	0x3f
	.zero		1


	//   ....[104]....
        /*12a8*/ 	.word	0x0001b740
        /*12ac*/ 	.word	0x00000005
        /*12b0*/ 	.word	0x00019c20
        /*12b4*/ 	.short	0x010a
        /*12b6*/ 	.byte	0x3f
	.zero		1


	//   ....[105]....
        /*12b8*/ 	.word	0x0001b8e0
        /*12bc*/ 	.word	0x00000003
        /*12c0*/ 	.word	0x00019c40
        /*12c4*/ 	.short	0x010a
        /*12c6*/ 	.byte	0x3f
	.zero		1


	//   ....[106]....
        /*12c8*/ 	.word	0x0001b930
        /*12cc*/ 	.word	0x00000017
        /*12d0*/ 	.word	0x00019c40
        /*12d4*/ 	.short	0x010a
        /*12d6*/ 	.byte	0x3f
	.zero		1


	//   ....[107]....
        /*12d8*/ 	.word	0x0001b980
        /*12dc*/ 	.word	0x00000003
        /*12e0*/ 	.word	0x00019c60
        /*12e4*/ 	.short	0x010a
        /*12e6*/ 	.byte	0x3f
	.zero		1


	//   ....[108]....
        /*12e8*/ 	.word	0x0001b9d0
        /*12ec*/ 	.word	0x00000017
        /*12f0*/ 	.word	0x00019c60
        /*12f4*/ 	.short	0x010a
        /*12f6*/ 	.byte	0x3f
	.zero		1


	//   ....[109]....
        /*12f8*/ 	.word	0x0001ba20
        /*12fc*/ 	.word	0x00000003
        /*1300*/ 	.word	0x00019c80
        /*1304*/ 	.short	0x010a
        /*1306*/ 	.byte	0x3f
	.zero		1


	//----- nvinfo : EIATTR_NUM_MBARRIERS
	.align		4
.L_151:
        /*1308*/ 	.byte	0x03, 0x38
        /*130a*/ 	.short	0x0016


	//----- nvinfo : EIATTR_EXIT_INSTR_OFFSETS
	.align		4
        /*130c*/ 	.byte	0x04, 0x1c
        /*130e*/ 	.short	(.L_153 - .L_152)


	//   ....[0]....
.L_152:
        /*1310*/ 	.word	0x00018e10


	//----- nvinfo : EIATTR_MAX_THREADS
	.align		4
.L_153:
        /*1314*/ 	.byte	0x04, 0x05
        /*1316*/ 	.short	(.L_155 - .L_154)
.L_154:
        /*1318*/ 	.word	0x00000200
        /*131c*/ 	.word	0x00000001
        /*1320*/ 	.word	0x00000001


	//----- nvinfo : EIATTR_CRS_STACK_SIZE
	.align		4
.L_155:
        /*1324*/ 	.byte	0x04, 0x1e
        /*1326*/ 	.short	(.L_157 - .L_156)
.L_156:
        /*1328*/ 	.word	0x00000000


	//----- nvinfo : EIATTR_CBANK_PARAM_SIZE
	.align		4
.L_157:
        /*132c*/ 	.byte	0x03, 0x19
        /*132e*/ 	.short	0x0af0


	//----- nvinfo : EIATTR_PARAM_CBANK
	.align		4
        /*1330*/ 	.byte	0x04, 0x0a
        /*1332*/ 	.short	(.L_159 - .L_158)
	.align		4
.L_158:
        /*1334*/ 	.word	index@(.nv.constant0._ZN7cutlass13device_kernelIN5flash11enable_sm90INS1_16FlashAttnFwdSm90INS1_25CollectiveMainloopFwdSm90ILi2EN4cute5tupleIJNS5_1CILi1EEES8_S8_EEENS6_IJNS7_ILi192EEENS7_ILi128EEENS7_ILi96EEEEEELi96ENS_12float_e4m3_tEfNS_4arch4Sm90ELb0ELb0ELb0ELb1ELb1ELb1ELb0ELb1ELb1ELb1ELb0ELb0EEENS1_21CollectiveEpilogueFwdINS6_IJSA_SC_SB_EEES9_NS_10bfloat16_tESG_Li384ELb1ELb1ELb0ELb1EEENS1_36VarlenDynamicPersistentTileSchedulerILi192ELi128ELi384ELi128ELb0ELb1ELb1ELb0ELb1ELb1EEEEEEEEEvNT_6ParamsE)
        /*1338*/ 	.short	0x0210
        /*133a*/ 	.short	0x0af0


	//----- nvinfo : EIATTR_SW_WAR
	.align		4
.L_159:
        /*133c*/ 	.byte	0x04, 0x36
        /*133e*/ 	.short	(.L_161 - .L_160)
.L_160:
        /*1340*/ 	.word	0x00000008
.L_161:


//--------------------- .nv.info._ZN7cutlass13device_kernelIN5flash11enable_sm90INS1_16FlashAttnFwdSm90INS1_25CollectiveMainloopFwdSm90ILi2EN4cute5tupleIJNS5_1CILi1EEES8_S8_EEENS6_IJNS7_ILi192EEENS7_ILi128EEENS7_ILi96EEEEEELi96ENS_12float_e4m3_tEfNS_4arch4Sm90ELb0ELb1ELb0ELb0ELb1ELb0ELb0ELb1ELb1ELb1ELb0ELb0EEENS1_21CollectiveEpilogueFwdINS6_IJSA_SC_SB_EEES9_NS_10bfloat16_tESG_Li384ELb0ELb1ELb0ELb1EEENS1_30DynamicPersistentTileSchedulerILi384ELi128ELb0ELb1ELb1EEEEEEEEEvNT_6ParamsE --------------------------
	.section	.nv.info._ZN7cutlass13device_kernelIN5flash11enable_sm90INS1_16FlashAttnFwdSm90INS1_25CollectiveMainloopFwdSm90ILi2EN4cute5tupleIJNS5_1CILi1EEES8_S8_EEENS6_IJNS7_ILi192EEENS7_ILi128EEENS7_ILi96EEEEEELi96ENS_12float_e4m3_tEfNS_4arch4Sm90ELb0ELb1ELb0ELb0ELb1ELb0ELb0ELb1ELb1ELb1ELb0ELb0EEENS1_21CollectiveEpilogueFwdINS6_IJSA_SC_SB_EEES9_NS_10bfloat16_tESG_Li384ELb0ELb1ELb0ELb1EEENS1_30DynamicPersistentTileSchedulerILi384ELi128ELb0ELb1ELb1EEEEEEEEEvNT_6ParamsE,"",@"SHT_CUDA_INFO"
	.sectionflags	@""
	.align	4


	//----- nvinfo : EIATTR_CUDA_API_VERSION
	.align		4
        /*0000*/ 	.byte	0x04, 0x37
        /*0002*/ 	.short	(.L_163 - .L_162)
.L_162:
        /*0004*/ 	.word	0x00000082


	//----- nvinfo : EIATTR_KPARAM_INFO
	.align		4
.L_163:
        /*0008*/ 	.byte	0x04, 0x17
        /*000a*/ 	.short	(.L_165 - .L_164)
.L_164:
        /*000c*/ 	.word	0x00000000
        /*0010*/ 	.short	0x0000
        /*0012*/ 	.short	0x0070
        /*0014*/ 	.byte	0x00, 0xf0, 0x01, 0x2a


	//----- nvinfo : EIATTR_SPARSE_MMA_MASK
	.align		4
.L_165:
        /*0018*/ 	.byte	0x03, 0x50
        /*001a*/ 	.short	0x0000


	//----- nvinfo : EIATTR_MAXREG_COUNT
	.align		4
        /*001c*/ 	.byte	0x03, 0x1b
        /*001e*/ 	.short	0x0080


	//----- nvinfo : EIATTR_NUM_BARRIERS
	.align		4
        /*0020*/ 	.byte	0x02, 0x4c
        /*0022*/ 	.byte	0x09
	.zero		1


	//----- nvinfo : EIATTR_EXTERNS
	.align		4
        /*0024*/ 	.byte	0x04, 0x0f
        /*0026*/ 	.short	(.L_167 - .L_166)


	//   ....[0]....
	.align		4
.L_166:
        /*0028*/ 	.word	index@(__assertfail)


	//----- nvinfo : EIATTR_ANNOTATIONS
	.align		4
.L_167:
        /*002c*/ 	.byte	0x04, 0x55
        /*002e*/ 	.short	(.L_169 - .L_168)


	//   ....[0]....
.L_168:
        /* <DEDUP_REMOVED lines=13> */


	//----- nvinfo : EIATTR_MERCURY_ISA_VERSION
	.align		4
.L_169:
        /*00f0*/ 	.byte	0x03, 0x5f
        /*00f2*/ 	.short	0x0101


	//----- nvinfo : EIATTR_INT_WARP_WIDE_INSTR_OFFSETS
	.align		4
        /*00f4*/ 	.byte	0x04, 0x31
        /*00f6*/ 	.short	(.L_171 - .L_170)


	//   ....[0]....
.L_170:
        /*00f8*/ 	.word	0x000000c0


	//   ....[1]....
        /*00fc*/ 	.word	0x000000d0


	//   ....[2]....
        /*0100*/ 	.word	0x00000170


	//   ....[3]....
        /*0104*/ 	.word	0x0000fba0


	//   ....[4]....
        /*0108*/ 	.word	0x0000fc30


	//   ....[5]....
        /*010c*/ 	.word	0x00012950


	//   ....[6]....
        /*0110*/ 	.word	0x000129e0


	//----- nvinfo : EIATTR_COOP_GROUP_MASK_REGIDS
	.align		4
.L_171:
        /*0114*/ 	.byte	0x04, 0x29
        /*0116*/ 	.short	(.L_173 - .L_172)


	//   ....[0]....
.L_172:
        /*0118*/ 	.word	0xffffffff


	//   ....[1]....
        /*011c*/ 	.word	0xffffffff


	//   ....[2]....
        /*0120*/ 	.word	0xffffffff


	//   ....[3]....
        /*0124*/ 	.word	0xffffffff


	//   ....[4]....
        /*0128*/ 	.word	0xffffffff


	//   ....[5]....
        /*012c*/ 	.word	0xffffffff


	//   ....[6]....
        /*0130*/ 	.word	0xffffffff


	//   ....[7]....
        /*0134*/ 	.word	0xffffffff


	//   ....[8]....
        /*0138*/ 	.word	0xffffffff


	//   ....[9]....
        /*013c*/ 	.word	0xffffffff


	//   ....[10]....
        /*0140*/ 	.word	0xffffffff


	//   ....[11]....
        /*0144*/ 	.word	0xffffffff


	//   ....[12]....
        /*0148*/ 	.word	0xffffffff


	//   ....[13]....
        /*014c*/ 	.word	0xffffffff


	//   ....[14]....
        /*0150*/ 	.word	0xffffffff


	//   ....[15]....
        /*0154*/ 	.word	0xffffffff


	//   ....[16]....
        /*0158*/ 	.word	0xffffffff


	//   ....[17]....
        /*015c*/ 	.word	0xffffffff


	//   ....[18]....
        /*0160*/ 	.word	0xffffffff


	//   ....[19]....
        /*0164*/ 	.word	0xffffffff


	//   ....[20]....
        /*0168*/ 	.word	0xffffffff


	//   ....[21]....
        /*016c*/ 	.word	0xffffffff


	//   ....[22]....
        /*0170*/ 	.word	0xffffffff


	//   ....[23]....
        /*0174*/ 	.word	0xffffffff


	//   ....[24]....
        /*0178*/ 	.word	0xffffffff


	//   ....[25]....
        /*017c*/ 	.word	0xffffffff


	//   ....[26]....
        /*0180*/ 	.word	0xffffffff


	//   ....[27]....
        /*0184*/ 	.word	0xffffffff


	//   ....[28]....
        /*0188*/ 	.word	0xffffffff


	//   ....[29]....
        /*018c*/ 	.word	0xffffffff


	//   ....[30]....
        /*0190*/ 	.word	0xffffffff


	//   ....[31]....
        /*0194*/ 	.word	0xffffffff


	//   ....[32]....
        /*0198*/ 	.word	0xffffffff


	//   ....[33]....
        /*019c*/ 	.word	0xffffffff


	//   ....[34]....
        /*01a0*/ 	.word	0xffffffff


	//   ....[35]....
        /*01a4*/ 	.word	0xffffffff


	//   ....[36]....
        /*01a8*/ 	.word	0xffffffff


	//   ....[37]....
        /*01ac*/ 	.word	0xffffffff


	//   ....[38]....
        /*01b0*/ 	.word	0xffffffff


	//   ....[39]....
        /*01b4*/ 	.word	0xffffffff


	//   ....[40]....
        /*01b8*/ 	.word	0xffffffff


	//   ....[41]....
        /*01bc*/ 	.word	0xffffffff


	//   ....[42]....
        /*01c0*/ 	.word	0xffffffff


	//   ....[43]....
        /*01c4*/ 	.word	0xffffffff


	//   ....[44]....
        /*01c8*/ 	.word	0xffffffff


	//   ....[45]....
        /*01cc*/ 	.word	0xffffffff


	//   ....[46]....
        /*01d0*/ 	.word	0xffffffff


	//   ....[47]....
        /*01d4*/ 	.word	0xffffffff


	//   ....[48]....
        /*01d8*/ 	.word	0xffffffff


	//   ....[49]....
        /*01dc*/ 	.word	0xffffffff


	//   ....[50]....
        /*01e0*/ 	.word	0xffffffff


	//   ....[51]....
        /*01e4*/ 	.word	0xffffffff


	//   ....[52]....
        /*01e8*/ 	.word	0xffffffff


	//   ....[53]....
        /*01ec*/ 	.word	0xffffffff


	//   ....[54]....
        /*01f0*/ 	.word	0xffffffff


	//   ....[55]....
        /*01f4*/ 	.word	0xffffffff


	//   ....[56]....
        /*01f8*/ 	.word	0xffffffff


	//   ....[57]....
        /*01fc*/ 	.word	0xffffffff


	//   ....[58]....
        /*0200*/ 	.word	0xffffffff


	//   ....[59]....
        /*0204*/ 	.word	0xffffffff


	//   ....[60]....
        /*0208*/ 	.word	0xffffffff


	//   ....[61]....
        /*020c*/ 	.word	0xffffffff


	//   ....[62]....
        /*0210*/ 	.word	0xffffffff


	//   ....[63]....
        /*0214*/ 	.word	0xffffffff


	//   ....[64]....
        /*0218*/ 	.word	0xffffffff


	//   ....[65]....
        /*021c*/ 	.word	0xffffffff


	//   ....[66]....
        /*0220*/ 	.word	0xffffffff


	//   ....[67]....
        /*0224*/ 	.word	0xffffffff


	//   ....[68]....
        /*0228*/ 	.word	0xffffffff


	//   ....[69]....
        /*022c*/ 	.word	0xffffffff


	//   ....[70]....
        /*0230*/ 	.word	0xffffffff


	//   ....[71]....
        /*0234*/ 	.word	0xffffffff


	//   ....[72]....
        /*0238*/ 	.word	0xffffffff


	//   ....[73]....
        /*023c*/ 	.word	0xffffffff


	//   ....[74]....
        /*0240*/ 	.word	0xffffffff


	//   ....[75]....
        /*0244*/ 	.word	0xffffffff


	//   ....[76]....
        /*0248*/ 	.word	0xffffffff


	//   ....[77]....
        /*024c*/ 	.word	0xffffffff


	//   ....[78]....
        /*0250*/ 	.word	0xffffffff


	//   ....[79]....
        /*0254*/ 	.word	0xffffffff


	//   ....[80]....
        /*0258*/ 	.word	0xffffffff


	//   ....[81]....
        /*025c*/ 	.word	0xffffffff


	//   ....[82]....
        /*0260*/ 	.word	0xffffffff


	//   ....[83]....
        /*0264*/ 	.word	0xffffffff


	//   ....[84]....
        /*0268*/ 	.word	0xffffffff


	//   ....[85]....
        /*026c*/ 	.word	0xffffffff


	//   ....[86]....
        /*0270*/ 	.word	0xffffffff


	//   ....[87]....
        /*0274*/ 	.word	0xffffffff


	//   ....[88]....
        /*0278*/ 	.word	0xffffffff


	//   ....[89]....
        /*027c*/ 	.word	0xffffffff


	//   ....[90]....
        /*0280*/ 	.word	0xffffffff


	//   ....[91]....
        /*0284*/ 	.word	0xffffffff


	//   ....[92]....
        /*0288*/ 	.word	0xffffffff


	//   ....[93]....
        /*028c*/ 	.word	0xffffffff


	//   ....[94]....
        /*0290*/ 	.word	0x0500000f


	//   ....[95]....
        /*0294*/ 	.word	0x0500000f


	//   ....[96]....
        /*0298*/ 	.word	0x0500000f


	//   ....[97]....
        /*029c*/ 	.word	0x0500000f


	//   ....[98]....
        /*02a0*/ 	.word	0x0500000f


	//   ....[99]....
        /*02a4*/ 	.word	0x0500000f


	//   ....[100]....
        /*02a8*/ 	.word	0x0500000f


	//   ....[101]....
        /*02ac*/ 	.word	0x0500000f


	//   ....[102]....
        /*02b0*/ 	.word	0x0500000f


	//   ....[103]....
        /*02b4*/ 	.word	0x0500000f


	//   ....[104]....
        /*02b8*/ 	.word	0x0500000f


	//   ....[105]....
        /*02bc*/ 	.word	0x0500000f


	//   ....[106]....
        /*02c0*/ 	.word	0x0500000f


	//   ....[107]....
        /*02c4*/ 	.word	0x0500000f


	//   ....[108]....
        /*02c8*/ 	.word	0x0500000f


	//   ....[109]....
        /*02cc*/ 	.word	0x0500000f


	//   ....[110]....
        /*02d0*/ 	.word	0x0500000f


	//   ....[111]....
        /*02d4*/ 	.word	0x0500000f


	//   ....[112]....
        /*02d8*/ 	.word	0x0500000f


	//   ....[113]....
        /*02dc*/ 	.word	0x0500000f


	//   ....[114]....
        /*02e0*/ 	.word	0x0500000f


	//   ....[115]....
        /*02e4*/ 	.word	0x0500000f


	//   ....[116]....
        /*02e8*/ 	.word	0x0500000f


	//   ....[117]....
        /*02ec*/ 	.word	0x0500000f


	//----- nvinfo : EIATTR_COOP_GROUP_INSTR_OFFSETS
	.align		4
.L_173:
        /*02f0*/ 	.byte	0x04, 0x28
        /*02f2*/ 	.short	(.L_175 - .L_174)


	//   ....[0]....
.L_174:
        /*02f4*/ 	.word	0x00000070


	//   ....[1]....
        /*02f8*/ 	.word	0x000000b0


	//   ....[2]....
        /*02fc*/ 	.word	0x000002d0


	//   ....[3]....
        /*0300*/ 	.word	0x00000430


	//   ....[4]....
        /*0304*/ 	.word	0x00000550


	//   ....[5]....
        /*0308*/ 	.word	0x000006b0


	//   ....[6]....
        /*030c*/ 	.word	0x00001970


	//   ....[7]....
        /*0310*/ 	.word	0x00001fe0


	//   ....[8]....
        /*0314*/ 	.word	0x00002d70


	//   ....[9]....
        /*0318*/ 	.word	0x000035a0


	//   ....[10]....
        /*031c*/ 	.word	0x000036b0


	//   ....[11]....
        /*0320*/ 	.word	0x00003f70


	//   ....[12]....
        /*0324*/ 	.word	0x00003fe0


	//   ....[13]....
        /*0328*/ 	.word	0x000053b0


	//   ....[14]....
        /*032c*/ 	.word	0x000055d0


	//   ....[15]....
        /*0330*/ 	.word	0x000061c0


	//   ....[16]....
        /*0334*/ 	.word	0x000062c0


	//   ....[17]....
        /*0338*/ 	.word	0x00006b30


	//   ....[18]....
        /*033c*/ 	.word	0x00006bb0


	//   ....[19]....
        /*0340*/ 	.word	0x00008610


	//   ....[20]....
        /*0344*/ 	.word	0x00008620


	//   ....[21]....
        /*0348*/ 	.word	0x00008650


	//   ....[22]....
        /*034c*/ 	.word	0x00008660


	//   ....[23]....
        /*0350*/ 	.word	0x00009ee0


	//   ....[24]....
        /*0354*/ 	.word	0x0000a100


	//   ....[25]....
        /*0358*/ 	.word	0x0000acf0


	//   ....[26]....
        /*035c*/ 	.word	0x0000adf0


	//   ....[27]....
        /*0360*/ 	.word	0x0000b640


	//   ....[28]....
        /*0364*/ 	.word	0x0000b6d0


	//   ....[29]....
        /*0368*/ 	.word	0x0000c940


	//   ....[30]....
        /*036c*/ 	.word	0x0000c960


	//   ....[31]....
        /*0370*/ 	.word	0x0000c9d0


	//   ....[32]....
        /*0374*/ 	.word	0x0000c9e0


	//   ....[33]....
        /*0378*/ 	.word	0x0000da20


	//   ....[34]....
        /*037c*/ 	.word	0x0000da30


	//   ....[35]....
        /*0380*/ 	.word	0x0000da40


	//   ....[36]....
        /*0384*/ 	.word	0x0000da50


	//   ....[37]....
        /*0388*/ 	.word	0x0000da60


	//   ....[38]....
        /*038c*/ 	.word	0x0000da70


	//   ....[39]....
        /*0390*/ 	.word	0x0000da80


	//   ....[40]....
        /*0394*/ 	.word	0x0000da90


	//   ....[41]....
        /*0398*/ 	.word	0x0000daa0


	//   ....[42]....
        /*039c*/ 	.word	0x0000dac0


	//   ....[43]....
        /*03a0*/ 	.word	0x0000dad0


	//   ....[44]....
        /*03a4*/ 	.word	0x0000dae0


	//   ....[45]....
        /*03a8*/ 	.word	0x0000db00


	//   ....[46]....
        /*03ac*/ 	.word	0x0000db10


	//   ....[47]....
        /*03b0*/ 	.word	0x0000db40


	//   ....[48]....
        /*03b4*/ 	.word	0x0000db50


	//   ....[49]....
        /*03b8*/ 	.word	0x0000db60


	//   ....[50]....
        /*03bc*/ 	.word	0x0000db70


	//   ....[51]....
        /*03c0*/ 	.word	0x0000db80


	//   ....[52]....
        /*03c4*/ 	.word	0x0000db90


	//   ....[53]....
        /*03c8*/ 	.word	0x0000dba0


	//   ....[54]....
        /*03cc*/ 	.word	0x0000dbb0


	//   ....[55]....
        /*03d0*/ 	.word	0x0000dbc0


	//   ....[56]....
        /*03d4*/ 	.word	0x0000dbd0


	//   ....[57]....
        /*03d8*/ 	.word	0x0000dcd0


	//   ....[58]....
        /*03dc*/ 	.word	0x0000dd00


	//   ....[59]....
        /*03e0*/ 	.word	0x0000de50


	//   ....[60]....
        /*03e4*/ 	.word	0x0000de90


	//   ....[61]....
        /*03e8*/ 	.word	0x0000e1c0


	//   ....[62]....
        /*03ec*/ 	.word	0x0000e1f0


	//   ....[63]....
        /*03f0*/ 	.word	0x0000e310


	//   ....[64]....
        /*03f4*/ 	.word	0x0000e330


	//   ....[65]....
        /*03f8*/ 	.word	0x0000ea10


	//   ....[66]....
        /*03fc*/ 	.word	0x0000ea20


	//   ....[67]....
        /*0400*/ 	.word	0x0000eb20


	//   ....[68]....
        /*0404*/ 	.word	0x0000eb40


	//   ....[69]....
        /*0408*/ 	.word	0x0000ed00


	//   ....[70]....
        /*040c*/ 	.word	0x000107d0


	//   ....[71]....
        /*0410*/ 	.word	0x000107f0


	//   ....[72]....
        /*0414*/ 	.word	0x00010800


	//   ....[73]....
        /*0418*/ 	.word	0x000108a0


	//   ....[74]....
        /*041c*/ 	.word	0x00010c30


	//   ....[75]....
        /*0420*/ 	.word	0x00010c40


	//   ....[76]....
        /*0424*/ 	.word	0x00010c50


	//   ....[77]....
        /*0428*/ 	.word	0x00010c60


	//   ....[78]....
        /*042c*/ 	.word	0x000114b0


	//   ....[79]....
        /*0430*/ 	.word	0x000114d0


	//   ....[80]....
        /*0434*/ 	.word	0x000114f0


	//   ....[81]....
        /*0438*/ 	.word	0x00011500


	//   ....[82]....
        /*043c*/ 	.word	0x00011510


	//   ....[83]....
        /*0440*/ 	.word	0x00011520


	//   ....[84]....
        /*0444*/ 	.word	0x00011d50


	//   ....[85]....
        /*0448*/ 	.word	0x00011d70


	//   ....[86]....
        /*044c*/ 	.word	0x00011d90


	//   ....[87]....
        /*0450*/ 	.word	0x00011df0


	//   ....[88]....
        /*0454*/ 	.word	0x00012180


	//   ....[89]....
        /*0458*/ 	.word	0x00012190


	//   ....[90]....
        /*045c*/ 	.word	0x000121a0


	//   ....[91]....
        /*0460*/ 	.word	0x00012200


	//   ....[92]....
        /*0464*/ 	.word	0x000130b0


	//   ....[93]....
        /*0468*/ 	.word	0x00013250


	//   ....[94]....
        /*046c*/ 	.word	0x00013920


	//   ....[95]....
        /*0470*/ 	.word	0x00013a00


	//   ....[96]....
        /*0474*/ 	.word	0x00013aa0


	//   ....[97]....
        /*0478*/ 	.word	0x00013b00


	//   ....[98]....
        /*047c*/ 	.word	0x00013be0


	//   ....[99]....
        /*0480*/ 	.word	0x00013d30


	//   ....[100]....
        /*0484*/ 	.word	0x00013dc0


	//   ....[101]....
        /*0488*/ 	.word	0x00013e20


	//   ....[102]....
        /*048c*/ 	.word	0x00013ec0


	//   ....[103]....
        /*0490*/ 	.word	0x00013fc0


	//   ....[104]....
        /*0494*/ 	.word	0x00014020


	//   ....[105]....
        /*0498*/ 	.word	0x00014080


	//   ....[106]....
        /*049c*/ 	.word	0x00014120


	//   ....[107]....
        /*04a0*/ 	.word	0x000141f0


	//   ....[108]....
        /*04a4*/ 	.word	0x00014280


	//   ....[109]....
        /*04a8*/ 	.word	0x00014410


	//   ....[110]....
        /*04ac*/ 	.word	0x000144c0


	//   ....[111]....
        /*04b0*/ 	.word	0x00014570


	//   ....[112]....
        /*04b4*/ 	.word	0x00014620


	//   ....[113]....
        /*04b8*/ 	.word	0x00014710


	//   ....[114]....
        /*04bc*/ 	.word	0x000147a0


	//   ....[115]....
        /*04c0*/ 	.word	0x00014800


	//   ....[116]....
        /*04c4*/ 	.word	0x000148d0


	//   ....[117]....
        /*04c8*/ 	.word	0x00014b30


	//----- nvinfo : EIATTR_REG_RECONFIG
	.align		4
.L_175:
        /*04cc*/ 	.byte	0x01, 0x54
	.zero		2


	//----- nvinfo : EIATTR_SYSCALL_OFFSETS
	.align		4
        /*04d0*/ 	.byte	0x04, 0x46
        /*04d2*/ 	.short	(.L_177 - .L_176)


	//   ....[0]....
.L_176:
        /*04d4*/ 	.word	0x00001b50


	//   ....[1]....
        /*04d8*/ 	.word	0x0000fda0


	//   ....[2]....
        /*04dc*/ 	.word	0x0000ff10


	//   ....[3]....
        /*04e0*/ 	.word	0x00010060


	//   ....[4]....
        /*04e4*/ 	.word	0x000101a0


	//   ....[5]....
        /*04e8*/ 	.word	0x00010fa0


	//----- nvinfo : EIATTR_MBARRIER_INSTR_OFFSETS
	.align		4
.L_177:
        /*04ec*/ 	.byte	0x04, 0x39
        /*04ee*/ 	.short	(.L_179 - .L_178)


	//   ....[0]....
.L_178:
        /*04f0*/ 	.word	0x00000180
        /*04f4*/ 	.word	0x000000ff
        /*04f8*/ 	.word	0x00019c00
        /*04fc*/ 	.short	0x0100
        /*04fe*/ 	.byte	0x08
	.zero		1


	//   ....[1]....
        /*0500*/ 	.word	0x00000190
        /*0504*/ 	.word	0x000000ff
        /*0508*/ 	.word	0x00019c20
        /*050c*/ 	.short	0x0100
        /*050e*/ 	.byte	0x08
	.zero		1


	//   ....[2]....
        /*0510*/ 	.word	0x00000280
        /*0514*/ 	.word	0x000000ff
        /*0518*/ 	.word	0x00019c30
        /*051c*/ 	.short	0x0100
        /*051e*/ 	.byte	0x08
	.zero		1


	//   ....[3]....
        /*0520*/ 	.word	0x00000290
        /*0524*/ 	.word	0x000000ff
        /*0528*/ 	.word	0x00019c40
        /*052c*/ 	.short	0x0100
        /*052e*/ 	.byte	0x08
	.zero		1


	//   ....[4]....
        /*0530*/ 	.word	0x000002a0
        /*0534*/ 	.word	0x000000ff
        /*0538*/ 	.word	0x00019c38
        /*053c*/ 	.short	0x0100
        /*053e*/ 	.byte	0x08
	.zero		1


	//   ....[5]....
        /*0540*/ 	.word	0x000002b0
        /*0544*/ 	.word	0x000000ff
        /*0548*/ 	.word	0x00019c48
        /*054c*/ 	.short	0x0100
        /*054e*/ 	.byte	0x08
	.zero		1


	//   ....[6]....
        /*0550*/ 	.word	0x000003e0
        /*0554*/ 	.word	0x000000ff
        /*0558*/ 	.word	0x00019c50
        /*055c*/ 	.short	0x0100
        /*055e*/ 	.byte	0x08
	.zero		1


	//   ....[7]....
        /*0560*/ 	.word	0x000003f0
        /*0564*/ 	.word	0x000000ff
        /*0568*/ 	.word	0x00019c60
        /*056c*/ 	.short	0x0100
        /*056e*/ 	.byte	0x08
	.zero		1


	//   ....[8]....
        /*0570*/ 	.word	0x00000400
        /*0574*/ 	.word	0x000000ff
        /*0578*/ 	.word	0x00019c58
        /*057c*/ 	.short	0x0100
        /*057e*/ 	.byte	0x08
	.zero		1


	//   ....[9]....
        /*0580*/ 	.word	0x00000410
        /*0584*/ 	.word	0x000000ff
        /*0588*/ 	.word	0x00019c68
        /*058c*/ 	.short	0x0100
        /*058e*/ 	.byte	0x08
	.zero		1


	//   ....[10]....
        /*0590*/ 	.word	0x00000500
        /*0594*/ 	.word	0x000000ff
        /*0598*/ 	.word	0x00019c70
        /*059c*/ 	.short	0x0100
        /*059e*/ 	.byte	0x06
	.zero		1


	//   ....[11]....
        /*05a0*/ 	.word	0x00000510
        /*05a4*/ 	.word	0x000000ff
        /*05a8*/ 	.word	0x00019c80
        /*05ac*/ 	.short	0x0100
        /*05ae*/ 	.byte	0x06
	.zero		1


	//   ....[12]....
        /*05b0*/ 	.word	0x00000520
        /*05b4*/ 	.word	0x000000ff
        /*05b8*/ 	.word	0x00019c78
        /*05bc*/ 	.short	0x0100
        /*05be*/ 	.byte	0x06
	.zero		1


	//   ....[13]....
        /*05c0*/ 	.word	0x00000530
        /*05c4*/ 	.word	0x000000ff
        /*05c8*/ 	.word	0x00019c88
        /*05cc*/ 	.short	0x0100
        /*05ce*/ 	.byte	0x06
	.zero		1


	//   ....[14]....
        /*05d0*/ 	.word	0x00000660
        /*05d4*/ 	.word	0x000000ff
        /*05d8*/ 	.word	0x00019c90
        /*05dc*/ 	.short	0x0100
        /*05de*/ 	.byte	0x08
	.zero		1


	//   ....[15]....
        /*05e0*/ 	.word	0x00000670
        /*05e4*/ 	.word	0x000000ff
        /*05e8*/ 	.word	0x00019ca0
        /*05ec*/ 	.short	0x0100
        /*05ee*/ 	.byte	0x08
	.zero		1


	//   ....[16]....
        /*05f0*/ 	.word	0x00000680
        /*05f4*/ 	.word	0x000000ff
        /*05f8*/ 	.word	0x00019c98
        /*05fc*/ 	.short	0x0100
        /*05fe*/ 	.byte	0x08
	.zero		1


	//   ....[17]....
        /*0600*/ 	.word	0x00000690
        /*0604*/ 	.word	0x000000ff
        /*0608*/ 	.word	0x00019ca8
        /*060c*/ 	.short	0x0100
        /*060e*/ 	.byte	0x08
	.zero		1


	//   ....[18]....
        /*0610*/ 	.word	0x000007e0
        /*0614*/ 	.word	0x000000ff
        /*0618*/ 	.word	0x00019cb0
        /*061c*/ 	.short	0x0100
        /*061e*/ 	.byte	0x08
	.zero		1


	//   ....[19]....
        /*0620*/ 	.word	0x000007f0
        /*0624*/ 	.word	0x000000ff
        /*0628*/ 	.word	0x00019cc0
        /*062c*/ 	.short	0x0100
        /*062e*/ 	.byte	0x08
	.zero		1


	//   ....[20]....
        /*0630*/ 	.word	0x00000800
        /*0634*/ 	.word	0x000000ff
        /*0638*/ 	.word	0x00019cb8
        /*063c*/ 	.short	0x0100
        /*063e*/ 	.byte	0x08
	.zero		1


	//   ....[21]....
        /*0640*/ 	.word	0x00000810
        /*0644*/ 	.word	0x000000ff
        /*0648*/ 	.word	0x00019cc8
        /*064c*/ 	.short	0x0100
        /*064e*/ 	.byte	0x08
	.zero		1


	//   ....[22]....
        /*0650*/ 	.word	0x00001bd0
        /*0654*/ 	.word	0x000000ff
        /*0658*/ 	.word	0x00019c00
        /*065c*/ 	.short	0x010a
        /*065e*/ 	.byte	0x2e
	.zero		1


	//   ....[23]....
        /*0660*/ 	.word	0x00001c50
        /*0664*/ 	.word	0x00000003
        /*0668*/ 	.word	0x00019c30
        /*066c*/ 	.short	0x010a
        /*066e*/ 	.byte	0x3f
	.zero		1


	//   ....[24]....
        /*0670*/ 	.word	0x00001c90
        /*0674*/ 	.word	0x00000003
        /*0678*/ 	.word	0x00019c30
        /*067c*/ 	.short	0x010a
        /*067e*/ 	.byte	0x3f
	.zero		1


	//   ....[25]....
        /*0680*/ 	.word	0x00001ff0
        /*0684*/ 	.word	0x000000ff
        /*0688*/ 	.word	0x00000000
        /*068c*/ 	.short	0x0101
        /*068e*/ 	.byte	0x06
	.zero		1


	//   ....[26]....
        /*0690*/ 	.word	0x00004ef0
        /*0694*/ 	.word	0x000000ff
        /*0698*/ 	.word	0x00019c30
        /*069c*/ 	.short	0x010a
        /*069e*/ 	.byte	0x13
	.zero		1


	//   ....[27]....
        /*06a0*/ 	.word	0x00004f30
        /*06a4*/ 	.word	0x000000ff
        /*06a8*/ 	.word	0x00019c30
        /*06ac*/ 	.short	0x010a
        /*06ae*/ 	.byte	0x13
	.zero		1


	//   ....[28]....
        /*06b0*/ 	.word	0x00005090
        /*06b4*/ 	.word	0x000000ff
        /*06b8*/ 	.word	0x00019c50
        /*06bc*/ 	.short	0x010a
        /*06be*/ 	.byte	0x0b
	.zero		1


	//   ....[29]....
        /*06c0*/ 	.word	0x000050d0
        /*06c4*/ 	.word	0x000000ff
        /*06c8*/ 	.word	0x00019c50
        /*06cc*/ 	.short	0x010a
        /*06ce*/ 	.byte	0x0b
	.zero		1


	//   ....[30]....
        /*06d0*/ 	.word	0x00005340
        /*06d4*/ 	.word	0x000000ff
        /*06d8*/ 	.word	0x00000000
        /*06dc*/ 	.short	0x0101
        /*06de*/ 	.byte	0x13
	.zero		1


	//   ....[31]....
        /*06e0*/ 	.word	0x00007620
        /*06e4*/ 	.word	0x000000ff
        /*06e8*/ 	.word	0x00000000
        /*06ec*/ 	.short	0x0101
        /*06ee*/ 	.byte	0x06
	.zero		1


	//   ....[32]....
        /*06f0*/ 	.word	0x00007e10
        /*06f4*/ 	.word	0x000000ff
        /*06f8*/ 	.word	0x00019c30
        /*06fc*/ 	.short	0x010a
        /*06fe*/ 	.byte	0x06
	.zero		1


	//   ....[33]....
        /*0700*/ 	.word	0x00007e50
        /*0704*/ 	.word	0x000000ff
        /*0708*/ 	.word	0x00019c30
        /*070c*/ 	.short	0x010a
        /*070e*/ 	.byte	0x06
	.zero		1


	//   ....[34]....
        /*0710*/ 	.word	0x00007fb0
        /*0714*/ 	.word	0x000000ff
        /*0718*/ 	.word	0x00019c50
        /*071c*/ 	.short	0x010a
        /*071e*/ 	.byte	0x0b
	.zero		1


	//   ....[35]....
        /*0720*/ 	.word	0x00007ff0
        /*0724*/ 	.word	0x000000ff
        /*0728*/ 	.word	0x00019c50
        /*072c*/ 	.short	0x010a
        /*072e*/ 	.byte	0x0b
	.zero		1


	//   ....[36]....
        /*0730*/ 	.word	0x000082b0
        /*0734*/ 	.word	0x000000ff
        /*0738*/ 	.word	0x00000000
        /*073c*/ 	.short	0x0101
        /*073e*/ 	.byte	0x06
	.zero		1


	//   ....[37]....
        /*0740*/ 	.word	0x00009420
        /*0744*/ 	.word	0x000000ff
        /*0748*/ 	.word	0x00000000
        /*074c*/ 	.short	0x0101
        /*074e*/ 	.byte	0x06
	.zero		1


	//   ....[38]....
        /*0750*/ 	.word	0x00009a20
        /*0754*/ 	.word	0x000000ff
        /*0758*/ 	.word	0x00019c30
        /*075c*/ 	.short	0x010a
        /*075e*/ 	.byte	0x06
	.zero		1


	//   ....[39]....
        /*0760*/ 	.word	0x00009a60
        /*0764*/ 	.word	0x000000ff
        /*0768*/ 	.word	0x00019c30
        /*076c*/ 	.short	0x010a
        /*076e*/ 	.byte	0x06
	.zero		1


	//   ....[40]....
        /*0770*/ 	.word	0x00009bc0
        /*0774*/ 	.word	0x000000ff
        /*0778*/ 	.word	0x00019c50
        /*077c*/ 	.short	0x010a
        /*077e*/ 	.byte	0x0b
	.zero		1


	//   ....[41]....
        /*0780*/ 	.word	0x00009c00
        /*0784*/ 	.word	0x000000ff
        /*0788*/ 	.word	0x00019c50
        /*078c*/ 	.short	0x010a
        /*078e*/ 	.byte	0x0b
	.zero		1


	//   ....[42]....
        /*0790*/ 	.word	0x00009ea0
        /*0794*/ 	.word	0x000000ff
        /*0798*/ 	.word	0x00000000
        /*079c*/ 	.short	0x0101
        /*079e*/ 	.byte	0x06
	.zero		1


	//   ....[43]....
        /*07a0*/ 	.word	0x0000c150
        /*07a4*/ 	.word	0x000000ff
        /*07a8*/ 	.word	0x00000000
        /*07ac*/ 	.short	0x0101
        /*07ae*/ 	.byte	0x06
	.zero		1


	//   ....[44]....
        /*07b0*/ 	.word	0x0000c670
        /*07b4*/ 	.word	0x000000ff
        /*07b8*/ 	.word	0x00019c50
        /*07bc*/ 	.short	0x010a
        /*07be*/ 	.byte	0x0e
	.zero		1


	//   ....[45]....
        /*07c0*/ 	.word	0x0000c6b0
        /*07c4*/ 	.word	0x000000ff
        /*07c8*/ 	.word	0x00019c50
        /*07cc*/ 	.short	0x010a
        /*07ce*/ 	.byte	0x0e
	.zero		1


	//   ....[46]....
        /*07d0*/ 	.word	0x0000ccc0
        /*07d4*/ 	.word	0x000000ff
        /*07d8*/ 	.word	0x00000000
        /*07dc*/ 	.short	0x0101
        /*07de*/ 	.byte	0x04
	.zero		1


	//   ....[47]....
        /*07e0*/ 	.word	0x0000e1d0
        /*07e4*/ 	.word	0x00000000
        /*07e8*/ 	.word	0x00000000
        /*07ec*/ 	.short	0x0101
        /*07ee*/ 	.byte	0x3f
	.zero		1


	//   ....[48]....
        /*07f0*/ 	.word	0x00010590
        /*07f4*/ 	.word	0x00000004
        /*07f8*/ 	.word	0x00019c80
        /*07fc*/ 	.short	0x010a
        /*07fe*/ 	.byte	0x3f
	.zero		1


	//   ....[49]....
        /*0800*/ 	.word	0x00010970
        /*0804*/ 	.word	0x00000004
        /*0808*/ 	.word	0x00019c70
        /*080c*/ 	.short	0x0107
        /*080e*/ 	.byte	0x3f
	.zero		1


	//   ....[50]....
        /*0810*/ 	.word	0x00010a30
        /*0814*/ 	.word	0x00000004
        /*0818*/ 	.word	0x00019c70
        /*081c*/ 	.short	0x0101
        /*081e*/ 	.byte	0x3f
	.zero		1


	//   ....[51]....
        /*0820*/ 	.word	0x00010a60
        /*0824*/ 	.word	0x00000004
        /*0828*/ 	.word	0x00019c40
        /*082c*/ 	.short	0x010a
        /*082e*/ 	.byte	0x3f
	.zero		1


	//   ....[52]....
        /*0830*/ 	.word	0x00010d80
        /*0834*/ 	.word	0x00000004
        /*0838*/ 	.word	0x00019c30
        /*083c*/ 	.short	0x0107
        /*083e*/ 	.byte	0x3f
	.zero		1


	//   ....[53]....
        /*0840*/ 	.word	0x00010e50
        /*0844*/ 	.word	0x00000004
        /*0848*/ 	.word	0x00019c30
        /*084c*/ 	.short	0x0101
        /*084e*/ 	.byte	0x3f
	.zero		1


	//   ....[54]....
        /*0850*/ 	.word	0x00011700
        /*0854*/ 	.word	0x00000010
        /*0858*/ 	.word	0x00019c00
        /*085c*/ 	.short	0x0107
        /*085e*/ 	.byte	0x3f
	.zero		1


	//   ....[55]....
        /*0860*/ 	.word	0x00011800
        /*0864*/ 	.word	0x00000010
        /*0868*/ 	.word	0x00019c00
        /*086c*/ 	.short	0x0101
        /*086e*/ 	.byte	0x3f
	.zero		1


	//   ....[56]....
        /*0870*/ 	.word	0x00011820
        /*0874*/ 	.word	0x00000010
        /*0878*/ 	.word	0x00019c20
        /*087c*/ 	.short	0x010a
        /*087e*/ 	.byte	0x3f
	.zero		1


	//   ....[57]....
        /*0880*/ 	.word	0x00011b80
        /*0884*/ 	.word	0x00000004
        /*0888*/ 	.word	0x00019c80
        /*088c*/ 	.short	0x010a
        /*088e*/ 	.byte	0x3f
	.zero		1


	//   ....[58]....
        /*0890*/ 	.word	0x00011ec0
        /*0894*/ 	.word	0x00000004
        /*0898*/ 	.word	0x00019c70
        /*089c*/ 	.short	0x0107
        /*089e*/ 	.byte	0x3f
	.zero		1


	//   ....[59]....
        /*08a0*/ 	.word	0x00011f80
        /*08a4*/ 	.word	0x00000004
        /*08a8*/ 	.word	0x00019c70
        /*08ac*/ 	.short	0x0101
        /*08ae*/ 	.byte	0x3f
	.zero		1


	//   ....[60]....
        /*08b0*/ 	.word	0x00011fb0
        /*08b4*/ 	.word	0x00000004
        /*08b8*/ 	.word	0x00019c40
        /*08bc*/ 	.short	0x010a
        /*08be*/ 	.byte	0x3f
	.zero		1


	//   ....[61]....
        /*08c0*/ 	.word	0x000122a0
        /*08c4*/ 	.word	0x00000004
        /*08c8*/ 	.word	0x00019c30
        /*08cc*/ 	.short	0x0107
        /*08ce*/ 	.byte	0x3f
	.zero		1


	//   ....[62]....
        /*08d0*/ 	.word	0x00012370
        /*08d4*/ 	.word	0x00000004
        /*08d8*/ 	.word	0x00019c30
        /*08dc*/ 	.short	0x0101
        /*08de*/ 	.byte	0x3f
	.zero		1


	//   ....[63]....
        /*08e0*/ 	.word	0x000123f0
        /*08e4*/ 	.word	0x00000002
        /*08e8*/ 	.word	0x00019c70
        /*08ec*/ 	.short	0x010a
        /*08ee*/ 	.byte	0x3f
	.zero		1


	//   ....[64]....
        /*08f0*/ 	.word	0x00012480
        /*08f4*/ 	.word	0x00000002
        /*08f8*/ 	.word	0x00019c60
        /*08fc*/ 	.short	0x010a
        /*08fe*/ 	.byte	0x3f
	.zero		1


	//   ....[65]....
        /*0900*/ 	.word	0x00012840
        /*0904*/ 	.word	0x00000002
        /*0908*/ 	.word	0x00019c50
        /*090c*/ 	.short	0x0101
        /*090e*/ 	.byte	0x3f
	.zero		1


	//   ....[66]....
        /*0910*/ 	.word	0x000128c0
        /*0914*/ 	.word	0x00000002
        /*0918*/ 	.word	0x00000000
        /*091c*/ 	.short	0x0101
        /*091e*/ 	.byte	0x3f
	.zero		1


	//   ....[67]....
        /*0920*/ 	.word	0x00012a90
        /*0924*/ 	.word	0x00000003
        /*0928*/ 	.word	0x00019c70
        /*092c*/ 	.short	0x010a
        /*092e*/ 	.byte	0x3f
	.zero		1


	//   ....[68]....
        /*0930*/ 	.word	0x00012b10
        /*0934*/ 	.word	0x00000003
        /*0938*/ 	.word	0x00019c60
        /*093c*/ 	.short	0x010a
        /*093e*/ 	.byte	0x3f
	.zero		1


	//   ....[69]....
        /*0940*/ 	.word	0x00012ee0
        /*0944*/ 	.word	0x00000003
        /*0948*/ 	.word	0x00019c50
        /*094c*/ 	.short	0x0101
        /*094e*/ 	.byte	0x3f
	.zero		1


	//   ....[70]....
        /*0950*/ 	.word	0x00012f60
        /*0954*/ 	.word	0x00000000
        /*0958*/ 	.word	0x00000000
        /*095c*/ 	.short	0x0101
        /*095e*/ 	.byte	0x3f
	.zero		1


	//   ....[71]....
        /*0960*/ 	.word	0x000131d0
        /*0964*/ 	.word	0x00000005
        /*0968*/ 	.word	0x00019c20
        /*096c*/ 	.short	0x010a
        /*096e*/ 	.byte	0x3f
	.zero		1


	//   ....[72]....
        /*0970*/ 	.word	0x00013350
        /*0974*/ 	.word	0x00000003
        /*0978*/ 	.word	0x00019c40
        /*097c*/ 	.short	0x010a
        /*097e*/ 	.byte	0x3f
	.zero		1


	//   ....[73]....
        /*0980*/ 	.word	0x000133f0
        /*0984*/ 	.word	0x00000005
        /*0988*/ 	.word	0x00019c40
        /*098c*/ 	.short	0x010a
        /*098e*/ 	.byte	0x3f
	.zero		1


	//   ....[74]....
        /*0990*/ 	.word	0x00013430
        /*0994*/ 	.word	0x00000003
        /*0998*/ 	.word	0x00019c60
        /*099c*/ 	.short	0x010a
        /*099e*/ 	.byte	0x3f
	.zero		1


	//   ....[75]....
        /*09a0*/ 	.word	0x00013470
        /*09a4*/ 	.word	0x00000005
        /*09a8*/ 	.word	0x00019c60
        /*09ac*/ 	.short	0x010a
        /*09ae*/ 	.byte	0x3f
	.zero		1


	//   ....[76]....
        /*09b0*/ 	.word	0x000134b0
        /*09b4*/ 	.word	0x00000003
        /*09b8*/ 	.word	0x00019c80
        /*09bc*/ 	.short	0x010a
        /*09be*/ 	.byte	0x3f
	.zero		1


	//   ....[77]....
        /*09c0*/ 	.word	0x000134f0
        /*09c4*/ 	.word	0x00000005
        /*09c8*/ 	.word	0x00019c80
        /*09cc*/ 	.short	0x010a
        /*09ce*/ 	.byte	0x3f
	.zero		1


	//   ....[78]....
        /*09d0*/ 	.word	0x00013560
        /*09d4*/ 	.word	0x00000003
        /*09d8*/ 	.word	0x00019c00
        /*09dc*/ 	.short	0x010a
        /*09de*/ 	.byte	0x3f
	.zero		1


	//   ....[79]....
        /*09e0*/ 	.word	0x000135b0
        /*09e4*/ 	.word	0x00000003
        /*09e8*/ 	.word	0x00019c30
        /*09ec*/ 	.short	0x010a
        /*09ee*/ 	.byte	0x3f
	.zero		1


	//   ....[80]....
        /*09f0*/ 	.word	0x00013610
        /*09f4*/ 	.word	0x00000005
        /*09f8*/ 	.word	0x00019c30
        /*09fc*/ 	.short	0x010a
        /*09fe*/ 	.byte	0x3f
	.zero		1


	//   ....[81]....
        /*0a00*/ 	.word	0x00013670
        /*0a04*/ 	.word	0x00000005
        /*0a08*/ 	.word	0x00019c50
        /*0a0c*/ 	.short	0x010a
        /*0a0e*/ 	.byte	0x3f
	.zero		1


	//   ....[82]....
        /*0a10*/ 	.word	0x000136d0
        /*0a14*/ 	.word	0x00000009
        /*0a18*/ 	.word	0x00019c30
        /*0a1c*/ 	.short	0x010a
        /*0a1e*/ 	.byte	0x3f
	.zero		1


	//   ....[83]....
        /*0a20*/ 	.word	0x00013730
        /*0a24*/ 	.word	0x00000009
        /*0a28*/ 	.word	0x00019c50
        /*0a2c*/ 	.short	0x010a
        /*0a2e*/ 	.byte	0x3f
	.zero		1


	//   ....[84]....
        /*0a30*/ 	.word	0x00013790
        /*0a34*/ 	.word	0x00000005
        /*0a38*/ 	.word	0x00019c30
        /*0a3c*/ 	.short	0x010a
        /*0a3e*/ 	.byte	0x3f
	.zero		1


	//   ....[85]....
        /*0a40*/ 	.word	0x000137f0
        /*0a44*/ 	.word	0x00000005
        /*0a48*/ 	.word	0x00019c50
        /*0a4c*/ 	.short	0x010a
        /*0a4e*/ 	.byte	0x3f
	.zero		1


	//   ....[86]....
        /*0a50*/ 	.word	0x00013850
        /*0a54*/ 	.word	0x00000005
        /*0a58*/ 	.word	0x00019c50
        /*0a5c*/ 	.short	0x010a
        /*0a5e*/ 	.byte	0x3f
	.zero		1


	//   ....[87]....
        /*0a60*/ 	.word	0x00013950
        /*0a64*/ 	.word	0x00000004
        /*0a68*/ 	.word	0x00019c80
        /*0a6c*/ 	.short	0x010a
        /*0a6e*/ 	.byte	0x3f
	.zero		1


	//   ....[88]....
        /*0a70*/ 	.word	0x00013c80
        /*0a74*/ 	.word	0x00000004
        /*0a78*/ 	.word	0x00019c40
        /*0a7c*/ 	.short	0x010a
        /*0a7e*/ 	.byte	0x3f
	.zero		1


	//   ....[89]....
        /*0a80*/ 	.word	0x00014310
        /*0a84*/ 	.word	0x00000010
        /*0a88*/ 	.word	0x00019c20
        /*0a8c*/ 	.short	0x010a
        /*0a8e*/ 	.byte	0x3f
	.zero		1


	//   ....[90]....
        /*0a90*/ 	.word	0x00014360
        /*0a94*/ 	.word	0x00000004
        /*0a98*/ 	.word	0x00019c80
        /*0a9c*/ 	.short	0x010a
        /*0a9e*/ 	.byte	0x3f
	.zero		1


	//   ....[91]....
        /*0aa0*/ 	.word	0x00014660
        /*0aa4*/ 	.word	0x00000004
        /*0aa8*/ 	.word	0x00019c40
        /*0aac*/ 	.short	0x010a
        /*0aae*/ 	.byte	0x3f
	.zero		1


	//   ....[92]....
        /*0ab0*/ 	.word	0x00014910
        /*0ab4*/ 	.word	0x00000002
        /*0ab8*/ 	.word	0x00019c70
        /*0abc*/ 	.short	0x010a
        /*0abe*/ 	.byte	0x3f
	.zero		1


	//   ....[93]....
        /*0ac0*/ 	.word	0x00014960
        /*0ac4*/ 	.word	0x00000002
        /*0ac8*/ 	.word	0x00019c60
        /*0acc*/ 	.short	0x010a
        /*0ace*/ 	.byte	0x3f
	.zero		1


	//   ....[94]....
        /*0ad0*/ 	.word	0x000149b0
        /*0ad4*/ 	.word	0x00000003
        /*0ad8*/ 	.word	0x00019c70
        /*0adc*/ 	.short	0x010a
        /*0ade*/ 	.byte	0x3f
	.zero		1


	//   ....[95]....
        /*0ae0*/ 	.word	0x00014a00
        /*0ae4*/ 	.word	0x00000003
        /*0ae8*/ 	.word	0x00019c60
        /*0aec*/ 	.short	0x010a
        /*0aee*/ 	.byte	0x3f
	.zero		1


	//   ....[96]....
        /*0af0*/ 	.word	0x00014a50
        /*0af4*/ 	.word	0x00000005
        /*0af8*/ 	.word	0x00019c20
        /*0afc*/ 	.short	0x010a
        /*0afe*/ 	.byte	0x3f
	.zero		1


	//   ....[97]....
        /*0b00*/ 	.word	0x00014bf0
        /*0b04*/ 	.word	0x00000003
        /*0b08*/ 	.word	0x00019c40
        /*0b0c*/ 	.short	0x010a
        /*0b0e*/ 	.byte	0x3f
	.zero		1


	//   ....[98]....
        /*0b10*/ 	.word	0x00014c40
        /*0b14*/ 	.word	0x00000005
        /*0b18*/ 	.word	0x00019c40
        /*0b1c*/ 	.short	0x010a
        /*0b1e*/ 	.byte	0x3f
	.zero		1


	//   ....[99]....
        /*0b20*/ 	.word	0x00014c90
        /*0b24*/ 	.word	0x00000003
        /*0b28*/ 	.word	0x00019c60
        /*0b2c*/ 	.short	0x010a
        /*0b2e*/ 	.byte	0x3f
	.zero		1


	//   ....[100]....
        /*0b30*/ 	.word	0x00014ce0
        /*0b34*/ 	.word	0x00000005
        /*0b38*/ 	.word	0x00019c60
        /*0b3c*/ 	.short	0x010a
        /*0b3e*/ 	.byte	0x3f
	.zero		1


	//   ....[101]....
        /*0b40*/ 	.word	0x00014d30
        /*0b44*/ 	.word	0x00000003
        /*0b48*/ 	.word	0x00019c80
        /*0b4c*/ 	.short	0x010a
        /*0b4e*/ 	.byte	0x3f
	.zero		1


	//----- nvinfo : EIATTR_NUM_MBARRIERS
	.align		4
.L_179:
        /*0b50*/ 	.byte	0x03, 0x38
        /*0b52*/ 	.short	0x0016


	//----- nvinfo : EIATTR_EXIT_INSTR_OFFSETS
	.align		4
        /*0b54*/ 	.byte	0x04, 0x1c
        /*0b56*/ 	.short	(.L_181 - .L_180)


	//   ....[0]....
.L_180:
        /*0b58*/ 	.word	0x00000950


	//   ....[1]....
        /*0b5c*/ 	.word	0x0000ec70


	//   ....[2]....
        /*0b60*/ 	.word	0x00013540


	//----- nvinfo : EIATTR_MAX_THREADS
	.align		4
.L_181:
        /*0b64*/ 	.byte	0x04, 0x05
        /*0b66*/ 	.short	(.L_183 - .L_182)
.L_182:
        /*0b68*/ 	.word	0x00000200
        /*0b6c*/ 	.word	0x00000001
        /*0b70*/ 	.word	0x00000001


	//----- nvinfo : EIATTR_CRS_STACK_SIZE
	.align		4
.L_183:
        /*0b74*/ 	.byte	0x04, 0x1e
        /*0b76*/ 	.short	(.L_185 - .L_184)
.L_184:
        /*0b78*/ 	.word	0x00000000


	//----- nvinfo : EIATTR_CBANK_PARAM_SIZE
	.align		4
.L_185:
        /*0b7c*/ 	.byte	0x03, 0x19
        /*0b7e*/ 	.short	0x0af0


	//----- nvinfo : EIATTR_PARAM_CBANK
	.align		4
        /*0b80*/ 	.byte	0x04, 0x0a
        /*0b82*/ 	.short	(.L_187 - .L_186)
	.align		4
.L_186:
        /*0b84*/ 	.word	index@(.nv.constant0._ZN7cutlass13device_kernelIN5flash11enable_sm90INS1_16FlashAttnFwdSm90INS1_25CollectiveMainloopFwdSm90ILi2EN4cute5tupleIJNS5_1CILi1EEES8_S8_EEENS6_IJNS7_ILi192EEENS7_ILi128EEENS7_ILi96EEEEEELi96ENS_12float_e4m3_tEfNS_4arch4Sm90ELb0ELb1ELb0ELb0ELb1ELb0ELb0ELb1ELb1ELb1ELb0ELb0EEENS1_21CollectiveEpilogueFwdINS6_IJSA_SC_SB_EEES9_NS_10bfloat16_tESG_Li384ELb0ELb1ELb0ELb1EEENS1_30DynamicPersistentTileSchedulerILi384ELi128ELb0ELb1ELb1EEEEEEEEEvNT_6ParamsE)
        /*0b88*/ 	.short	0x0210
        /*0b8a*/ 	.short	0x0af0


	//----- nvinfo : EIATTR_SW_WAR
	.align		4
.L_187:
        /*0b8c*/ 	.byte	0x04, 0x36
        /*0b8e*/ 	.short	(.L_189 - .L_188)
.L_188:
        /*0b90*/ 	.word	0x00000008
.L_189:


//--------------------- .nv.info._ZN7cutlass13device_kernelIN5flash11enable_sm90INS1_16FlashAttnFwdSm90INS1_25CollectiveMainloopFwdSm90ILi2EN4cute5tupleIJNS5_1CILi1EEES8_S8_EEENS6_IJNS7_ILi192EEENS7_ILi128EEENS7_ILi96EEEEEELi96ENS_12float_e4m3_tEfNS_4arch4Sm90ELb0ELb1ELb0ELb1ELb1ELb0ELb0ELb1ELb1ELb1ELb0ELb0EEENS1_21CollectiveEpilogueFwdINS6_IJSA_SC_SB_EEES9_NS_10bfloat16_tESG_Li384ELb1ELb1ELb0ELb1EEENS1_36VarlenDynamicPersistentTileSchedulerILi192ELi128ELi384ELi128ELb0ELb1ELb1ELb1ELb0ELb1EEEEEEEEEvNT_6ParamsE --------------------------
	.section	.nv.info._ZN7cutlass13device_kernelIN5flash11enable_sm90INS1_16FlashAttnFwdSm90INS1_25CollectiveMainloopFwdSm90ILi2EN4cute5tupleIJNS5_1CILi1EEES8_S8_EEENS6_IJNS7_ILi192EEENS7_ILi128EEENS7_ILi96EEEEEELi96ENS_12float_e4m3_tEfNS_4arch4Sm90ELb0ELb1ELb0ELb1ELb1ELb0ELb0ELb1ELb1ELb1ELb0ELb0EEENS1_21CollectiveEpilogueFwdINS6_IJSA_SC_SB_EEES9_NS_10bfloat16_tESG_Li384ELb1ELb1ELb0ELb1EEENS1_36VarlenDynamicPersistentTileSchedulerILi192ELi128ELi384ELi128ELb0ELb1ELb1ELb1ELb0ELb1EEEEEEEEEvNT_6ParamsE,"",@"SHT_CUDA_INFO"
	.sectionflags	@""
	.align	4


	//----- nvinfo : EIATTR_CUDA_API_VERSION
	.align		4
        /*0000*/ 	.byte	0x04, 0x37
        /*0002*/ 	.short	(.L_191 - .L_190)
.L_190:
        /*0004*/ 	.word	0x00000082


	//----- nvinfo : EIATTR_KPARAM_INFO
	.align		4
.L_191:
        /*0008*/ 	.byte	0x04, 0x17
        /*000a*/ 	.short	(.L_193 - .L_192)
.L_192:
        /*000c*/ 	.word	0x00000000
        /*0010*/ 	.short	0x0000
        /*0012*/ 	.short	0x0070
        /*0014*/ 	.byte	0x00, 0xf0, 0x01, 0x2a


	//----- nvinfo : EIATTR_SPARSE_MMA_MASK
	.align		4
.L_193:
        /*0018*/ 	.byte	0x03, 0x50
        /*001a*/ 	.short	0x0000


	//----- nvinfo : EIATTR_MAXREG_COUNT
	.align		4
        /*001c*/ 	.byte	0x03, 0x1b
        /*001e*/ 	.short	0x0080


	//----- nvinfo : EIATTR_NUM_BARRIERS
	.align		4
        /*0020*/ 	.byte	0x02, 0x4c
        /*0022*/ 	.byte	0x09
	.zero		1


	//----- nvinfo : EIATTR_EXTERNS
	.align		4
        /*0024*/ 	.byte	0x04, 0x0f
        /*0026*/ 	.short	(.L_195 - .L_194)


	//   ....[0]....
	.align		4
.L_194:
        /*0028*/ 	.word	index@(__assertfail)


	//----- nvinfo : EIATTR_ANNOTATIONS
	.align		4
.L_195:
        /*002c*/ 	.byte	0x04, 0x55
        /*002e*/ 	.short	(.L_197 - .L_196)


	//   ....[0]....
.L_196:
        /* <DEDUP_REMOVED lines=14> */


	//----- nvinfo : EIATTR_MERCURY_ISA_VERSION
	.align		4
.L_197:
        /*0100*/ 	.byte	0x03, 0x5f
        /*0102*/ 	.short	0x0101


	//----- nvinfo : EIATTR_UNUSED_LOAD_BYTE_OFFSET
	.align		4
        /*0104*/ 	.byte	0x04, 0x44
        /*0106*/ 	.short	(.L_199 - .L_198)


	//   ....[0]....
.L_198:
        /*0108*/ 	.word	0x00000940
        /*010c*/ 	.word	0x0000fff0


	//   ....[1]....
        /*0110*/ 	.word	0x0000d140
        /*0114*/ 	.word	0x0000fff0


	//----- nvinfo : EIATTR_INT_WARP_WIDE_INSTR_OFFSETS
	.align		4
.L_199:
        /*0118*/ 	.byte	0x04, 0x31
        /*011a*/ 	.short	(.L_201 - .L_200)


	//   ....[0]....
.L_200:
        /*011c*/ 	.word	0x000000c0


	//   ....[1]....
        /*0120*/ 	.word	0x000000d0


	//   ....[2]....
        /*0124*/ 	.word	0x00000170


	//   ....[3]....
        /*0128*/ 	.word	0x00010af0


	//   ....[4]....
        /*012c*/ 	.word	0x00010b80


	//   ....[5]....
        /*0130*/ 	.word	0x000139b0


	//   ....[6]....
        /*0134*/ 	.word	0x00013a40


	//----- nvinfo : EIATTR_COOP_GROUP_MASK_REGIDS
	.align		4
.L_201:
        /*0138*/ 	.byte	0x04, 0x29
        /*013a*/ 	.short	(.L_203 - .L_202)


	//   ....[0]....
.L_202:
        /*013c*/ 	.word	0xffffffff


	//   ....[1]....
        /*0140*/ 	.word	0xffffffff


	//   ....[2]....
        /*0144*/ 	.word	0xffffffff


	//   ....[3]....
        /*0148*/ 	.word	0xffffffff


	//   ....[4]....
        /*014c*/ 	.word	0xffffffff


	//   ....[5]....
        /*0150*/ 	.word	0xffffffff


	//   ....[6]....
        /*0154*/ 	.word	0xffffffff


	//   ....[7]....
        /*0158*/ 	.word	0xffffffff


	//   ....[8]....
        /*015c*/ 	.word	0xffffffff


	//   ....[9]....
        /*0160*/ 	.word	0xffffffff


	//   ....[10]....
        /*0164*/ 	.word	0xffffffff


	//   ....[11]....
        /*0168*/ 	.word	0xffffffff


	//   ....[12]....
        /*016c*/ 	.word	0xffffffff


	//   ....[13]....
        /*0170*/ 	.word	0xffffffff


	//   ....[14]....
        /*0174*/ 	.word	0xffffffff


	//   ....[15]....
        /*0178*/ 	.word	0xffffffff


	//   ....[16]....
        /*017c*/ 	.word	0xffffffff


	//   ....[17]....
        /*0180*/ 	.word	0xffffffff


	//   ....[18]....
        /*0184*/ 	.word	0xffffffff


	//   ....[19]....
        /*0188*/ 	.word	0xffffffff


	//   ....[20]....
        /*018c*/ 	.word	0xffffffff


	//   ....[21]....
        /*0190*/ 	.word	0xffffffff


	//   ....[22]....
        /*0194*/ 	.word	0xffffffff


	//   ....[23]....
        /*0198*/ 	.word	0xffffffff


	//   ....[24]....
        /*019c*/ 	.word	0xffffffff


	//   ....[25]....
        /*01a0*/ 	.word	0xffffffff


	//   ....[26]....
        /*01a4*/ 	.word	0xffffffff


	//   ....[27]....
        /*01a8*/ 	.word	0xffffffff


	//   ....[28]....
        /*01ac*/ 	.word	0xffffffff


	//   ....[29]....
        /*01b0*/ 	.word	0xffffffff


	//   ....[30]....
        /*01b4*/ 	.word	0xffffffff


	//   ....[31]....
        /*01b8*/ 	.word	0xffffffff


	//   ....[32]....
        /*01bc*/ 	.word	0xffffffff


	//   ....[33]....
        /*01c0*/ 	.word	0xffffffff


	//   ....[34]....
        /*01c4*/ 	.word	0xffffffff


	//   ....[35]....
        /*01c8*/ 	.word	0xffffffff


	//   ....[36]....
        /*01cc*/ 	.word	0xffffffff


	//   ....[37]....
        /*01d0*/ 	.word	0xffffffff


	//   ....[38]....
        /*01d4*/ 	.word	0xffffffff


	//   ....[39]....
        /*01d8*/ 	.word	0xffffffff


	//   ....[40]....
        /*01dc*/ 	.word	0xffffffff


	//   ....[41]....
        /*01e0*/ 	.word	0xffffffff


	//   ....[42]....
        /*01e4*/ 	.word	0xffffffff


	//   ....[43]....
        /*01e8*/ 	.word	0xffffffff


	//   ....[44]....
        /*01ec*/ 	.word	0xffffffff


	//   ....[45]....
        /*01f0*/ 	.word	0xffffffff


	//   ....[46]....
        /*01f4*/ 	.word	0xffffffff


	//   ....[47]....
        /*01f8*/ 	.word	0xffffffff


	//   ....[48]....
        /*01fc*/ 	.word	0xffffffff


	//   ....[49]....
        /*0200*/ 	.word	0xffffffff


	//   ....[50]....
        /*0204*/ 	.word	0xffffffff


	//   ....[51]....
        /*0208*/ 	.word	0xffffffff


	//   ....[52]....
        /*020c*/ 	.word	0xffffffff


	//   ....[53]....
        /*0210*/ 	.word	0xffffffff


	//   ....[54]....
        /*0214*/ 	.word	0xffffffff


	//   ....[55]....
        /*0218*/ 	.word	0xffffffff


	//   ....[56]....
        /*021c*/ 	.word	0xffffffff


	//   ....[57]....
        /*0220*/ 	.word	0xffffffff


	//   ....[58]....
        /*0224*/ 	.word	0xffffffff


	//   ....[59]....
        /*0228*/ 	.word	0xffffffff


	//   ....[60]....
        /*022c*/ 	.word	0xffffffff


	//   ....[61]....
        /*0230*/ 	.word	0xffffffff


	//   ....[62]....
        /*0234*/ 	.word	0xffffffff


	//   ....[63]....
        /*0238*/ 	.word	0xffffffff


	//   ....[64]....
        /*023c*/ 	.word	0xffffffff


	//   ....[65]....
        /*0240*/ 	.word	0xffffffff


	//   ....[66]....
        /*0244*/ 	.word	0xffffffff


	//   ....[67]....
        /*0248*/ 	.word	0xffffffff


	//   ....[68]....
        /*024c*/ 	.word	0xffffffff


	//   ....[69]....
        /*0250*/ 	.word	0xffffffff


	//   ....[70]....
        /*0254*/ 	.word	0xffffffff


	//   ....[71]....
        /*0258*/ 	.word	0xffffffff


	//   ....[72]....
        /*025c*/ 	.word	0xffffffff


	//   ....[73]....
        /*0260*/ 	.word	0xffffffff


	//   ....[74]....
        /*0264*/ 	.word	0xffffffff


	//   ....[75]....
        /*0268*/ 	.word	0xffffffff


	//   ....[76]....
        /*026c*/ 	.word	0xffffffff


	//   ....[77]....
        /*0270*/ 	.word	0xffffffff


	//   ....[78]....
        /*0274*/ 	.word	0xffffffff


	//   ....[79]....
        /*0278*/ 	.word	0xffffffff


	//   ....[80]....
        /*027c*/ 	.word	0xffffffff


	//   ....[81]....
        /*0280*/ 	.word	0xffffffff


	//   ....[82]....
        /*0284*/ 	.word	0xffffffff


	//   ....[83]....
        /*0288*/ 	.word	0xffffffff


	//   ....[84]....
        /*028c*/ 	.word	0xffffffff


	//   ....[85]....
        /*0290*/ 	.word	0xffffffff


	//   ....[86]....
        /*0294*/ 	.word	0xffffffff


	//   ....[87]....
        /*0298*/ 	.word	0xffffffff


	//   ....[88]....
        /*029c*/ 	.word	0xffffffff


	//   ....[89]....
        /*02a0*/ 	.word	0xffffffff


	//   ....[90]....
        /*02a4*/ 	.word	0xffffffff


	//   ....[91]....
        /*02a8*/ 	.word	0xffffffff


	//   ....[92]....
        /*02ac*/ 	.word	0xffffffff


	//   ....[93]....
        /*02b0*/ 	.word	0xffffffff


	//   ....[94]....
        /*02b4*/ 	.word	0xffffffff


	//   ....[95]....
        /*02b8*/ 	.word	0xffffffff


	//   ....[96]....
        /*02bc*/ 	.word	0xffffffff


	//   ....[97]....
        /*02c0*/ 	.word	0xffffffff


	//   ....[98]....
        /*02c4*/ 	.word	0xffffffff


	//   ....[99]....
        /*02c8*/ 	.word	0xffffffff


	//   ....[100]....
        /*02cc*/ 	.word	0xffffffff


	//   ....[101]....
        /*02d0*/ 	.word	0xffffffff


	//   ....[102]....
        /*02d4*/ 	.word	0xffffffff


	//   ....[103]....
        /*02d8*/ 	.word	0xffffffff


	//   ....[104]....
        /*02dc*/ 	.word	0xffffffff


	//   ....[105]....
        /*02e0*/ 	.word	0xffffffff


	//   ....[106]....
        /*02e4*/ 	.word	0xffffffff


	//   ....[107]....
        /*02e8*/ 	.word	0xffffffff


	//   ....[108]....
        /*02ec*/ 	.word	0xffffffff


	//   ....[109]....
        /*02f0*/ 	.word	0xffffffff


	//   ....[110]....
        /*02f4*/ 	.word	0xffffffff


	//   ....[111]....
        /*02f8*/ 	.word	0xffffffff


	//   ....[112]....
        /*02fc*/ 	.word	0xffffffff


	//   ....[113]....
        /*0300*/ 	.word	0xffffffff


	//   ....[114]....
        /*0304*/ 	.word	0xffffffff


	//   ....[115]....
        /*0308*/ 	.word	0xffffffff


	//   ....[116]....
        /*030c*/ 	.word	0xffffffff


	//   ....[117]....
        /*0310*/ 	.word	0xffffffff


	//   ....[118]....
        /*0314*/ 	.word	0xffffffff


	//   ....[119]....
        /*0318*/ 	.word	0xffffffff


	//   ....[120]....
        /*031c*/ 	.word	0xffffffff


	//   ....[121]....
        /*0320*/ 	.word	0xffffffff


	//   ....[122]....
        /*0324*/ 	.word	0xffffffff


	//   ....[123]....
        /*0328*/ 	.word	0xffffffff


	//   ....[124]....
        /*032c*/ 	.word	0xffffffff


	//   ....[125]....
        /*0330*/ 	.word	0x0500000f


	//   ....[126]....
        /*0334*/ 	.word	0x0500000f


	//   ....[127]....
        /*0338*/ 	.word	0x0500000f


	//   ....[128]....
        /*033c*/ 	.word	0x0500000f


	//   ....[129]....
        /*0340*/ 	.word	0x0500000f


	//   ....[130]....
        /*0344*/ 	.word	0x0500000f


	//   ....[131]....
        /*0348*/ 	.word	0x0500000f


	//   ....[132]....
        /*034c*/ 	.word	0x0500000f


	//   ....[133]....
        /*0350*/ 	.word	0x0500000f


	//   ....[134]....
        /*0354*/ 	.word	0x0500000f


	//   ....[135]....
        /*0358*/ 	.word	0x0500000f


	//   ....[136]....
        /*035c*/ 	.word	0x0500000f


	//   ....[137]....
        /*0360*/ 	.word	0x0500000f


	//   ....[138]....
        /*0364*/ 	.word	0x0500000f


	//   ....[139]....
        /*0368*/ 	.word	0x0500000f


	//   ....[140]....
        /*036c*/ 	.word	0x0500000f


	//   ....[141]....
        /*0370*/ 	.word	0x0500000f


	//   ....[142]....
        /*0374*/ 	.word	0x0500000f


	//   ....[143]....
        /*0378*/ 	.word	0x0500000f


	//   ....[144]....
        /*037c*/ 	.word	0x0500000f


	//   ....[145]....
        /*0380*/ 	.word	0x0500000f


	//   ....[146]....
        /*0384*/ 	.word	0x0500000f


	//   ....[147]....
        /*0388*/ 	.word	0x0500000f


	//   ....[148]....
        /*038c*/ 	.word	0x0500000f


	//----- nvinfo : EIATTR_COOP_GROUP_INSTR_OFFSETS
	.align		4
.L_203:
        /*0390*/ 	.byte	0x04, 0x28
        /*0392*/ 	.short	(.L_205 - .L_204)


	//   ....[0]....
.L_204:
        /*0394*/ 	.word	0x00000070


	//   ....[1]....
        /*0398*/ 	.word	0x000000b0


	//   ....[2]....
        /*039c*/ 	.word	0x000002d0


	//   ....[3]....
        /*03a0*/ 	.word	0x00000430


	//   ....[4]....
        /*03a4*/ 	.word	0x00000550


	//   ....[5]....
        /*03a8*/ 	.word	0x000006b0


	//   ....[6]....
        /*03ac*/ 	.word	0x00001b10


	//   ....[7]....
        /*03b0*/ 	.word	0x00002170


	//   ....[8]....
        /*03b4*/ 	.word	0x000023b0


	//   ....[9]....
        /*03b8*/ 	.word	0x00003710


	//   ....[10]....
        /*03bc*/ 	.word	0x00003820


	//   ....[11]....
        /*03c0*/ 	.word	0x000040c0


	//   ....[12]....
        /*03c4*/ 	.word	0x00004130


	//   ....[13]....
        /*03c8*/ 	.word	0x00005520


	//   ....[14]....
        /*03cc*/ 	.word	0x00005730


	//   ....[15]....
        /*03d0*/ 	.word	0x00006320


	//   ....[16]....
        /*03d4*/ 	.word	0x00006420


	//   ....[17]....
        /*03d8*/ 	.word	0x00006c80


	//   ....[18]....
        /*03dc*/ 	.word	0x00006cf0


	//   ....[19]....
        /*03e0*/ 	.word	0x00008780


	//   ....[20]....
        /*03e4*/ 	.word	0x00008790


	//   ....[21]....
        /*03e8*/ 	.word	0x000087c0


	//   ....[22]....
        /*03ec*/ 	.word	0x000087d0


	//   ....[23]....
        /*03f0*/ 	.word	0x0000a050


	//   ....[24]....
        /*03f4*/ 	.word	0x0000a260


	//   ....[25]....
        /*03f8*/ 	.word	0x0000ae50


	//   ....[26]....
        /*03fc*/ 	.word	0x0000af50


	//   ....[27]....
        /*0400*/ 	.word	0x0000b7b0


	//   ....[28]....
        /*0404*/ 	.word	0x0000b820


	//   ....[29]....
        /*0408*/ 	.word	0x0000caa0


	//   ....[30]....
        /*040c*/ 	.word	0x0000cac0


	//   ....[31]....
        /*0410*/ 	.word	0x0000cb30


	//   ....[32]....
        /*0414*/ 	.word	0x0000cb40


	//   ....[33]....
        /*0418*/ 	.word	0x0000d7f0


	//   ....[34]....
        /*041c*/ 	.word	0x0000d800


	//   ....[35]....
        /*0420*/ 	.word	0x0000d810


	//   ....[36]....
        /*0424*/ 	.word	0x0000d820


	//   ....[37]....
        /*0428*/ 	.word	0x0000d830


	//   ....[38]....
        /*042c*/ 	.word	0x0000d840


	//   ....[39]....
        /*0430*/ 	.word	0x0000d850


	//   ....[40]....
        /*0434*/ 	.word	0x0000d860


	//   ....[41]....
        /*0438*/ 	.word	0x0000d890


	//   ....[42]....
        /*043c*/ 	.word	0x0000d8c0


	//   ....[43]....
        /*0440*/ 	.word	0x0000d900


	//   ....[44]....
        /*0444*/ 	.word	0x0000d910


	//   ....[45]....
        /*0448*/ 	.word	0x0000d930


	//   ....[46]....
        /*044c*/ 	.word	0x0000d940


	//   ....[47]....
        /*0450*/ 	.word	0x0000d970


	//   ....[48]....
        /*0454*/ 	.word	0x0000d980


	//   ....[49]....
        /*0458*/ 	.word	0x0000d9a0


	//   ....[50]....
        /*045c*/ 	.word	0x0000d9b0


	//   ....[51]....
        /*0460*/ 	.word	0x0000d9c0


	//   ....[52]....
        /*0464*/ 	.word	0x0000d9e0


	//   ....[53]....
        /*0468*/ 	.word	0x0000da10


	//   ....[54]....
        /*046c*/ 	.word	0x0000da20


	//   ....[55]....
        /*0470*/ 	.word	0x0000da40


	//   ....[56]....
        /*0474*/ 	.word	0x0000da50


	//   ....[57]....
        /*0478*/ 	.word	0x0000e020


	//   ....[58]....
        /*047c*/ 	.word	0x0000e060


	//   ....[59]....
        /*0480*/ 	.word	0x0000e090


	//   ....[60]....
        /*0484*/ 	.word	0x0000e0c0


	//   ....[61]....
        /*0488*/ 	.word	0x0000e580


	//   ....[62]....
        /*048c*/ 	.word	0x0000e5b0


	//   ....[63]....
        /*0490*/ 	.word	0x0000e6d0


	//   ....[64]....
        /*0494*/ 	.word	0x0000e6f0


	//   ....[65]....
        /*0498*/ 	.word	0x0000f000


	//   ....[66]....
        /*049c*/ 	.word	0x0000f010


	//   ....[67]....
        /*04a0*/ 	.word	0x0000f110


	//   ....[68]....
        /*04a4*/ 	.word	0x0000f130


	//   ....[69]....
        /*04a8*/ 	.word	0x0000f2b0


	//   ....[70]....
        /*04ac*/ 	.word	0x0000f450


	//   ....[71]....
        /*04b0*/ 	.word	0x0000f480


	//   ....[72]....
        /*04b4*/ 	.word	0x0000f4b0


	//   ....[73]....
        /*04b8*/ 	.word	0x0000f4f0


	//   ....[74]....
        /*04bc*/ 	.word	0x0000f520


	//   ....[75]....
        /*04c0*/ 	.word	0x0000f560


	//   ....[76]....
        /*04c4*/ 	.word	0x0000f6a0


	//   ....[77]....
        /*04c8*/ 	.word	0x0000f6d0


	//   ....[78]....
        /*04cc*/ 	.word	0x0000f700


	//   ....[79]....
        /*04d0*/ 	.word	0x0000f730


	//   ....[80]....
        /*04d4*/ 	.word	0x0000f760


	//   ....[81]....
        /*04d8*/ 	.word	0x0000f7a0


	//   ....[82]....
        /*04dc*/ 	.word	0x0000f840


	//   ....[83]....
        /*04e0*/ 	.word	0x0000f8a0


	//   ....[84]....
        /*04e4*/ 	.word	0x0000f950


	//   ....[85]....
        /*04e8*/ 	.word	0x00011710


	//   ....[86]....
        /*04ec*/ 	.word	0x00011740


	//   ....[87]....
        /*04f0*/ 	.word	0x00011760


	//   ....[88]....
        /*04f4*/ 	.word	0x00011840


	//   ....[89]....
        /*04f8*/ 	.word	0x00011bd0


	//   ....[90]....
        /*04fc*/ 	.word	0x00011be0


	//   ....[91]....
        /*0500*/ 	.word	0x00011bf0


	//   ....[92]....
        /*0504*/ 	.word	0x00011c00


	//   ....[93]....
        /*0508*/ 	.word	0x00012500


	//   ....[94]....
        /*050c*/ 	.word	0x00012530


	//   ....[95]....
        /*0510*/ 	.word	0x00012550


	//   ....[96]....
        /*0514*/ 	.word	0x00012560


	//   ....[97]....
        /*0518*/ 	.word	0x00012570


	//   ....[98]....
        /*051c*/ 	.word	0x00012670


	//   ....[99]....
        /*0520*/ 	.word	0x00012dd0


	//   ....[100]....
        /*0524*/ 	.word	0x00012df0


	//   ....[101]....
        /*0528*/ 	.word	0x00012e00


	//   ....[102]....
        /*052c*/ 	.word	0x00012e60


	//   ....[103]....
        /*0530*/ 	.word	0x000131c0


	//   ....[104]....
        /*0534*/ 	.word	0x000131d0


	//   ....[105]....
        /*0538*/ 	.word	0x000131e0


	//   ....[106]....
        /*053c*/ 	.word	0x00013240


	//   ....[107]....
        /*0540*/ 	.word	0x00014130


	//   ....[108]....
        /*0544*/ 	.word	0x000141d0


	//   ....[109]....
        /*0548*/ 	.word	0x00014200


	//   ....[110]....
        /*054c*/ 	.word	0x00014230


	//   ....[111]....
        /*0550*/ 	.word	0x00014260


	//   ....[112]....
        /*0554*/ 	.word	0x00014270


	//   ....[113]....
        /*0558*/ 	.word	0x000142a0


	//   ....[114]....
        /*055c*/ 	.word	0x000142e0


	//   ....[115]....
        /*0560*/ 	.word	0x00014410


	//   ....[116]....
        /*0564*/ 	.word	0x00014440


	//   ....[117]....
        /*0568*/ 	.word	0x00014470


	//   ....[118]....
        /*056c*/ 	.word	0x000144a0


	//   ....[119]....
        /*0570*/ 	.word	0x000144d0


	//   ....[120]....
        /*0574*/ 	.word	0x00014510


	//   ....[121]....
        /*0578*/ 	.word	0x000145a0


	//   ....[122]....
        /*057c*/ 	.word	0x000145d0


	//   ....[123]....
        /*0580*/ 	.word	0x00014650


	//   ....[124]....
        /*0584*/ 	.word	0x00014d30


	//   ....[125]....
        /*0588*/ 	.word	0x00015400


	//   ....[126]....
        /*058c*/ 	.word	0x000154e0


	//   ....[127]....
        /*0590*/ 	.word	0x00015570


	//   ....[128]....
        /*0594*/ 	.word	0x00015700


	//   ....[129]....
        /*0598*/ 	.word	0x000157a0


	//   ....[130]....
        /*059c*/ 	.word	0x00015890


	//   ....[131]....
        /*05a0*/ 	.word	0x00015920


	//   ....[132]....
        /*05a4*/ 	.word	0x00015980


	//   ....[133]....
        /*05a8*/ 	.word	0x00015a20


	//   ....[134]....
        /*05ac*/ 	.word	0x00015b30


	//   ....[135]....
        /*05b0*/ 	.word	0x00015b90


	//   ....[136]....
        /*05b4*/ 	.word	0x00015bf0


	//   ....[137]....
        /*05b8*/ 	.word	0x00015c90


	//   ....[138]....
        /*05bc*/ 	.word	0x00015d50


	//   ....[139]....
        /*05c0*/ 	.word	0x00015dd0


	//   ....[140]....
        /*05c4*/ 	.word	0x00015f80


	//   ....[141]....
        /*05c8*/ 	.word	0x00016020


	//   ....[142]....
        /*05cc*/ 	.word	0x00016080


	//   ....[143]....
        /*05d0*/ 	.word	0x00016150


	//   ....[144]....
        /*05d4*/ 	.word	0x00016240


	//   ....[145]....
        /*05d8*/ 	.word	0x000162d0


	//   ....[146]....
        /*05dc*/ 	.word	0x00016330


	//   ....[147]....
        /*05e0*/ 	.word	0x00016400


	//   ....[148]....
        /*05e4*/ 	.word	0x00016660


	//----- nvinfo : EIATTR_REG_RECONFIG
	.align		4
.L_205:
        /*05e8*/ 	.byte	0x01, 0x54
	.zero		2


	//----- nvinfo : EIATTR_SYSCALL_OFFSETS
	.align		4
        /*05ec*/ 	.byte	0x04, 0x46
        /*05ee*/ 	.short	(.L_207 - .L_206)


	//   ....[0]....
.L_206:
        /*05f0*/ 	.word	0x00001cf0


	//   ....[1]....
        /*05f4*/ 	.word	0x00010ce0


	//   ....[2]....
        /*05f8*/ 	.word	0x00010e50


	//   ....[3]....
        /*05fc*/ 	.word	0x00010fa0


	//   ....[4]....
        /*0600*/ 	.word	0x000110e0


	//   ....[5]....
        /*0604*/ 	.word	0x00011fb0


	//----- nvinfo : EIATTR_MBARRIER_INSTR_OFFSETS
	.align		4
.L_207:
        /*0608*/ 	.byte	0x04, 0x39
        /*060a*/ 	.short	(.L_209 - .L_208)


	//   ....[0]....
.L_208:
        /*060c*/ 	.word	0x00000180
        /*0610*/ 	.word	0x000000ff
        /*0614*/ 	.word	0x00019c00
        /*0618*/ 	.short	0x0100
        /*061a*/ 	.byte	0x08
	.zero		1


	//   ....[1]....
        /*061c*/ 	.word	0x00000190
        /*0620*/ 	.word	0x000000ff
        /*0624*/ 	.word	0x00019c20
        /*0628*/ 	.short	0x0100
        /*062a*/ 	.byte	0x08
	.zero		1


	//   ....[2]....
        /*062c*/ 	.word	0x00000280
        /*0630*/ 	.word	0x000000ff
        /*0634*/ 	.word	0x00019c30
        /*0638*/ 	.short	0x0100
        /*063a*/ 	.byte	0x08
	.zero		1


	//   ....[3]....
        /*063c*/ 	.word	0x00000290
        /*0640*/ 	.word	0x000000ff
        /*0644*/ 	.word	0x00019c40
        /*0648*/ 	.short	0x0100
        /*064a*/ 	.byte	0x08
	.zero		1


	//   ....[4]....
        /*064c*/ 	.word	0x000002a0
        /*0650*/ 	.word	0x000000ff
        /*0654*/ 	.word	0x00019c38
        /*0658*/ 	.short	0x0100
        /*065a*/ 	.byte	0x08
	.zero		1


	//   ....[5]....
        /*065c*/ 	.word	0x000002b0
        /*0660*/ 	.word	0x000000ff
        /*0664*/ 	.word	0x00019c48
        /*0668*/ 	.short	0x0100
        /*066a*/ 	.byte	0x08
	.zero		1


	//   ....[6]....
        /*066c*/ 	.word	0x000003e0
        /*0670*/ 	.word	0x000000ff
        /*0674*/ 	.word	0x00019c50
        /*0678*/ 	.short	0x0100
        /*067a*/ 	.byte	0x08
	.zero		1


	//   ....[7]....
        /*067c*/ 	.word	0x000003f0
        /*0680*/ 	.word	0x000000ff
        /*0684*/ 	.word	0x00019c60
        /*0688*/ 	.short	0x0100
        /*068a*/ 	.byte	0x08
	.zero		1


	//   ....[8]....
        /*068c*/ 	.word	0x00000400
        /*0690*/ 	.word	0x000000ff
        /*0694*/ 	.word	0x00019c58
        /*0698*/ 	.short	0x0100
        /*069a*/ 	.byte	0x08
	.zero		1


	//   ....[9]....
        /*069c*/ 	.word	0x00000410
        /*06a0*/ 	.word	0x000000ff
        /*06a4*/ 	.word	0x00019c68
        /*06a8*/ 	.short	0x0100
        /*06aa*/ 	.byte	0x08
	.zero		1


	//   ....[10]....
        /*06ac*/ 	.word	0x00000500
        /*06b0*/ 	.word	0x000000ff
        /*06b4*/ 	.word	0x00019c70
        /*06b8*/ 	.short	0x0100
        /*06ba*/ 	.byte	0x06
	.zero		1


	//   ....[11]....
        /*06bc*/ 	.word	0x00000510
        /*06c0*/ 	.word	0x000000ff
        /*06c4*/ 	.word	0x00019c80
        /*06c8*/ 	.short	0x0100
        /*06ca*/ 	.byte	0x06
	.zero		1


	//   ....[12]....
        /*06cc*/ 	.word	0x00000520
        /*06d0*/ 	.word	0x000000ff
        /*06d4*/ 	.word	0x00019c78
        /*06d8*/ 	.short	0x0100
        /*06da*/ 	.byte	0x06
	.zero		1


	//   ....[13]....
        /*06dc*/ 	.word	0x00000530
        /*06e0*/ 	.word	0x000000ff
        /*06e4*/ 	.word	0x00019c88
        /*06e8*/ 	.short	0x0100
        /*06ea*/ 	.byte	0x06
	.zero		1


	//   ....[14]....
        /*06ec*/ 	.word	0x00000660
        /*06f0*/ 	.word	0x000000ff
        /*06f4*/ 	.word	0x00019c90
        /*06f8*/ 	.short	0x0100
        /*06fa*/ 	.byte	0x08
	.zero		1


	//   ....[15]....
        /*06fc*/ 	.word	0x00000670
        /*0700*/ 	.word	0x000000ff
        /*0704*/ 	.word	0x00019ca0
        /*0708*/ 	.short	0x0100
        /*070a*/ 	.byte	0x08
	.zero		1


	//   ....[16]....
        /*070c*/ 	.word	0x00000680
        /*0710*/ 	.word	0x000000ff
        /*0714*/ 	.word	0x00019c98
        /*0718*/ 	.short	0x0100
        /*071a*/ 	.byte	0x08
	.zero		1


	//   ....[17]....
        /*071c*/ 	.word	0x00000690
        /*0720*/ 	.word	0x000000ff
        /*0724*/ 	.word	0x00019ca8
        /*0728*/ 	.short	0x0100
        /*072a*/ 	.byte	0x08
	.zero		1


	//   ....[18]....
        /*072c*/ 	.word	0x000007e0
        /*0730*/ 	.word	0x000000ff
        /*0734*/ 	.word	0x00019cb0
        /*0738*/ 	.short	0x0100
        /*073a*/ 	.byte	0x08
	.zero		1


	//   ....[19]....
        /*073c*/ 	.word	0x000007f0
        /*0740*/ 	.word	0x000000ff
        /*0744*/ 	.word	0x00019cc0
        /*0748*/ 	.short	0x0100
        /*074a*/ 	.byte	0x08
	.zero		1


	//   ....[20]....
        /*074c*/ 	.word	0x00000800
        /*0750*/ 	.word	0x000000ff
        /*0754*/ 	.word	0x00019cb8
        /*0758*/ 	.short	0x0100
        /*075a*/ 	.byte	0x08
	.zero		1


	//   ....[21]....
        /*075c*/ 	.word	0x00000810
        /*0760*/ 	.word	0x000000ff
        /*0764*/ 	.word	0x00019cc8
        /*0768*/ 	.short	0x0100
        /*076a*/ 	.byte	0x08
	.zero		1


	//   ....[22]....
        /*076c*/ 	.word	0x00001d70
        /*0770*/ 	.word	0x000000ff
        /*0774*/ 	.word	0x00019c00
        /*0778*/ 	.short	0x010a
        /*077a*/ 	.byte	0x2e
	.zero		1


	//   ....[23]....
        /*077c*/ 	.word	0x00001df0
        /*0780*/ 	.word	0x00000003
        /*0784*/ 	.word	0x00019c30
        /*0788*/ 	.short	0x010a
        /*078a*/ 	.byte	0x3f
	.zero		1


	//   ....[24]....
        /*078c*/ 	.word	0x00001e30
        /*0790*/ 	.word	0x00000003
        /*0794*/ 	.word	0x00019c30
        /*0798*/ 	.short	0x010a
        /*079a*/ 	.byte	0x3f
	.zero		1


	//   ....[25]....
        /*079c*/ 	.word	0x00002180
        /*07a0*/ 	.word	0x000000ff
        /*07a4*/ 	.word	0x00000000
        /*07a8*/ 	.short	0x0101
        /*07aa*/ 	.byte	0x06
	.zero		1


	//   ....[26]....
        /*07ac*/ 	.word	0x00005070
        /*07b0*/ 	.word	0x000000ff
        /*07b4*/ 	.word	0x00019c30
        /*07b8*/ 	.short	0x010a
        /*07ba*/ 	.byte	0x13
	.zero		1


	//   ....[27]....
        /*07bc*/ 	.word	0x000050b0
        /*07c0*/ 	.word	0x000000ff
        /*07c4*/ 	.word	0x00019c30
        /*07c8*/ 	.short	0x010a
        /*07ca*/ 	.byte	0x13
	.zero		1


	//   ....[28]....
        /*07cc*/ 	.word	0x00005210
        /*07d0*/ 	.word	0x000000ff
        /*07d4*/ 	.word	0x00019c50
        /*07d8*/ 	.short	0x010a
        /*07da*/ 	.byte	0x0b
	.zero		1


	//   ....[29]....
        /*07dc*/ 	.word	0x00005250
        /*07e0*/ 	.word	0x000000ff
        /*07e4*/ 	.word	0x00019c50
        /*07e8*/ 	.short	0x010a
        /*07ea*/ 	.byte	0x0b
	.zero		1


	//   ....[30]....
        /*07ec*/ 	.word	0x000054b0
        /*07f0*/ 	.word	0x000000ff
        /*07f4*/ 	.word	0x00000000
        /*07f8*/ 	.short	0x0101
        /*07fa*/ 	.byte	0x13
	.zero		1


	//   ....[31]....
        /*07fc*/ 	.word	0x00007780
        /*0800*/ 	.word	0x000000ff
        /*0804*/ 	.word	0x00000000
        /*0808*/ 	.short	0x0101
        /*080a*/ 	.byte	0x06
	.zero		1


	//   ....[32]....
        /*080c*/ 	.word	0x00007f90
        /*0810*/ 	.word	0x000000ff
        /*0814*/ 	.word	0x00019c30
        /*0818*/ 	.short	0x010a
        /*081a*/ 	.byte	0x06
	.zero		1


	//   ....[33]....
        /*081c*/ 	.word	0x00007fd0
        /*0820*/ 	.word	0x000000ff
        /*0824*/ 	.word	0x00019c30
        /*0828*/ 	.short	0x010a
        /*082a*/ 	.byte	0x06
	.zero		1


	//   ....[34]....
        /*082c*/ 	.word	0x00008130
        /*0830*/ 	.word	0x000000ff
        /*0834*/ 	.word	0x00019c50
        /*0838*/ 	.short	0x010a
        /*083a*/ 	.byte	0x0b
	.zero		1


	//   ....[35]....
        /*083c*/ 	.word	0x00008170
        /*0840*/ 	.word	0x000000ff
        /*0844*/ 	.word	0x00019c50
        /*0848*/ 	.short	0x010a
        /*084a*/ 	.byte	0x0b
	.zero		1


	//   ....[36]....
        /*084c*/ 	.word	0x00008410
        /*0850*/ 	.word	0x000000ff
        /*0854*/ 	.word	0x00000000
        /*0858*/ 	.short	0x0101
        /*085a*/ 	.byte	0x06
	.zero		1


	//   ....[37]....
        /*085c*/ 	.word	0x000095a0
        /*0860*/ 	.word	0x000000ff
        /*0864*/ 	.word	0x00000000
        /*0868*/ 	.short	0x0101
        /*086a*/ 	.byte	0x06
	.zero		1


	//   ....[38]....
        /*086c*/ 	.word	0x00009b90
        /*0870*/ 	.word	0x000000ff
        /*0874*/ 	.word	0x00019c30
        /*0878*/ 	.short	0x010a
        /*087a*/ 	.byte	0x06
	.zero		1


	//   ....[39]....
        /*087c*/ 	.word	0x00009bd0
        /*0880*/ 	.word	0x000000ff
        /*0884*/ 	.word	0x00019c30
        /*0888*/ 	.short	0x010a
        /*088a*/ 	.byte	0x06
	.zero		1


	//   ....[40]....
        /*088c*/ 	.word	0x00009d30
        /*0890*/ 	.word	0x000000ff
        /*0894*/ 	.word	0x00019c50
        /*0898*/ 	.short	0x010a
        /*089a*/ 	.byte	0x0b
	.zero		1


	//   ....[41]....
        /*089c*/ 	.word	0x00009d70
        /*08a0*/ 	.word	0x000000ff
        /*08a4*/ 	.word	0x00019c50
        /*08a8*/ 	.short	0x010a
        /*08aa*/ 	.byte	0x0b
	.zero		1


	//   ....[42]....
        /*08ac*/ 	.word	0x0000a010
        /*08b0*/ 	.word	0x000000ff
        /*08b4*/ 	.word	0x00000000
        /*08b8*/ 	.short	0x0101
        /*08ba*/ 	.byte	0x06
	.zero		1


	//   ....[43]....
        /*08bc*/ 	.word	0x0000c2b0
        /*08c0*/ 	.word	0x000000ff
        /*08c4*/ 	.word	0x00000000
        /*08c8*/ 	.short	0x0101
        /*08ca*/ 	.byte	0x06
	.zero		1


	//   ....[44]....
        /*08cc*/ 	.word	0x0000c7d0
        /*08d0*/ 	.word	0x000000ff
        /*08d4*/ 	.word	0x00019c50
        /*08d8*/ 	.short	0x010a
        /*08da*/ 	.byte	0x0e
	.zero		1


	//   ....[45]....
        /*08dc*/ 	.word	0x0000c810
        /*08e0*/ 	.word	0x000000ff
        /*08e4*/ 	.word	0x00019c50
        /*08e8*/ 	.short	0x010a
        /*08ea*/ 	.byte	0x0e
	.zero		1


	//   ....[46]....
        /*08ec*/ 	.word	0x0000ce20
        /*08f0*/ 	.word	0x000000ff
        /*08f4*/ 	.word	0x00000000
        /*08f8*/ 	.short	0x0101
        /*08fa*/ 	.byte	0x04
	.zero		1


	//   ....[47]....
        /*08fc*/ 	.word	0x0000e5a0
        /*0900*/ 	.word	0x00000000
        /*0904*/ 	.word	0x00000000
        /*0908*/ 	.short	0x0101
        /*090a*/ 	.byte	0x3f
	.zero		1


	//   ....[48]....
        /*090c*/ 	.word	0x00011530
        /*0910*/ 	.word	0x00000004
        /*0914*/ 	.word	0x00019c80
        /*0918*/ 	.short	0x010a
        /*091a*/ 	.byte	0x3f
	.zero		1


	//   ....[49]....
        /*091c*/ 	.word	0x00011910
        /*0920*/ 	.word	0x00000004
        /*0924*/ 	.word	0x00019c70
        /*0928*/ 	.short	0x0107
        /*092a*/ 	.byte	0x3f
	.zero		1


	//   ....[50]....
        /*092c*/ 	.word	0x000119d0
        /*0930*/ 	.word	0x00000004
        /*0934*/ 	.word	0x00019c70
        /*0938*/ 	.short	0x0101
        /*093a*/ 	.byte	0x3f
	.zero		1


	//   ....[51]....
        /*093c*/ 	.word	0x00011a00
        /*0940*/ 	.word	0x00000004
        /*0944*/ 	.word	0x00019c40
        /*0948*/ 	.short	0x010a
        /*094a*/ 	.byte	0x3f
	.zero		1


	//   ....[52]....
        /*094c*/ 	.word	0x00011d20
        /*0950*/ 	.word	0x00000004
        /*0954*/ 	.word	0x00019c30
        /*0958*/ 	.short	0x0107
        /*095a*/ 	.byte	0x3f
	.zero		1


	//   ....[53]....
        /*095c*/ 	.word	0x00011de0
        /*0960*/ 	.word	0x00000004
        /*0964*/ 	.word	0x00019c30
        /*0968*/ 	.short	0x0101
        /*096a*/ 	.byte	0x3f
	.zero		1


	//   ....[54]....
        /*096c*/ 	.word	0x00012750
        /*0970*/ 	.word	0x00000016
        /*0974*/ 	.word	0x00019c00
        /*0978*/ 	.short	0x0107
        /*097a*/ 	.byte	0x3f
	.zero		1


	//   ....[55]....
        /*097c*/ 	.word	0x00012850
        /*0980*/ 	.word	0x00000016
        /*0984*/ 	.word	0x00019c00
        /*0988*/ 	.short	0x0101
        /*098a*/ 	.byte	0x3f
	.zero		1


	//   ....[56]....
        /*098c*/ 	.word	0x00012870
        /*0990*/ 	.word	0x00000016
        /*0994*/ 	.word	0x00019c20
        /*0998*/ 	.short	0x010a
        /*099a*/ 	.byte	0x3f
	.zero		1


	//   ....[57]....
        /*099c*/ 	.word	0x00012bf0
        /*09a0*/ 	.word	0x00000000
        /*09a4*/ 	.word	0x00019c80
        /*09a8*/ 	.short	0x010a
        /*09aa*/ 	.byte	0x3f
	.zero		1


	//   ....[58]....
        /*09ac*/ 	.word	0x00012f00
        /*09b0*/ 	.word	0x00000000
        /*09b4*/ 	.word	0x00019c70
        /*09b8*/ 	.short	0x0107
        /*09ba*/ 	.byte	0x3f
	.zero		1


	//   ....[59]....
        /*09bc*/ 	.word	0x00012fc0
        /*09c0*/ 	.word	0x00000000
        /*09c4*/ 	.word	0x00019c70
        /*09c8*/ 	.short	0x0101
        /*09ca*/ 	.byte	0x3f
	.zero		1


	//   ....[60]....
        /*09cc*/ 	.word	0x00012ff0
        /*09d0*/ 	.word	0x00000000
        /*09d4*/ 	.word	0x00019c40
        /*09d8*/ 	.short	0x010a
        /*09da*/ 	.byte	0x3f
	.zero		1


	//   ....[61]....
        /*09dc*/ 	.word	0x000132e0
        /*09e0*/ 	.word	0x00000000
        /*09e4*/ 	.word	0x00019c30
        /*09e8*/ 	.short	0x0107
        /*09ea*/ 	.byte	0x3f
	.zero		1


	//   ....[62]....
        /*09ec*/ 	.word	0x000133a0
        /*09f0*/ 	.word	0x00000000
        /*09f4*/ 	.word	0x00019c30
        /*09f8*/ 	.short	0x0101
        /*09fa*/ 	.byte	0x3f
	.zero		1


	//   ....[63]....
        /*09fc*/ 	.word	0x00013430
        /*0a00*/ 	.word	0x00000002
        /*0a04*/ 	.word	0x00019c70
        /*0a08*/ 	.short	0x010a
        /*0a0a*/ 	.byte	0x3f
	.zero		1


	//   ....[64]....
        /*0a0c*/ 	.word	0x000134c0
        /*0a10*/ 	.word	0x00000002
        /*0a14*/ 	.word	0x00019c60
        /*0a18*/ 	.short	0x010a
        /*0a1a*/ 	.byte	0x3f
	.zero		1


	//   ....[65]....
        /*0a1c*/ 	.word	0x00013880
        /*0a20*/ 	.word	0x00000002
        /*0a24*/ 	.word	0x00019c50
        /*0a28*/ 	.short	0x0101
        /*0a2a*/ 	.byte	0x3f
	.zero		1


	//   ....[66]....
        /*0a2c*/ 	.word	0x00013910
        /*0a30*/ 	.word	0x00000002
        /*0a34*/ 	.word	0x00000000
        /*0a38*/ 	.short	0x0101
        /*0a3a*/ 	.byte	0x3f
	.zero		1


	//   ....[67]....
        /*0a3c*/ 	.word	0x00013ad0
        /*0a40*/ 	.word	0x00000003
        /*0a44*/ 	.word	0x00019c70
        /*0a48*/ 	.short	0x010a
        /*0a4a*/ 	.byte	0x3f
	.zero		1


	//   ....[68]....
        /*0a4c*/ 	.word	0x00013b50
        /*0a50*/ 	.word	0x00000003
        /*0a54*/ 	.word	0x00019c60
        /*0a58*/ 	.short	0x010a
        /*0a5a*/ 	.byte	0x3f
	.zero		1


	//   ....[69]....
        /*0a5c*/ 	.word	0x00013f20
        /*0a60*/ 	.word	0x00000003
        /*0a64*/ 	.word	0x00019c50
        /*0a68*/ 	.short	0x0101
        /*0a6a*/ 	.byte	0x3f
	.zero		1


	//   ....[70]....
        /*0a6c*/ 	.word	0x00013fd0
        /*0a70*/ 	.word	0x00000003
        /*0a74*/ 	.word	0x00000000
        /*0a78*/ 	.short	0x0101
        /*0a7a*/ 	.byte	0x3f
	.zero		1


	//   ....[71]....
        /*0a7c*/ 	.word	0x00014cb0
        /*0a80*/ 	.word	0x00000005
        /*0a84*/ 	.word	0x00019c20
        /*0a88*/ 	.short	0x010a
        /*0a8a*/ 	.byte	0x3f
	.zero		1


	//   ....[72]....
        /*0a8c*/ 	.word	0x00014e30
        /*0a90*/ 	.word	0x00000003
        /*0a94*/ 	.word	0x00019c40
        /*0a98*/ 	.short	0x010a
        /*0a9a*/ 	.byte	0x3f
	.zero		1


	//   ....[73]....
        /*0a9c*/ 	.word	0x00014ed0
        /*0aa0*/ 	.word	0x00000005
        /*0aa4*/ 	.word	0x00019c40
        /*0aa8*/ 	.short	0x010a
        /*0aaa*/ 	.byte	0x3f
	.zero		1


	//   ....[74]....
        /*0aac*/ 	.word	0x00014f10
        /*0ab0*/ 	.word	0x00000003
        /*0ab4*/ 	.word	0x00019c60
        /*0ab8*/ 	.short	0x010a
        /*0aba*/ 	.byte	0x3f
	.zero		1


	//   ....[75]....
        /*0abc*/ 	.word	0x00014f50
        /*0ac0*/ 	.word	0x00000005
        /*0ac4*/ 	.word	0x00019c60
        /*0ac8*/ 	.short	0x010a
        /*0aca*/ 	.byte	0x3f
	.zero		1


	//   ....[76]....
        /*0acc*/ 	.word	0x00014f90
        /*0ad0*/ 	.word	0x00000003
        /*0ad4*/ 	.word	0x00019c80
        /*0ad8*/ 	.short	0x010a
        /*0ada*/ 	.byte	0x3f
	.zero		1


	//   ....[77]....
        /*0adc*/ 	.word	0x00014fd0
        /*0ae0*/ 	.word	0x00000005
        /*0ae4*/ 	.word	0x00019c80
        /*0ae8*/ 	.short	0x010a
        /*0aea*/ 	.byte	0x3f
	.zero		1


	//   ....[78]....
        /*0aec*/ 	.word	0x00015040
        /*0af0*/ 	.word	0x00000003
        /*0af4*/ 	.word	0x00019c00
        /*0af8*/ 	.short	0x010a
        /*0afa*/ 	.byte	0x3f
	.zero		1


	//   ....[79]....
        /*0afc*/ 	.word	0x00015090
        /*0b00*/ 	.word	0x00000003
        /*0b04*/ 	.word	0x00019c30
        /*0b08*/ 	.short	0x010a
        /*0b0a*/ 	.byte	0x3f
	.zero		1


	//   ....[80]....
        /*0b0c*/ 	.word	0x000150f0
        /*0b10*/ 	.word	0x00000005
        /*0b14*/ 	.word	0x00019c30
        /*0b18*/ 	.short	0x010a
        /*0b1a*/ 	.byte	0x3f
	.zero		1


	//   ....[81]....
        /*0b1c*/ 	.word	0x00015150
        /*0b20*/ 	.word	0x00000005
        /*0b24*/ 	.word	0x00019c50
        /*0b28*/ 	.short	0x010a
        /*0b2a*/ 	.byte	0x3f
	.zero		1


	//   ....[82]....
        /*0b2c*/ 	.word	0x000151b0
        /*0b30*/ 	.word	0x00000009
        /*0b34*/ 	.word	0x00019c30
        /*0b38*/ 	.short	0x010a
        /*0b3a*/ 	.byte	0x3f
	.zero		1


	//   ....[83]....
        /*0b3c*/ 	.word	0x00015210
        /*0b40*/ 	.word	0x00000009
        /*0b44*/ 	.word	0x00019c50
        /*0b48*/ 	.short	0x010a
        /*0b4a*/ 	.byte	0x3f
	.zero		1


	//   ....[84]....
        /*0b4c*/ 	.word	0x00015270
        /*0b50*/ 	.word	0x00000005
        /*0b54*/ 	.word	0x00019c30
        /*0b58*/ 	.short	0x010a
        /*0b5a*/ 	.byte	0x3f
	.zero		1


	//   ....[85]....
        /*0b5c*/ 	.word	0x000152d0
        /*0b60*/ 	.word	0x00000005
        /*0b64*/ 	.word	0x00019c50
        /*0b68*/ 	.short	0x010a
        /*0b6a*/ 	.byte	0x3f
	.zero		1


	//   ....[86]....
        /*0b6c*/ 	.word	0x00015330
        /*0b70*/ 	.word	0x00000006
        /*0b74*/ 	.word	0x00019c50
        /*0b78*/ 	.short	0x010a
        /*0b7a*/ 	.byte	0x3f
	.zero		1


	//   ....[87]....
        /*0b7c*/ 	.word	0x00015430
        /*0b80*/ 	.word	0x00000004
        /*0b84*/ 	.word	0x00019c80
        /*0b88*/ 	.short	0x010a
        /*0b8a*/ 	.byte	0x3f
	.zero		1


	//   ....[88]....
        /*0b8c*/ 	.word	0x000157e0
        /*0b90*/ 	.word	0x00000004
        /*0b94*/ 	.word	0x00019c40
        /*0b98*/ 	.short	0x010a
        /*0b9a*/ 	.byte	0x3f
	.zero		1


	//   ....[89]....
        /*0b9c*/ 	.word	0x00015e80
        /*0ba0*/ 	.word	0x00000016
        /*0ba4*/ 	.word	0x00019c20
        /*0ba8*/ 	.short	0x010a
        /*0baa*/ 	.byte	0x3f
	.zero		1


	//   ....[90]....
        /*0bac*/ 	.word	0x00015ed0
        /*0bb0*/ 	.word	0x00000000
        /*0bb4*/ 	.word	0x00019c80
        /*0bb8*/ 	.short	0x010a
        /*0bba*/ 	.byte	0x3f
	.zero		1


	//   ....[91]....
        /*0bbc*/ 	.word	0x00016190
        /*0bc0*/ 	.word	0x00000000
        /*0bc4*/ 	.word	0x00019c40
        /*0bc8*/ 	.short	0x010a
        /*0bca*/ 	.byte	0x3f
	.zero		1


	//   ....[92]....
        /*0bcc*/ 	.word	0x00016440
        /*0bd0*/ 	.word	0x00000002
        /*0bd4*/ 	.word	0x00019c70
        /*0bd8*/ 	.short	0x010a
        /*0bda*/ 	.byte	0x3f
	.zero		1


	//   ....[93]....
        /*0bdc*/ 	.word	0x00016490
        /*0be0*/ 	.word	0x00000002
        /*0be4*/ 	.word	0x00019c60
        /*0be8*/ 	.short	0x010a
        /*0bea*/ 	.byte	0x3f
	.zero		1


	//   ....[94]....
        /*0bec*/ 	.word	0x000164e0
        /*0bf0*/ 	.word	0x00000003
        /*0bf4*/ 	.word	0x00019c70
        /*0bf8*/ 	.short	0x010a
        /*0bfa*/ 	.byte	0x3f
	.zero		1


	//   ....[95]....
        /*0bfc*/ 	.word	0x00016530
        /*0c00*/ 	.word	0x00000003
        /*0c04*/ 	.word	0x00019c60
        /*0c08*/ 	.short	0x010a
        /*0c0a*/ 	.byte	0x3f
	.zero		1


	//   ....[96]....
        /*0c0c*/ 	.word	0x00016580
        /*0c10*/ 	.word	0x00000005
        /*0c14*/ 	.word	0x00019c20
        /*0c18*/ 	.short	0x010a
        /*0c1a*/ 	.byte	0x3f
	.zero		1


	//   ....[97]....
        /*0c1c*/ 	.word	0x00016720
        /*0c20*/ 	.word	0x00000003
        /*0c24*/ 	.word	0x00019c40
        /*0c28*/ 	.short	0x010a
        /*0c2a*/ 	.byte	0x3f
	.zero		1


	//   ....[98]....
        /*0c2c*/ 	.word	0x00016770
        /*0c30*/ 	.word	0x00000005
        /*0c34*/ 	.word	0x00019c40
        /*0c38*/ 	.short	0x010a
        /*0c3a*/ 	.byte	0x3f
	.zero		1


	//   ....[99]....
        /*0c3c*/ 	.word	0x000167c0
        /*0c40*/ 	.word	0x00000003
        /*0c44*/ 	.word	0x00019c60
        /*0c48*/ 	.short	0x010a
        /*0c4a*/ 	.byte	0x3f
	.zero		1


	//   ....[100]....
        /*0c4c*/ 	.word	0x00016810
        /*0c50*/ 	.word	0x00000005
        /*0c54*/ 	.word	0x00019c60
        /*0c58*/ 	.short	0x010a
        /*0c5a*/ 	.byte	0x3f
	.zero		1


	//   ....[101]....
        /*0c5c*/ 	.word	0x00016860
        /*0c60*/ 	.word	0x00000003
        /*0c64*/ 	.word	0x00019c80
        /*0c68*/ 	.short	0x010a
        /*0c6a*/ 	.byte	0x3f
	.zero		1


	//----- nvinfo : EIATTR_NUM_MBARRIERS
	.align		4
.L_209:
        /*0c6c*/ 	.byte	0x03, 0x38
        /*0c6e*/ 	.short	0x0016


	//----- nvinfo : EIATTR_EXIT_INSTR_OFFSETS
	.align		4
        /*0c70*/ 	.byte	0x04, 0x1c
        /*0c72*/ 	.short	(.L_211 - .L_210)


	//   ....[0]....
.L_210:
        /*0c74*/ 	.word	0x00000980


	//   ....[1]....
        /*0c78*/ 	.word	0x0000f260


	//   ....[2]....
        /*0c7c*/ 	.word	0x00015020


	//----- nvinfo : EIATTR_MAX_THREADS
	.align		4
.L_211:
        /*0c80*/ 	.byte	0x04, 0x05
        /*0c82*/ 	.short	(.L_213 - .L_212)
.L_212:
        /*0c84*/ 	.word	0x00000200
        /*0c88*/ 	.word	0x00000001
        /*0c8c*/ 	.word	0x00000001


	//----- nvinfo : EIATTR_CRS_STACK_SIZE
	.align		4
.L_213:
        /*0c90*/ 	.byte	0x04, 0x1e
        /*0c92*/ 	.short	(.L_215 - .L_214)
.L_214:
        /*0c94*/ 	.word	0x00000000


	//----- nvinfo : EIATTR_CBANK_PARAM_SIZE
	.align		4
.L_215:
        /*0c98*/ 	.byte	0x03, 0x19
        /*0c9a*/ 	.short	0x0af0


	//----- nvinfo : EIATTR_PARAM_CBANK
	.align		4
        /*0c9c*/ 	.byte	0x04, 0x0a
        /*0c9e*/ 	.short	(.L_217 - .L_216)
	.align		4
.L_216:
        /*0ca0*/ 	.word	index@(.nv.constant0._ZN7cutlass13device_kernelIN5flash11enable_sm90INS1_16FlashAttnFwdSm90INS1_25CollectiveMainloopFwdSm90ILi2EN4cute5tupleIJNS5_1CILi1EEES8_S8_EEENS6_IJNS7_ILi192EEENS7_ILi128EEENS7_ILi96EEEEEELi96ENS_12float_e4m3_tEfNS_4arch4Sm90ELb0ELb1ELb0ELb1ELb1ELb0ELb0ELb1ELb1ELb1ELb0ELb0EEENS1_21CollectiveEpilogueFwdINS6_IJSA_SC_SB_EEES9_NS_10bfloat16_tESG_Li384ELb1ELb1ELb0ELb1EEENS1_36VarlenDynamicPersistentTileSchedulerILi192ELi128ELi384ELi128ELb0ELb1ELb1ELb1ELb0ELb1EEEEEEEEEvNT_6ParamsE)
        /*0ca4*/ 	.short	0x0210
        /*0ca6*/ 	.short	0x0af0


	//----- nvinfo : EIATTR_SW_WAR
	.align		4
.L_217:
        /*0ca8*/ 	.byte	0x04, 0x36
        /*0caa*/ 	.short	(.L_219 - .L_218)
.L_218:
        /*0cac*/ 	.word	0x00000008
.L_219:


//--------------------- .nv.info._ZN7cutlass13device_kernelIN5flash11enable_sm90INS1_16FlashAttnFwdSm90INS1_25CollectiveMainloopFwdSm90ILi2EN4cute5tupleIJNS5_1CILi1EEES8_S8_EEENS6_IJNS7_ILi192EEENS7_ILi128EEENS7_ILi96EEEEEELi96ENS_12float_e4m3_tEfNS_4arch4Sm90ELb0ELb1ELb0ELb1ELb1ELb1ELb0ELb1ELb1ELb1ELb0ELb0EEENS1_21CollectiveEpilogueFwdINS6_IJSA_SC_SB_EEES9_NS_10bfloat16_tESG_Li384ELb1ELb1ELb0ELb1EEENS1_36VarlenDynamicPersistentTileSchedulerILi192ELi128ELi384ELi128ELb0ELb1ELb1ELb1ELb0ELb1EEEEEEEEEvNT_6ParamsE --------------------------
	.section	.nv.info._ZN7cutlass13device_kernelIN5flash11enable_sm90INS1_16FlashAttnFwdSm90INS1_25CollectiveMainloopFwdSm90ILi2EN4cute5tupleIJNS5_1CILi1EEES8_S8_EEENS6_IJNS7_ILi192EEENS7_ILi128EEENS7_ILi96EEEEEELi96ENS_12float_e4m3_tEfNS_4arch4Sm90ELb0ELb1ELb0ELb1ELb1ELb1ELb0ELb1ELb1ELb1ELb0ELb0EEENS1_21CollectiveEpilogueFwdINS6_IJSA_SC_SB_EEES9_NS_10bfloat16_tESG_Li384ELb1ELb1ELb0ELb1EEENS1_36VarlenDynamicPersistentTileSchedulerILi192ELi128ELi384ELi128ELb0ELb1ELb1ELb1ELb0ELb1EEEEEEEEEvNT_6ParamsE,"",@"SHT_CUDA_INFO"
	.sectionflags	@""
	.align	4


	//----- nvinfo : EIATTR_CUDA_API_VERSION
	.align		4
        /*0000*/ 	.byte	0x04, 0x37
        /*0002*/ 	.short	(.L_221 - .L_220)
.L_220:
        /*0004*/ 	.word	0x00000082


	//----- nvinfo : EIATTR_KPARAM_INFO
	.align		4
.L_221:
        /*0008*/ 	.byte	0x04, 0x17
        /*000a*/ 	.short	(.L_223 - .L_222)
.L_222:
        /*000c*/ 	.word	0x00000000
        /*0010*/ 	.short	0x0000
        /*0012*/ 	.short	0x0070
        /*0014*/ 	.byte	0x00, 0xf0, 0x01, 0x2a


	//----- nvinfo : EIATTR_SPARSE_MMA_MASK
	.align		4
.L_223:
        /*0018*/ 	.byte	0x03, 0x50
        /*001a*/ 	.short	0x0000


	//----- nvinfo : EIATTR_MAXREG_COUNT
	.align		4
        /*001c*/ 	.byte	0x03, 0x1b
        /*001e*/ 	.short	0x0080


	//----- nvinfo : EIATTR_NUM_BARRIERS
	.align		4
        /*0020*/ 	.byte	0x02, 0x4c
        /*0022*/ 	.byte	0x10
	.zero		1


	//----- nvinfo : EIATTR_EXTERNS
	.align		4
        /*0024*/ 	.byte	0x04, 0x0f
        /*0026*/ 	.short	(.L_225 - .L_224)


	//   ....[0]....
	.align		4
.L_224:
        /*0028*/ 	.word	index@(__assertfail)


	//----- nvinfo : EIATTR_ANNOTATIONS
	.align		4
.L_225:
        /*002c*/ 	.byte	0x04, 0x55
        /*002e*/ 	.short	(.L_227 - .L_226)


	//   ....[0]....
.L_226:
        /* <DEDUP_REMOVED lines=98> */


	//----- nvinfo : EIATTR_MERCURY_ISA_VERSION
	.align		4
.L_227:
        /*0640*/ 	.byte	0x03, 0x5f
        /*0642*/ 	.short	0x0101


	//----- nvinfo : EIATTR_UNUSED_LOAD_BYTE_OFFSET
	.align		4
        /*0644*/ 	.byte	0x04, 0x44
        /*0646*/ 	.short	(.L_229 - .L_228)


	//   ....[0]....
.L_228:
        /*0648*/ 	.word	0x00000a50
        /*064c*/ 	.word	0x0000fff0


	//   ....[1]....
        /*0650*/ 	.word	0x00017de0
        /*0654*/ 	.word	0x0000fff0


	//----- nvinfo : EIATTR_INT_WARP_WIDE_INSTR_OFFSETS
	.align		4
.L_229:
        /*0658*/ 	.byte	0x04, 0x31
        /*065a*/ 	.short	(.L_231 - .L_230)


	//   ....[0]....
.L_230:
        /*065c*/ 	.word	0x00000130


	//   ....[1]....
        /*0660*/ 	.word	0x00000170


	//   ....[2]....
        /*0664*/ 	.word	0x000001e0


	//   ....[3]....
        /*0668*/ 	.word	0x0001d140


	//   ....[4]....
        /*066c*/ 	.word	0x0001d1d0


	//   ....[5]....
        /*0670*/ 	.word	0x00020290


	//   ....[6]....
        /*0674*/ 	.word	0x00020320


	//----- nvinfo : EIATTR_COOP_GROUP_MASK_REGIDS
	.align		4
.L_231:
        /*0678*/ 	.byte	0x04, 0x29
        /*067a*/ 	.short	(.L_233 - .L_232)


	//   ....[0]....
.L_232:
        /*067c*/ 	.word	0xffffffff


	//   ....[1]....
        /*0680*/ 	.word	0xffffffff


	//   ....[2]....
        /*0684*/ 	.word	0xffffffff


	//   ....[3]....
        /*0688*/ 	.word	0xffffffff


	//   ....[4]....
        /*068c*/ 	.word	0xffffffff


	//   ....[5]....
        /*0690*/ 	.word	0xffffffff


	//   ....[6]....
        /*0694*/ 	.word	0xffffffff


	//   ....[7]....
        /*0698*/ 	.word	0xffffffff


	//   ....[8]....
        /*069c*/ 	.word	0xffffffff


	//   ....[9]....
        /*06a0*/ 	.word	0xffffffff


	//   ....[10]....
        /*06a4*/ 	.word	0xffffffff


	//   ....[11]....
        /*06a8*/ 	.word	0xffffffff


	//   ....[12]....
        /*06ac*/ 	.word	0xffffffff


	//   ....[13]....
        /*06b0*/ 	.word	0xffffffff


	//   ....[14]....
        /*06b4*/ 	.word	0xffffffff


	//   ....[15]....
        /*06b8*/ 	.word	0xffffffff


	//   ....[16]....
        /*06bc*/ 	.word	0xffffffff


	//   ....[17]....
        /*06c0*/ 	.word	0xffffffff


	//   ....[18]....
        /*06c4*/ 	.word	0xffffffff


	//   ....[19]....
        /*06c8*/ 	.word	0xffffffff


	//   ....[20]....
        /*06cc*/ 	.word	0xffffffff


	//   ....[21]....
        /*06d0*/ 	.word	0xffffffff


	//   ....[22]....
        /*06d4*/ 	.word	0xffffffff


	//   ....[23]....
        /*06d8*/ 	.word	0xffffffff


	//   ....[24]....
        /*06dc*/ 	.word	0xffffffff


	//   ....[25]....
        /*06e0*/ 	.word	0xffffffff


	//   ....[26]....
        /*06e4*/ 	.word	0xffffffff


	//   ....[27]....
        /*06e8*/ 	.word	0xffffffff


	//   ....[28]....
        /*06ec*/ 	.word	0xffffffff


	//   ....[29]....
        /*06f0*/ 	.word	0xffffffff


	//   ....[30]....
        /*06f4*/ 	.word	0xffffffff


	//   ....[31]....
        /*06f8*/ 	.word	0xffffffff


	//   ....[32]....
        /*06fc*/ 	.word	0xffffffff


	//   ....[33]....
        /*0700*/ 	.word	0xffffffff


	//   ....[34]....
        /*0704*/ 	.word	0xffffffff


	//   ....[35]....
        /*0708*/ 	.word	0xffffffff


	//   ....[36]....
        /*070c*/ 	.word	0xffffffff


	//   ....[37]....
        /*0710*/ 	.word	0xffffffff


	//   ....[38]....
        /*0714*/ 	.word	0xffffffff


	//   ....[39]....
        /*0718*/ 	.word	0xffffffff


	//   ....[40]....
        /*071c*/ 	.word	0xffffffff


	//   ....[41]....
        /*0720*/ 	.word	0xffffffff


	//   ....[42]....
        /*0724*/ 	.word	0xffffffff


	//   ....[43]....
        /*0728*/ 	.word	0xffffffff


	//   ....[44]....
        /*072c*/ 	.word	0xffffffff


	//   ....[45]....
        /*0730*/ 	.word	0xffffffff


	//   ....[46]....
        /*0734*/ 	.word	0xffffffff


	//   ....[47]....
        /*0738*/ 	.word	0xffffffff


	//   ....[48]....
        /*073c*/ 	.word	0xffffffff


	//   ....[49]....
        /*0740*/ 	.word	0xffffffff


	//   ....[50]....
        /*0744*/ 	.word	0xffffffff


	//   ....[51]....
        /*0748*/ 	.word	0xffffffff


	//   ....[52]....
        /*074c*/ 	.word	0xffffffff


	//   ....[53]....
        /*0750*/ 	.word	0xffffffff


	//   ....[54]....
        /*0754*/ 	.word	0xffffffff


	//   ....[55]....
        /*0758*/ 	.word	0xffffffff


	//   ....[56]....
        /*075c*/ 	.word	0xffffffff


	//   ....[57]....
        /*0760*/ 	.word	0xffffffff


	//   ....[58]....
        /*0764*/ 	.word	0xffffffff


	//   ....[59]....
        /*0768*/ 	.word	0xffffffff


	//   ....[60]....
        /*076c*/ 	.word	0xffffffff


	//   ....[61]....
        /*0770*/ 	.word	0xffffffff


	//   ....[62]....
        /*0774*/ 	.word	0xffffffff


	//   ....[63]....
        /*0778*/ 	.word	0xffffffff


	//   ....[64]....
        /*077c*/ 	.word	0xffffffff


	//   ....[65]....
        /*0780*/ 	.word	0xffffffff


	//   ....[66]....
        /*0784*/ 	.word	0xffffffff


	//   ....[67]....
        /*0788*/ 	.word	0xffffffff


	//   ....[68]....
        /*078c*/ 	.word	0xffffffff


	//   ....[69]....
        /*0790*/ 	.word	0xffffffff


	//   ....[70]....
        /*0794*/ 	.word	0xffffffff


	//   ....[71]....
        /*0798*/ 	.word	0xffffffff


	//   ....[72]....
        /*079c*/ 	.word	0xffffffff


	//   ....[73]....
        /*07a0*/ 	.word	0xffffffff


	//   ....[74]....
        /*07a4*/ 	.word	0xffffffff


	//   ....[75]....
        /*07a8*/ 	.word	0xffffffff


	//   ....[76]....
        /*07ac*/ 	.word	0xffffffff


	//   ....[77]....
        /*07b0*/ 	.word	0xffffffff


	//   ....[78]....
        /*07b4*/ 	.word	0xffffffff


	//   ....[79]....
        /*07b8*/ 	.word	0xffffffff


	//   ....[80]....
        /*07bc*/ 	.word	0xffffffff


	//   ....[81]....
        /*07c0*/ 	.word	0xffffffff


	//   ....[82]....
        /*07c4*/ 	.word	0xffffffff


	//   ....[83]....
        /*07c8*/ 	.word	0xffffffff


	//   ....[84]....
        /*07cc*/ 	.word	0xffffffff


	//   ....[85]....
        /*07d0*/ 	.word	0xffffffff


	//   ....[86]....
        /*07d4*/ 	.word	0xffffffff


	//   ....[87]....
        /*07d8*/ 	.word	0xffffffff


	//   ....[88]....
        /*07dc*/ 	.word	0xffffffff


	//   ....[89]....
        /*07e0*/ 	.word	0xffffffff


	//   ....[90]....
        /*07e4*/ 	.word	0xffffffff


	//   ....[91]....
        /*07e8*/ 	.word	0xffffffff


	//   ....[92]....
        /*07ec*/ 	.word	0xffffffff


	//   ....[93]....
        /*07f0*/ 	.word	0xffffffff


	//   ....[94]....
        /*07f4*/ 	.word	0xffffffff


	//   ....[95]....
        /*07f8*/ 	.word	0xffffffff


	//   ....[96]....
        /*07fc*/ 	.word	0xffffffff


	//   ....[97]....
        /*0800*/ 	.word	0xffffffff


	//   ....[98]....
        /*0804*/ 	.word	0xffffffff


	//   ....[99]....
        /*0808*/ 	.word	0xffffffff


	//   ....[100]....
        /*080c*/ 	.word	0xffffffff


	//   ....[101]....
        /*0810*/ 	.word	0xffffffff


	//   ....[102]....
        /*0814*/ 	.word	0xffffffff


	//   ....[103]....
        /*0818*/ 	.word	0xffffffff


	//   ....[104]....
        /*081c*/ 	.word	0xffffffff


	//   ....[105]....
        /*0820*/ 	.word	0xffffffff


	//   ....[106]....
        /*0824*/ 	.word	0xffffffff


	//   ....[107]....
        /*0828*/ 	.word	0xffffffff


	//   ....[108]....
        /*082c*/ 	.word	0xffffffff


	//   ....[109]....
        /*0830*/ 	.word	0xffffffff


	//   ....[110]....
        /*0834*/ 	.word	0xffffffff


	//   ....[111]....
        /*0838*/ 	.word	0xffffffff


	//   ....[112]....
        /*083c*/ 	.word	0xffffffff


	//   ....[113]....
        /*0840*/ 	.word	0xffffffff


	//   ....[114]....
        /*0844*/ 	.word	0xffffffff


	//   ....[115]....
        /*0848*/ 	.word	0xffffffff


	//   ....[116]....
        /*084c*/ 	.word	0xffffffff


	//   ....[117]....
        /*0850*/ 	.word	0xffffffff


	//   ....[118]....
        /*0854*/ 	.word	0xffffffff


	//   ....[119]....
        /*0858*/ 	.word	0xffffffff


	//   ....[120]....
        /*085c*/ 	.word	0xffffffff


	//   ....[121]....
        /*0860*/ 	.word	0xffffffff


	//   ....[122]....
        /*0864*/ 	.word	0xffffffff


	//   ....[123]....
        /*0868*/ 	.word	0xffffffff


	//   ....[124]....
        /*086c*/ 	.word	0xffffffff


	//   ....[125]....
        /*0870*/ 	.word	0xffffffff


	//   ....[126]....
        /*0874*/ 	.word	0xffffffff


	//   ....[127]....
        /*0878*/ 	.word	0xffffffff


	//   ....[128]....
        /*087c*/ 	.word	0xffffffff


	//   ....[129]....
        /*0880*/ 	.word	0xffffffff


	//   ....[130]....
        /*0884*/ 	.word	0xffffffff


	//   ....[131]....
        /*0888*/ 	.word	0xffffffff


	//   ....[132]....
        /*088c*/ 	.word	0xffffffff


	//   ....[133]....
        /*0890*/ 	.word	0xffffffff


	//   ....[134]....
        /*0894*/ 	.word	0xffffffff


	//   ....[135]....
        /*0898*/ 	.word	0xffffffff


	//   ....[136]....
        /*089c*/ 	.word	0xffffffff


	//   ....[137]....
        /*08a0*/ 	.word	0xffffffff


	//   ....[138]....
        /*08a4*/ 	.word	0xffffffff


	//   ....[139]....
        /*08a8*/ 	.word	0xffffffff


	//   ....[140]....
        /*08ac*/ 	.word	0xffffffff


	//   ....[141]....
        /*08b0*/ 	.word	0xffffffff


	//   ....[142]....
        /*08b4*/ 	.word	0xffffffff


	//   ....[143]....
        /*08b8*/ 	.word	0x0500000f


	//   ....[144]....
        /*08bc*/ 	.word	0x0500000f


	//   ....[145]....
        /*08c0*/ 	.word	0x0500000f


	//   ....[146]....
        /*08c4*/ 	.word	0x0500000f


	//   ....[147]....
        /*08c8*/ 	.word	0x0500000f


	//   ....[148]....
        /*08cc*/ 	.word	0x0500000f


	//   ....[149]....
        /*08d0*/ 	.word	0x0500000f


	//   ....[150]....
        /*08d4*/ 	.word	0x0500000f


	//   ....[151]....
        /*08d8*/ 	.word	0x0500000f


	//   ....[152]....
        /*08dc*/ 	.word	0x0500000f


	//   ....[153]....
        /*08e0*/ 	.word	0x0500000f


	//   ....[154]....
        /*08e4*/ 	.word	0x0500000f


	//   ....[155]....
        /*08e8*/ 	.word	0x0500000f


	//   ....[156]....
        /*08ec*/ 	.word	0x0500000f


	//   ....[157]....
        /*08f0*/ 	.word	0x0500000f


	//   ....[158]....
        /*08f4*/ 	.word	0x0500000f


	//   ....[159]....
        /*08f8*/ 	.word	0x0500000f


	//   ....[160]....
        /*08fc*/ 	.word	0x0500000f


	//   ....[161]....
        /*0900*/ 	.word	0x0500000f


	//   ....[162]....
        /*0904*/ 	.word	0x0500000f


	//   ....[163]....
        /*0908*/ 	.word	0x0500000f


	//   ....[164]....
        /*090c*/ 	.word	0x0500000f


	//   ....[165]....
        /*0910*/ 	.word	0x0500000f


	//   ....[166]....
        /*0914*/ 	.word	0x0500000f


	//   ....[167]....
        /*0918*/ 	.word	0x0500000f


	//   ....[168]....
        /*091c*/ 	.word	0x0500000f


	//   ....[169]....
        /*0920*/ 	.word	0x0500000f


	//   ....[170]....
        /*0924*/ 	.word	0x0500000f


	//   ....[171]....
        /*0928*/ 	.word	0x0500000f


	//   ....[172]....
        /*092c*/ 	.word	0x0500000f


	//   ....[173]....
        /*0930*/ 	.word	0x0500000f


	//   ....[174]....
        /*0934*/ 	.word	0x0500000f


	//   ....[175]....
        /*0938*/ 	.word	0x0500000f


	//   ....[176]....
        /*093c*/ 	.word	0x0500000f


	//   ....[177]....
        /*0940*/ 	.word	0x0500000f


	//   ....[178]....
        /*0944*/ 	.word	0x0500000f


	//   ....[179]....
        /*0948*/ 	.word	0x0500000f


	//   ....[180]....
        /*094c*/ 	.word	0x0500000f


	//   ....[181]....
        /*0950*/ 	.word	0x0500000f


	//   ....[182]....
        /*0954*/ 	.word	0x0500000f


	//   ....[183]....
        /*0958*/ 	.word	0x0500000f


	//   ....[184]....
        /*095c*/ 	.word	0x0500000f


	//   ....[185]....
        /*0960*/ 	.word	0x0500000f


	//   ....[186]....
        /*0964*/ 	.word	0x0500000f


	//   ....[187]....
        /*0968*/ 	.word	0x0500000f


	//   ....[188]....
        /*096c*/ 	.word	0x0500000f


	//   ....[189]....
        /*0970*/ 	.word	0x0500000f


	//   ....[190]....
        /*0974*/ 	.word	0x0500000f


	//   ....[191]....
        /*0978*/ 	.word	0x0500000f


	//   ....[192]....
        /*097c*/ 	.word	0x0500000f


	//   ....[193]....
        /*0980*/ 	.word	0x0500000f


	//   ....[194]....
        /*0984*/ 	.word	0x0500000f


	//   ....[195]....
        /*0988*/ 	.word	0x0500000f


	//   ....[196]....
        /*098c*/ 	.word	0x0500000f


	//   ....[197]....
        /*0990*/ 	.word	0x0500000f


	//   ....[198]....
        /*0994*/ 	.word	0x0500000f


	//----- nvinfo : EIATTR_COOP_GROUP_INSTR_OFFSETS
	.align		4
.L_233:
        /*0998*/ 	.byte	0x04, 0x28
        /*099a*/ 	.short	(.L_235 - .L_234)


	//   ....[0]....
.L_234:
        /*099c*/ 	.word	0x00000070


	//   ....[1]....
        /*09a0*/ 	.word	0x00000140


	//   ....[2]....
        /*09a4*/ 	.word	0x00000190


	//   ....[3]....
        /*09a8*/ 	.word	0x000003c0


	//   ....[4]....
        /*09ac*/ 	.word	0x00000520


	//   ....[5]....
        /*09b0*/ 	.word	0x00000640


	//   ....[6]....
        /*09b4*/ 	.word	0x000007a0


	//   ....[7]....
        /*09b8*/ 	.word	0x00002c60


	//   ....[8]....
        /*09bc*/ 	.word	0x00002c70


	//   ....[9]....
        /*09c0*/ 	.word	0x000045c0


	//   ....[10]....
        /*09c4*/ 	.word	0x000045d0


	//   ....[11]....
        /*09c8*/ 	.word	0x00006720


	//   ....[12]....
        /*09cc*/ 	.word	0x00006730


	//   ....[13]....
        /*09d0*/ 	.word	0x00006b30


	//   ....[14]....
        /*09d4*/ 	.word	0x00006b50


	//   ....[15]....
        /*09d8*/ 	.word	0x000077a0


	//   ....[16]....
        /*09dc*/ 	.word	0x00007ed0


	//   ....[17]....
        /*09e0*/ 	.word	0x00007ee0


	//   ....[18]....
        /*09e4*/ 	.word	0x00007ef0


	//   ....[19]....
        /*09e8*/ 	.word	0x00007f00


	//   ....[20]....
        /*09ec*/ 	.word	0x00009bc0


	//   ....[21]....
        /*09f0*/ 	.word	0x00009bd0


	//   ....[22]....
        /*09f4*/ 	.word	0x00009be0


	//   ....[23]....
        /*09f8*/ 	.word	0x00009bf0


	//   ....[24]....
        /*09fc*/ 	.word	0x0000c4e0


	//   ....[25]....
        /*0a00*/ 	.word	0x0000c750


	//   ....[26]....
        /*0a04*/ 	.word	0x0000d9e0


	//   ....[27]....
        /*0a08*/ 	.word	0x0000dae0


	//   ....[28]....
        /*0a0c*/ 	.word	0x0000e190


	//   ....[29]....
        /*0a10*/ 	.word	0x0000e2d0


	//   ....[30]....
        /*0a14*/ 	.word	0x0000f990


	//   ....[31]....
        /*0a18*/ 	.word	0x0000fbc0


	//   ....[32]....
        /*0a1c*/ 	.word	0x00010b90


	//   ....[33]....
        /*0a20*/ 	.word	0x00010c90


	//   ....[34]....
        /*0a24*/ 	.word	0x00011090


	//   ....[35]....
        /*0a28*/ 	.word	0x00011220


	//   ....[36]....
        /*0a2c*/ 	.word	0x00012e00


	//   ....[37]....
        /*0a30*/ 	.word	0x00012e20


	//   ....[38]....
        /*0a34*/ 	.word	0x00013340


	//   ....[39]....
        /*0a38*/ 	.word	0x000133a0


	//   ....[40]....
        /*0a3c*/ 	.word	0x00014ae0


	//   ....[41]....
        /*0a40*/ 	.word	0x00014cf0


	//   ....[42]....
        /*0a44*/ 	.word	0x00015950


	//   ....[43]....
        /*0a48*/ 	.word	0x00015c00


	//   ....[44]....
        /*0a4c*/ 	.word	0x00016340


	//   ....[45]....
        /*0a50*/ 	.word	0x000163a0


	//   ....[46]....
        /*0a54*/ 	.word	0x00017700


	//   ....[47]....
        /*0a58*/ 	.word	0x00017720


	//   ....[48]....
        /*0a5c*/ 	.word	0x000177a0


	//   ....[49]....
        /*0a60*/ 	.word	0x000177b0


	//   ....[50]....
        /*0a64*/ 	.word	0x000183a0


	//   ....[51]....
        /*0a68*/ 	.word	0x000183d0


	//   ....[52]....
        /*0a6c*/ 	.word	0x000183f0


	//   ....[53]....
        /*0a70*/ 	.word	0x00018400


	//   ....[54]....
        /*0a74*/ 	.word	0x00018410


	//   ....[55]....
        /*0a78*/ 	.word	0x00018420


	//   ....[56]....
        /*0a7c*/ 	.word	0x00018430


	//   ....[57]....
        /*0a80*/ 	.word	0x00018440


	//   ....[58]....
        /*0a84*/ 	.word	0x00018450


	//   ....[59]....
        /*0a88*/ 	.word	0x00018460


	//   ....[60]....
        /*0a8c*/ 	.word	0x00018470


	//   ....[61]....
        /*0a90*/ 	.word	0x00018480


	//   ....[62]....
        /*0a94*/ 	.word	0x000184a0


	//   ....[63]....
        /*0a98*/ 	.word	0x000184c0


	//   ....[64]....
        /*0a9c*/ 	.word	0x000184d0


	//   ....[65]....
        /*0aa0*/ 	.word	0x000184e0


	//   ....[66]....
        /*0aa4*/ 	.word	0x000184f0


	//   ....[67]....
        /*0aa8*/ 	.word	0x00018500


	//   ....[68]....
        /*0aac*/ 	.word	0x00018510


	//   ....[69]....
        /*0ab0*/ 	.word	0x00018520


	//   ....[70]....
        /*0ab4*/ 	.word	0x00018530


	//   ....[71]....
        /*0ab8*/ 	.word	0x00018540


	//   ....[72]....
        /*0abc*/ 	.word	0x00018550


	//   ....[73]....
        /*0ac0*/ 	.word	0x00018560


	//   ....[74]....
        /*0ac4*/ 	.word	0x00018ce0


	//   ....[75]....
        /*0ac8*/ 	.word	0x00018d20


	//   ....[76]....
        /*0acc*/ 	.word	0x00018d30


	//   ....[77]....
        /*0ad0*/ 	.word	0x00018d40


	//   ....[78]....
        /*0ad4*/ 	.word	0x000192e0


	//   ....[79]....
        /*0ad8*/ 	.word	0x00019310


	//   ....[80]....
        /*0adc*/ 	.word	0x00019410


	//   ....[81]....
        /*0ae0*/ 	.word	0x00019430


	//   ....[82]....
        /*0ae4*/ 	.word	0x00019d40


	//   ....[83]....
        /*0ae8*/ 	.word	0x00019d50


	//   ....[84]....
        /*0aec*/ 	.word	0x00019e50


	//   ....[85]....
        /*0af0*/ 	.word	0x00019e70


	//   ....[86]....
        /*0af4*/ 	.word	0x00019fe0


	//   ....[87]....
        /*0af8*/ 	.word	0x0001a190


	//   ....[88]....
        /*0afc*/ 	.word	0x0001a1c0


	//   ....[89]....
        /*0b00*/ 	.word	0x0001a1f0


	//   ....[90]....
        /*0b04*/ 	.word	0x0001a220


	//   ....[91]....
        /*0b08*/ 	.word	0x0001a250


	//   ....[92]....
        /*0b0c*/ 	.word	0x0001a280


	//   ....[93]....
        /*0b10*/ 	.word	0x0001a3f0


	//   ....[94]....
        /*0b14*/ 	.word	0x0001a420


	//   ....[95]....
        /*0b18*/ 	.word	0x0001a450


	//   ....[96]....
        /*0b1c*/ 	.word	0x0001a480


	//   ....[97]....
        /*0b20*/ 	.word	0x0001a4b0


	//   ....[98]....
        /*0b24*/ 	.word	0x0001a4e0


	//   ....[99]....
        /*0b28*/ 	.word	0x0001a580


	//   ....[100]....
        /*0b2c*/ 	.word	0x0001a5e0


	//   ....[101]....
        /*0b30*/ 	.word	0x0001a680


	//   ....[102]....
        /*0b34*/ 	.word	0x0001b8d0


	//   ....[103]....
        /*0b38*/ 	.word	0x0001ddd0


	//   ....[104]....
        /*0b3c*/ 	.word	0x0001dde0


	//   ....[105]....
        /*0b40*/ 	.word	0x0001ddf0


	//   ....[106]....
        /*0b44*/ 	.word	0x0001df10


	//   ....[107]....
        /*0b48*/ 	.word	0x0001e320


	//   ....[108]....
        /*0b4c*/ 	.word	0x0001e330


	//   ....[109]....
        /*0b50*/ 	.word	0x0001e340


	//   ....[110]....
        /*0b54*/ 	.word	0x0001e350


	//   ....[111]....
        /*0b58*/ 	.word	0x0001ece0


	//   ....[112]....
        /*0b5c*/ 	.word	0x0001ed10


	//   ....[113]....
        /*0b60*/ 	.word	0x0001ed30


	//   ....[114]....
        /*0b64*/ 	.word	0x0001ed40


	//   ....[115]....
        /*0b68*/ 	.word	0x0001ee40


	//   ....[116]....
        /*0b6c*/ 	.word	0x0001ee50


	//   ....[117]....
        /*0b70*/ 	.word	0x0001f640


	//   ....[118]....
        /*0b74*/ 	.word	0x0001f660


	//   ....[119]....
        /*0b78*/ 	.word	0x0001f680


	//   ....[120]....
        /*0b7c*/ 	.word	0x0001f6e0


	//   ....[121]....
        /*0b80*/ 	.word	0x0001fad0


	//   ....[122]....
        /*0b84*/ 	.word	0x0001fae0


	//   ....[123]....
        /*0b88*/ 	.word	0x0001faf0


	//   ....[124]....
        /*0b8c*/ 	.word	0x0001fb50


	//   ....[125]....
        /*0b90*/ 	.word	0x00020a30


	//   ....[126]....
        /*0b94*/ 	.word	0x00020a60


	//   ....[127]....
        /*0b98*/ 	.word	0x00020aa0


	//   ....[128]....
        /*0b9c*/ 	.word	0x00020ad0


	//   ....[129]....
        /*0ba0*/ 	.word	0x00020b00


	//   ....[130]....
        /*0ba4*/ 	.word	0x00020b30


	//   ....[131]....
        /*0ba8*/ 	.word	0x00020b60


	//   ....[132]....
        /*0bac*/ 	.word	0x00020b90


	//   ....[133]....
        /*0bb0*/ 	.word	0x00020d10


	//   ....[134]....
        /*0bb4*/ 	.word	0x00020d40


	//   ....[135]....
        /*0bb8*/ 	.word	0x00020d70


	//   ....[136]....
        /*0bbc*/ 	.word	0x00020da0


	//   ....[137]....
        /*0bc0*/ 	.word	0x00020dd0


	//   ....[138]....
        /*0bc4*/ 	.word	0x00020e00


	//   ....[139]....
        /*0bc8*/ 	.word	0x00020ec0


	//   ....[140]....
        /*0bcc*/ 	.word	0x00020ee0


	//   ....[141]....
        /*0bd0*/ 	.word	0x00020f50


	//   ....[142]....
        /*0bd4*/ 	.word	0x00021610


	//   ....[143]....
        /*0bd8*/ 	.word	0x000219b0


	//   ....[144]....
        /*0bdc*/ 	.word	0x00021a40


	//   ....[145]....
        /*0be0*/ 	.word	0x00021b20


	//   ....[146]....
        /*0be4*/ 	.word	0x00021bb0


	//   ....[147]....
        /*0be8*/ 	.word	0x00021c90


	//   ....[148]....
        /*0bec*/ 	.word	0x00021d20


	//   ....[149]....
        /*0bf0*/ 	.word	0x00021df0


	//   ....[150]....
        /*0bf4*/ 	.word	0x00021e80


	//   ....[151]....
        /*0bf8*/ 	.word	0x00021ed0


	//   ....[152]....
        /*0bfc*/ 	.word	0x00021f20


	//   ....[153]....
        /*0c00*/ 	.word	0x00021ff0


	//   ....[154]....
        /*0c04*/ 	.word	0x00022080


	//   ....[155]....
        /*0c08*/ 	.word	0x000220d0


	//   ....[156]....
        /*0c0c*/ 	.word	0x00022120


	//   ....[157]....
        /*0c10*/ 	.word	0x000224c0


	//   ....[158]....
        /*0c14*/ 	.word	0x000227a0


	//   ....[159]....
        /*0c18*/ 	.word	0x000228a0


	//   ....[160]....
        /*0c1c*/ 	.word	0x00022930


	//   ....[161]....
        /*0c20*/ 	.word	0x00022af0


	//   ....[162]....
        /*0c24*/ 	.word	0x00022b90


	//   ....[163]....
        /*0c28*/ 	.word	0x00022c90


	//   ....[164]....
        /*0c2c*/ 	.word	0x00022d20


	//   ....[165]....
        /*0c30*/ 	.word	0x00022d80


	//   ....[166]....
        /*0c34*/ 	.word	0x00022e20


	//   ....[167]....
        /*0c38*/ 	.word	0x00022f30


	//   ....[168]....
        /*0c3c*/ 	.word	0x00022f90


	//   ....[169]....
        /*0c40*/ 	.word	0x00022ff0


	//   ....[170]....
        /*0c44*/ 	.word	0x00023090


	//   ....[171]....
        /*0c48*/ 	.word	0x00023160


	//   ....[172]....
        /*0c4c*/ 	.word	0x00023240


	//   ....[173]....
        /*0c50*/ 	.word	0x00023380


	//   ....[174]....
        /*0c54*/ 	.word	0x00023430


	//   ....[175]....
        /*0c58*/ 	.word	0x000234e0


	//   ....[176]....
        /*0c5c*/ 	.word	0x00023590


	//   ....[177]....
        /*0c60*/ 	.word	0x00023680


	//   ....[178]....
        /*0c64*/ 	.word	0x00023710


	//   ....[179]....
        /*0c68*/ 	.word	0x00023770


	//   ....[180]....
        /*0c6c*/ 	.word	0x00023840


	//   ....[181]....
        /*0c70*/ 	.word	0x00023a20


	//   ....[182]....
        /*0c74*/ 	.word	0x00023ac0


	//   ....[183]....
        /*0c78*/ 	.word	0x00023be0


	//   ....[184]....
        /*0c7c*/ 	.word	0x00023c50


	//   ....[185]....
        /*0c80*/ 	.word	0x00023cc0


	//   ....[186]....
        /*0c84*/ 	.word	0x00023d30


	//   ....[187]....
        /*0c88*/ 	.word	0x00023da0


	//   ....[188]....
        /*0c8c*/ 	.word	0x00023e20


	//   ....[189]....
        /*0c90*/ 	.word	0x00023eb0


	//   ....[190]....
        /*0c94*/ 	.word	0x00023f50


	//   ....[191]....
        /*0c98*/ 	.word	0x00023fc0


	//   ....[192]....
        /*0c9c*/ 	.word	0x00024030


	//   ....[193]....
        /*0ca0*/ 	.word	0x000240a0


	//   ....[194]....
        /*0ca4*/ 	.word	0x00024120


	//   ....[195]....
        /*0ca8*/ 	.word	0x00024190


	//   ....[196]....
        /*0cac*/ 	.word	0x00024230


	//   ....[197]....
        /*0cb0*/ 	.word	0x000242c0


	//   ....[198]....
        /*0cb4*/ 	.word	0x000243f0


	//----- nvinfo : EIATTR_REG_RECONFIG
	.align		4
.L_235:
        /*0cb8*/ 	.byte	0x01, 0x54
	.zero		2


	//----- nvinfo : EIATTR_SYSCALL_OFFSETS
	.align		4
        /*0cbc*/ 	.byte	0x04, 0x46
        /*0cbe*/ 	.short	(.L_237 - .L_236)


	//   ....[0]....
.L_236:
        /*0cc0*/ 	.word	0x00001ce0


	//   ....[1]....
        /*0cc4*/ 	.word	0x00001e30


	//   ....[2]....
        /*0cc8*/ 	.word	0x00007910


	//   ....[3]....
        /*0ccc*/ 	.word	0x00007c30


	//   ....[4]....
        /*0cd0*/ 	.word	0x0001d330


	//   ....[5]....
        /*0cd4*/ 	.word	0x0001d4a0


	//   ....[6]....
        /*0cd8*/ 	.word	0x0001d5f0


	//   ....[7]....
        /*0cdc*/ 	.word	0x0001d730


	//   ....[8]....
        /*0ce0*/ 	.word	0x0001e790


	//----- nvinfo : EIATTR_MBARRIER_INSTR_OFFSETS
	.align		4
.L_237:
        /*0ce4*/ 	.byte	0x04, 0x39
        /*0ce6*/ 	.short	(.L_239 - .L_238)


	//   ....[0]....
.L_238:
        /*0ce8*/ 	.word	0x00000270
        /*0cec*/ 	.word	0x000000ff
        /*0cf0*/ 	.word	0x00019c00
        /*0cf4*/ 	.short	0x0100
        /*0cf6*/ 	.byte	0x08
	.zero		1


	//   ....[1]....
        /*0cf8*/ 	.word	0x00000280
        /*0cfc*/ 	.word	0x000000ff
        /*0d00*/ 	.word	0x00019c20
        /*0d04*/ 	.short	0x0100
        /*0d06*/ 	.byte	0x08
	.zero		1


	//   ....[2]....
        /*0d08*/ 	.word	0x00000370
        /*0d0c*/ 	.word	0x000000ff
        /*0d10*/ 	.word	0x00019c30
        /*0d14*/ 	.short	0x0100
        /*0d16*/ 	.byte	0x08
	.zero		1


	//   ....[3]....
        /*0d18*/ 	.word	0x00000380
        /*0d1c*/ 	.word	0x000000ff
        /*0d20*/ 	.word	0x00019c40
        /*0d24*/ 	.short	0x0100
        /*0d26*/ 	.byte	0x08
	.zero		1


	//   ....[4]....
        /*0d28*/ 	.word	0x00000390
        /*0d2c*/ 	.word	0x000000ff
        /*0d30*/ 	.word	0x00019c38
        /*0d34*/ 	.short	0x0100
        /*0d36*/ 	.byte	0x08
	.zero		1


	//   ....[5]....
        /*0d38*/ 	.word	0x000003a0
        /*0d3c*/ 	.word	0x000000ff
        /*0d40*/ 	.word	0x00019c48
        /*0d44*/ 	.short	0x0100
        /*0d46*/ 	.byte	0x08
	.zero		1


	//   ....[6]....
        /*0d48*/ 	.word	0x000004d0
        /*0d4c*/ 	.word	0x000000ff
        /*0d50*/ 	.word	0x00019c50
        /*0d54*/ 	.short	0x0100
        /*0d56*/ 	.byte	0x08
	.zero		1


	//   ....[7]....
        /*0d58*/ 	.word	0x000004e0
        /*0d5c*/ 	.word	0x000000ff
        /*0d60*/ 	.word	0x00019c60
        /*0d64*/ 	.short	0x0100
        /*0d66*/ 	.byte	0x08
	.zero		1


	//   ....[8]....
        /*0d68*/ 	.word	0x000004f0
        /*0d6c*/ 	.word	0x000000ff
        /*0d70*/ 	.word	0x00019c58
        /*0d74*/ 	.short	0x0100
        /*0d76*/ 	.byte	0x08
	.zero		1


	//   ....[9]....
        /*0d78*/ 	.word	0x00000500
        /*0d7c*/ 	.word	0x000000ff
        /*0d80*/ 	.word	0x00019c68
        /*0d84*/ 	.short	0x0100
        /*0d86*/ 	.byte	0x08
	.zero		1


	//   ....[10]....
        /*0d88*/ 	.word	0x000005f0
        /*0d8c*/ 	.word	0x000000ff
        /*0d90*/ 	.word	0x00019c70
        /*0d94*/ 	.short	0x0100
        /*0d96*/ 	.byte	0x06
	.zero		1


	//   ....[11]....
        /*0d98*/ 	.word	0x00000600
        /*0d9c*/ 	.word	0x000000ff
        /*0da0*/ 	.word	0x00019c80
        /*0da4*/ 	.short	0x0100
        /*0da6*/ 	.byte	0x06
	.zero		1


	//   ....[12]....
        /*0da8*/ 	.word	0x00000610
        /*0dac*/ 	.word	0x000000ff
        /*0db0*/ 	.word	0x00019c78
        /*0db4*/ 	.short	0x0100
        /*0db6*/ 	.byte	0x06
	.zero		1


	//   ....[13]....
        /*0db8*/ 	.word	0x00000620
        /*0dbc*/ 	.word	0x000000ff
        /*0dc0*/ 	.word	0x00019c88
        /*0dc4*/ 	.short	0x0100
        /*0dc6*/ 	.byte	0x06
	.zero		1


	//   ....[14]....
        /*0dc8*/ 	.word	0x00000750
        /*0dcc*/ 	.word	0x000000ff
        /*0dd0*/ 	.word	0x00019c90
        /*0dd4*/ 	.short	0x0100
        /*0dd6*/ 	.byte	0x08
	.zero		1


	//   ....[15]....
        /*0dd8*/ 	.word	0x00000760
        /*0ddc*/ 	.word	0x000000ff
        /*0de0*/ 	.word	0x00019ca0
        /*0de4*/ 	.short	0x0100
        /*0de6*/ 	.byte	0x08
	.zero		1


	//   ....[16]....
        /*0de8*/ 	.word	0x00000770
        /*0dec*/ 	.word	0x000000ff
        /*0df0*/ 	.word	0x00019c98
        /*0df4*/ 	.short	0x0100
        /*0df6*/ 	.byte	0x08
	.zero		1


	//   ....[17]....
        /*0df8*/ 	.word	0x00000780
        /*0dfc*/ 	.word	0x000000ff
        /*0e00*/ 	.word	0x00019ca8
        /*0e04*/ 	.short	0x0100
        /*0e06*/ 	.byte	0x08
	.zero		1


	//   ....[18]....
        /*0e08*/ 	.word	0x000008c0
        /*0e0c*/ 	.word	0x000000ff
        /*0e10*/ 	.word	0x00019cb0
        /*0e14*/ 	.short	0x0100
        /*0e16*/ 	.byte	0x08
	.zero		1


	//   ....[19]....
        /*0e18*/ 	.word	0x000008d0
        /*0e1c*/ 	.word	0x000000ff
        /*0e20*/ 	.word	0x00019cc0
        /*0e24*/ 	.short	0x0100
        /*0e26*/ 	.byte	0x08
	.zero		1


	//   ....[20]....
        /*0e28*/ 	.word	0x000008e0
        /*0e2c*/ 	.word	0x000000ff
        /*0e30*/ 	.word	0x00019cb8
        /*0e34*/ 	.short	0x0100
        /*0e36*/ 	.byte	0x08
	.zero		1


	//   ....[21]....
        /*0e38*/ 	.word	0x000008f0
        /*0e3c*/ 	.word	0x000000ff
        /*0e40*/ 	.word	0x00019cc8
        /*0e44*/ 	.short	0x0100
        /*0e46*/ 	.byte	0x08
	.zero		1


	//   ....[22]....
        /*0e48*/ 	.word	0x00002c10
        /*0e4c*/ 	.word	0x00000044
        /*0e50*/ 	.word	0x00019c90
        /*0e54*/ 	.short	0x010a
        /*0e56*/ 	.byte	0x3f
	.zero		1


	//   ....[23]....
        /*0e58*/ 	.word	0x00004570
        /*0e5c*/ 	.word	0x00000044
        /*0e60*/ 	.word	0x00019c90
        /*0e64*/ 	.short	0x010a
        /*0e66*/ 	.byte	0x3f
	.zero		1


	//   ....[24]....
        /*0e68*/ 	.word	0x00006540
        /*0e6c*/ 	.word	0x00000044
        /*0e70*/ 	.word	0x00019c90
        /*0e74*/ 	.short	0x010a
        /*0e76*/ 	.byte	0x3f
	.zero		1


	//   ....[25]....
        /*0e78*/ 	.word	0x00006970
        /*0e7c*/ 	.word	0x00000004
        /*0e80*/ 	.word	0x00000000
        /*0e84*/ 	.short	0x0101
        /*0e86*/ 	.byte	0x3f
	.zero		1


	//   ....[26]....
        /*0e88*/ 	.word	0x000069b0
        /*0e8c*/ 	.word	0x00000044
        /*0e90*/ 	.word	0x00019cb0
        /*0e94*/ 	.short	0x010a
        /*0e96*/ 	.byte	0x3f
	.zero		1


	//   ....[27]....
        /*0e98*/ 	.word	0x00006da0
        /*0e9c*/ 	.word	0x00000044
        /*0ea0*/ 	.word	0x00000000
        /*0ea4*/ 	.short	0x0101
        /*0ea6*/ 	.byte	0x3f
	.zero		1


	//   ....[28]....
        /*0ea8*/ 	.word	0x000079b0
        /*0eac*/ 	.word	0x00000012
        /*0eb0*/ 	.word	0x00019c00
        /*0eb4*/ 	.short	0x010a
        /*0eb6*/ 	.byte	0x3f
	.zero		1


	//   ....[29]....
        /*0eb8*/ 	.word	0x00007a00
        /*0ebc*/ 	.word	0x00000012
        /*0ec0*/ 	.word	0x00019c00
        /*0ec4*/ 	.short	0x010a
        /*0ec6*/ 	.byte	0x3f
	.zero		1


	//   ....[30]....
        /*0ec8*/ 	.word	0x00008230
        /*0ecc*/ 	.word	0x00000012
        /*0ed0*/ 	.word	0x00019c00
        /*0ed4*/ 	.short	0x010a
        /*0ed6*/ 	.byte	0x3f
	.zero		1


	//   ....[31]....
        /*0ed8*/ 	.word	0x00009ef0
        /*0edc*/ 	.word	0x00000012
        /*0ee0*/ 	.word	0x00019c00
        /*0ee4*/ 	.short	0x010a
        /*0ee6*/ 	.byte	0x3f
	.zero		1


	//   ....[32]....
        /*0ee8*/ 	.word	0x0000c0b0
        /*0eec*/ 	.word	0x0000000e
        /*0ef0*/ 	.word	0x00019c30
        /*0ef4*/ 	.short	0x010a
        /*0ef6*/ 	.byte	0x3f
	.zero		1


	//   ....[33]....
        /*0ef8*/ 	.word	0x0000c150
        /*0efc*/ 	.word	0x0000000e
        /*0f00*/ 	.word	0x00019c30
        /*0f04*/ 	.short	0x010a
        /*0f06*/ 	.byte	0x3f
	.zero		1


	//   ....[34]....
        /*0f08*/ 	.word	0x0000c530
        /*0f0c*/ 	.word	0x00000000
        /*0f10*/ 	.word	0x00000000
        /*0f14*/ 	.short	0x0101
        /*0f16*/ 	.byte	0x3f
	.zero		1


	//   ....[35]....
        /*0f18*/ 	.word	0x0000f370
        /*0f1c*/ 	.word	0x00000015
        /*0f20*/ 	.word	0x00019c30
        /*0f24*/ 	.short	0x010a
        /*0f26*/ 	.byte	0x3f
	.zero		1


	//   ....[36]....
        /*0f28*/ 	.word	0x0000f3e0
        /*0f2c*/ 	.word	0x00000015
        /*0f30*/ 	.word	0x00019c30
        /*0f34*/ 	.short	0x010a
        /*0f36*/ 	.byte	0x3f
	.zero		1


	//   ....[37]....
        /*0f38*/ 	.word	0x0000f5f0
        /*0f3c*/ 	.word	0x00000098
        /*0f40*/ 	.word	0x00019c50
        /*0f44*/ 	.short	0x010a
        /*0f46*/ 	.byte	0x3f
	.zero		1


	//   ....[38]....
        /*0f48*/ 	.word	0x0000f640
        /*0f4c*/ 	.word	0x00000098
        /*0f50*/ 	.word	0x00019c50
        /*0f54*/ 	.short	0x010a
        /*0f56*/ 	.byte	0x3f
	.zero		1


	//   ....[39]....
        /*0f58*/ 	.word	0x0000f9d0
        /*0f5c*/ 	.word	0x00000015
        /*0f60*/ 	.word	0x00000000
        /*0f64*/ 	.short	0x0101
        /*0f66*/ 	.byte	0x3f
	.zero		1


	//   ....[40]....
        /*0f68*/ 	.word	0x00011d10
        /*0f6c*/ 	.word	0x00000098
        /*0f70*/ 	.word	0x00000000
        /*0f74*/ 	.short	0x0101
        /*0f76*/ 	.byte	0x3f
	.zero		1


	//   ....[41]....
        /*0f78*/ 	.word	0x00012690
        /*0f7c*/ 	.word	0x00000003
        /*0f80*/ 	.word	0x00019c30
        /*0f84*/ 	.short	0x010a
        /*0f86*/ 	.byte	0x3f
	.zero		1


	//   ....[42]....
        /*0f88*/ 	.word	0x00012700
        /*0f8c*/ 	.word	0x00000003
        /*0f90*/ 	.word	0x00019c30
        /*0f94*/ 	.short	0x010a
        /*0f96*/ 	.byte	0x3f
	.zero		1


	//   ....[43]....
        /*0f98*/ 	.word	0x00012910
        /*0f9c*/ 	.word	0x0000000f
        /*0fa0*/ 	.word	0x00019c50
        /*0fa4*/ 	.short	0x010a
        /*0fa6*/ 	.byte	0x3f
	.zero		1


	//   ....[44]....
        /*0fa8*/ 	.word	0x00012960
        /*0fac*/ 	.word	0x0000000f
        /*0fb0*/ 	.word	0x00019c50
        /*0fb4*/ 	.short	0x010a
        /*0fb6*/ 	.byte	0x3f
	.zero		1


	//   ....[45]....
        /*0fb8*/ 	.word	0x00012bf0
        /*0fbc*/ 	.word	0x00000000
        /*0fc0*/ 	.word	0x00000000
        /*0fc4*/ 	.short	0x0101
        /*0fc6*/ 	.byte	0x3f
	.zero		1


	//   ....[46]....
        /*0fc8*/ 	.word	0x00013eb0
        /*0fcc*/ 	.word	0x0000000f
        /*0fd0*/ 	.word	0x00000000
        /*0fd4*/ 	.short	0x0101
        /*0fd6*/ 	.byte	0x3f
	.zero		1


	//   ....[47]....
        /*0fd8*/ 	.word	0x00014490
        /*0fdc*/ 	.word	0x00000003
        /*0fe0*/ 	.word	0x00019c30
        /*0fe4*/ 	.short	0x010a
        /*0fe6*/ 	.byte	0x3f
	.zero		1


	//   ....[48]....
        /*0fe8*/ 	.word	0x00014500
        /*0fec*/ 	.word	0x00000003
        /*0ff0*/ 	.word	0x00019c30
        /*0ff4*/ 	.short	0x010a
        /*0ff6*/ 	.byte	0x3f
	.zero		1


	//   ....[49]....
        /*0ff8*/ 	.word	0x00014710
        /*0ffc*/ 	.word	0x00000015
        /*1000*/ 	.word	0x00019c50
        /*1004*/ 	.short	0x010a
        /*1006*/ 	.byte	0x3f
	.zero		1


	//   ....[50]....
        /*1008*/ 	.word	0x00014760
        /*100c*/ 	.word	0x00000015
        /*1010*/ 	.word	0x00019c50
        /*1014*/ 	.short	0x010a
        /*1016*/ 	.byte	0x3f
	.zero		1


	//   ....[51]....
        /*1018*/ 	.word	0x00014ad0
        /*101c*/ 	.word	0x00000000
        /*1020*/ 	.word	0x00000000
        /*1024*/ 	.short	0x0101
        /*1026*/ 	.byte	0x3f
	.zero		1


	//   ....[52]....
        /*1028*/ 	.word	0x00016e30
        /*102c*/ 	.word	0x00000015
        /*1030*/ 	.word	0x00000000
        /*1034*/ 	.short	0x0101
        /*1036*/ 	.byte	0x3f
	.zero		1


	//   ....[53]....
        /*1038*/ 	.word	0x000173f0
        /*103c*/ 	.word	0x00000004
        /*1040*/ 	.word	0x00019c50
        /*1044*/ 	.short	0x010a
        /*1046*/ 	.byte	0x3f
	.zero		1


	//   ....[54]....
        /*1048*/ 	.word	0x00017440
        /*104c*/ 	.word	0x00000004
        /*1050*/ 	.word	0x00019c50
        /*1054*/ 	.short	0x010a
        /*1056*/ 	.byte	0x3f
	.zero		1


	//   ....[55]....
        /*1058*/ 	.word	0x00017d30
        /*105c*/ 	.word	0x00000002
        /*1060*/ 	.word	0x00000000
        /*1064*/ 	.short	0x0101
        /*1066*/ 	.byte	0x3f
	.zero		1


	//   ....[56]....
        /*1068*/ 	.word	0x00019300
        /*106c*/ 	.word	0x00000000
        /*1070*/ 	.word	0x00000000
        /*1074*/ 	.short	0x0101
        /*1076*/ 	.byte	0x3f
	.zero		1


	//   ....[57]....
        /*1078*/ 	.word	0x0001b9b0
        /*107c*/ 	.word	0x00000017
        /*1080*/ 	.word	0x00019c20
        /*1084*/ 	.short	0x010a
        /*1086*/ 	.byte	0x3f
	.zero		1


	//   ....[58]....
        /*1088*/ 	.word	0x0001ba40
        /*108c*/ 	.word	0x00000009
        /*1090*/ 	.word	0x00019ca0
        /*1094*/ 	.short	0x010a
        /*1096*/ 	.byte	0x3f
	.zero		1


	//   ....[59]....
        /*1098*/ 	.word	0x0001be90
        /*109c*/ 	.word	0x00000009
        /*10a0*/ 	.word	0x00019cc0
        /*10a4*/ 	.short	0x010a
        /*10a6*/ 	.byte	0x3f
	.zero		1


	//   ....[60]....
        /*10a8*/ 	.word	0x0001c3a0
        /*10ac*/ 	.word	0x00000008
        /*10b0*/ 	.word	0x00019ca0
        /*10b4*/ 	.short	0x010a
        /*10b6*/ 	.byte	0x3f
	.zero		1


	//   ....[61]....
        /*10b8*/ 	.word	0x0001c7e0
        /*10bc*/ 	.word	0x00000008
        /*10c0*/ 	.word	0x00019cc0
        /*10c4*/ 	.short	0x010a
        /*10c6*/ 	.byte	0x3f
	.zero		1


	//   ....[62]....
        /*10c8*/ 	.word	0x0001dba0
        /*10cc*/ 	.word	0x00000004
        /*10d0*/ 	.word	0x00019c80
        /*10d4*/ 	.short	0x010a
        /*10d6*/ 	.byte	0x3f
	.zero		1


	//   ....[63]....
        /*10d8*/ 	.word	0x0001dfe0
        /*10dc*/ 	.word	0x00000004
        /*10e0*/ 	.word	0x00019c70
        /*10e4*/ 	.short	0x0107
        /*10e6*/ 	.byte	0x3f
	.zero		1


	//   ....[64]....
        /*10e8*/ 	.word	0x0001e0a0
        /*10ec*/ 	.word	0x00000004
        /*10f0*/ 	.word	0x00019c70
        /*10f4*/ 	.short	0x0101
        /*10f6*/ 	.byte	0x3f
	.zero		1


	//   ....[65]....
        /*10f8*/ 	.word	0x0001e0f0
        /*10fc*/ 	.word	0x00000004
        /*1100*/ 	.word	0x00019c40
        /*1104*/ 	.short	0x010a
        /*1106*/ 	.byte	0x3f
	.zero		1


	//   ....[66]....
        /*1108*/ 	.word	0x0001e470
        /*110c*/ 	.word	0x00000004
        /*1110*/ 	.word	0x00019c30
        /*1114*/ 	.short	0x0107
        /*1116*/ 	.byte	0x3f
	.zero		1


	//   ....[67]....
        /*1118*/ 	.word	0x0001e540
        /*111c*/ 	.word	0x00000004
        /*1120*/ 	.word	0x00019c30
        /*1124*/ 	.short	0x0101
        /*1126*/ 	.byte	0x3f
	.zero		1


	//   ....[68]....
        /*1128*/ 	.word	0x0001ef30
        /*112c*/ 	.word	0x00000017
        /*1130*/ 	.word	0x00019c00
        /*1134*/ 	.short	0x0107
        /*1136*/ 	.byte	0x3f
	.zero		1


	//   ....[69]....
        /*1138*/ 	.word	0x0001f030
        /*113c*/ 	.word	0x00000017
        /*1140*/ 	.word	0x00019c00
        /*1144*/ 	.short	0x0101
        /*1146*/ 	.byte	0x3f
	.zero		1


	//   ....[70]....
        /*1148*/ 	.word	0x0001f050
        /*114c*/ 	.word	0x00000017
        /*1150*/ 	.word	0x00019c20
        /*1154*/ 	.short	0x010a
        /*1156*/ 	.byte	0x3f
	.zero		1


	//   ....[71]....
        /*1158*/ 	.word	0x0001f3e0
        /*115c*/ 	.word	0x00000000
        /*1160*/ 	.word	0x00019c80
        /*1164*/ 	.short	0x010a
        /*1166*/ 	.byte	0x3f
	.zero		1


	//   ....[72]....
        /*1168*/ 	.word	0x0001f7b0
        /*116c*/ 	.word	0x00000000
        /*1170*/ 	.word	0x00019c70
        /*1174*/ 	.short	0x0107
        /*1176*/ 	.byte	0x3f
	.zero		1


	//   ....[73]....
        /*1178*/ 	.word	0x0001f870
        /*117c*/ 	.word	0x00000000
        /*1180*/ 	.word	0x00019c70
        /*1184*/ 	.short	0x0101
        /*1186*/ 	.byte	0x3f
	.zero		1


	//   ....[74]....
        /*1188*/ 	.word	0x0001f8a0
        /*118c*/ 	.word	0x00000000
        /*1190*/ 	.word	0x00019c40
        /*1194*/ 	.short	0x010a
        /*1196*/ 	.byte	0x3f
	.zero		1


	//   ....[75]....
        /*1198*/ 	.word	0x0001fbf0
        /*119c*/ 	.word	0x00000000
        /*11a0*/ 	.word	0x00019c30
        /*11a4*/ 	.short	0x0107
        /*11a6*/ 	.byte	0x3f
	.zero		1


	//   ....[76]....
        /*11a8*/ 	.word	0x0001fcb0
        /*11ac*/ 	.word	0x00000000
        /*11b0*/ 	.word	0x00019c30
        /*11b4*/ 	.short	0x0101
        /*11b6*/ 	.byte	0x3f
	.zero		1


	//   ....[77]....
        /*11b8*/ 	.word	0x0001fd40
        /*11bc*/ 	.word	0x00000002
        /*11c0*/ 	.word	0x00019c70
        /*11c4*/ 	.short	0x010a
        /*11c6*/ 	.byte	0x3f
	.zero		1


	//   ....[78]....
        /*11c8*/ 	.word	0x0001fdd0
        /*11cc*/ 	.word	0x00000002
        /*11d0*/ 	.word	0x00019c60
        /*11d4*/ 	.short	0x010a
        /*11d6*/ 	.byte	0x3f
	.zero		1


	//   ....[79]....
        /*11d8*/ 	.word	0x00020160
        /*11dc*/ 	.word	0x00000002
        /*11e0*/ 	.word	0x00019c50
        /*11e4*/ 	.short	0x0101
        /*11e6*/ 	.byte	0x3f
	.zero		1


	//   ....[80]....
        /*11e8*/ 	.word	0x000201f0
        /*11ec*/ 	.word	0x00000002
        /*11f0*/ 	.word	0x00000000
        /*11f4*/ 	.short	0x0101
        /*11f6*/ 	.byte	0x3f
	.zero		1


	//   ....[81]....
        /*11f8*/ 	.word	0x000203b0
        /*11fc*/ 	.word	0x00000003
        /*1200*/ 	.word	0x00019c70
        /*1204*/ 	.short	0x010a
        /*1206*/ 	.byte	0x3f
	.zero		1


	//   ....[82]....
        /*1208*/ 	.word	0x00020430
        /*120c*/ 	.word	0x00000003
        /*1210*/ 	.word	0x00019c60
        /*1214*/ 	.short	0x010a
        /*1216*/ 	.byte	0x3f
	.zero		1


	//   ....[83]....
        /*1218*/ 	.word	0x000207d0
        /*121c*/ 	.word	0x00000003
        /*1220*/ 	.word	0x00019c50
        /*1224*/ 	.short	0x0101
        /*1226*/ 	.byte	0x3f
	.zero		1


	//   ....[84]....
        /*1228*/ 	.word	0x00020880
        /*122c*/ 	.word	0x00000003
        /*1230*/ 	.word	0x00000000
        /*1234*/ 	.short	0x0101
        /*1236*/ 	.byte	0x3f
	.zero		1


	//   ....[85]....
        /*1238*/ 	.word	0x00021590
        /*123c*/ 	.word	0x00000005
        /*1240*/ 	.word	0x00019c20
        /*1244*/ 	.short	0x010a
        /*1246*/ 	.byte	0x3f
	.zero		1


	//   ....[86]....
        /*1248*/ 	.word	0x00021700
        /*124c*/ 	.word	0x00000003
        /*1250*/ 	.word	0x00019c40
        /*1254*/ 	.short	0x010a
        /*1256*/ 	.byte	0x3f
	.zero		1


	//   ....[87]....
        /*1258*/ 	.word	0x000217a0
        /*125c*/ 	.word	0x00000005
        /*1260*/ 	.word	0x00019c40
        /*1264*/ 	.short	0x010a
        /*1266*/ 	.byte	0x3f
	.zero		1


	//   ....[88]....
        /*1268*/ 	.word	0x000217e0
        /*126c*/ 	.word	0x00000003
        /*1270*/ 	.word	0x00019c60
        /*1274*/ 	.short	0x010a
        /*1276*/ 	.byte	0x3f
	.zero		1


	//   ....[89]....
        /*1278*/ 	.word	0x00021820
        /*127c*/ 	.word	0x00000005
        /*1280*/ 	.word	0x00019c60
        /*1284*/ 	.short	0x010a
        /*1286*/ 	.byte	0x3f
	.zero		1


	//   ....[90]....
        /*1288*/ 	.word	0x00021860
        /*128c*/ 	.word	0x00000003
        /*1290*/ 	.word	0x00019c80
        /*1294*/ 	.short	0x010a
        /*1296*/ 	.byte	0x3f
	.zero		1


	//   ....[91]....
        /*1298*/ 	.word	0x000218a0
        /*129c*/ 	.word	0x00000005
        /*12a0*/ 	.word	0x00019c80
        /*12a4*/ 	.short	0x010a
        /*12a6*/ 	.byte	0x3f
	.zero		1


	//   ....[92]....
        /*12a8*/ 	.word	0x00021900
        /*12ac*/ 	.word	0x00000044
        /*12b0*/ 	.word	0x00019c90
        /*12b4*/ 	.short	0x010a
        /*12b6*/ 	.byte	0x3f
	.zero		1


	//   ....[93]....
        /*12b8*/ 	.word	0x00021a70
        /*12bc*/ 	.word	0x00000044
        /*12c0*/ 	.word	0x00019c90
        /*12c4*/ 	.short	0x010a
        /*12c6*/ 	.byte	0x3f
	.zero		1


	//   ....[94]....
        /*12c8*/ 	.word	0x00021bf0
        /*12cc*/ 	.word	0x00000044
        /*12d0*/ 	.word	0x00019c90
        /*12d4*/ 	.short	0x010a
        /*12d6*/ 	.byte	0x3f
	.zero		1


	//   ....[95]....
        /*12d8*/ 	.word	0x00021d50
        /*12dc*/ 	.word	0x00000044
        /*12e0*/ 	.word	0x00019cb0
        /*12e4*/ 	.short	0x010a
        /*12e6*/ 	.byte	0x3f
	.zero		1


	//   ....[96]....
        /*12e8*/ 	.word	0x00021f50
        /*12ec*/ 	.word	0x00000012
        /*12f0*/ 	.word	0x00019c00
        /*12f4*/ 	.short	0x010a
        /*12f6*/ 	.byte	0x3f
	.zero		1


	//   ....[97]....
        /*12f8*/ 	.word	0x00022160
        /*12fc*/ 	.word	0x00000012
        /*1300*/ 	.word	0x00019c00
        /*1304*/ 	.short	0x010a
        /*1306*/ 	.byte	0x3f
	.zero		1


	//   ....[98]....
        /*1308*/ 	.word	0x000221b0
        /*130c*/ 	.word	0x0000000e
        /*1310*/ 	.word	0x00019c30
        /*1314*/ 	.short	0x010a
        /*1316*/ 	.byte	0x3f
	.zero		1


	//   ....[99]....
        /*1318*/ 	.word	0x00022200
        /*131c*/ 	.word	0x00000015
        /*1320*/ 	.word	0x00019c30
        /*1324*/ 	.short	0x010a
        /*1326*/ 	.byte	0x3f
	.zero		1


	//   ....[100]....
        /*1328*/ 	.word	0x00022250
        /*132c*/ 	.word	0x00000098
        /*1330*/ 	.word	0x00019c50
        /*1334*/ 	.short	0x010a
        /*1336*/ 	.byte	0x3f
	.zero		1


	//   ....[101]....
        /*1338*/ 	.word	0x000222a0
        /*133c*/ 	.word	0x00000003
        /*1340*/ 	.word	0x00019c30
        /*1344*/ 	.short	0x010a
        /*1346*/ 	.byte	0x3f
	.zero		1


	//   ....[102]....
        /*1348*/ 	.word	0x000222f0
        /*134c*/ 	.word	0x0000000f
        /*1350*/ 	.word	0x00019c50
        /*1354*/ 	.short	0x010a
        /*1356*/ 	.byte	0x3f
	.zero		1


	//   ....[103]....
        /*1358*/ 	.word	0x00022340
        /*135c*/ 	.word	0x00000003
        /*1360*/ 	.word	0x00019c30
        /*1364*/ 	.short	0x010a
        /*1366*/ 	.byte	0x3f
	.zero		1


	//   ....[104]....
        /*1368*/ 	.word	0x00022390
        /*136c*/ 	.word	0x00000015
        /*1370*/ 	.word	0x00019c50
        /*1374*/ 	.short	0x010a
        /*1376*/ 	.byte	0x3f
	.zero		1


	//   ....[105]....
        /*1378*/ 	.word	0x000223e0
        /*137c*/ 	.word	0x00000004
        /*1380*/ 	.word	0x00019c50
        /*1384*/ 	.short	0x010a
        /*1386*/ 	.byte	0x3f
	.zero		1


	//   ....[106]....
        /*1388*/ 	.word	0x00022580
        /*138c*/ 	.word	0x00000017
        /*1390*/ 	.word	0x00019c20
        /*1394*/ 	.short	0x010a
        /*1396*/ 	.byte	0x3f
	.zero		1


	//   ....[107]....
        /*1398*/ 	.word	0x000225d0
        /*139c*/ 	.word	0x00000009
        /*13a0*/ 	.word	0x00019ca0
        /*13a4*/ 	.short	0x010a
        /*13a6*/ 	.byte	0x3f
	.zero		1


	//   ....[108]....
        /*13a8*/ 	.word	0x00022620
        /*13ac*/ 	.word	0x00000009
        /*13b0*/ 	.word	0x00019cc0
        /*13b4*/ 	.short	0x010a
        /*13b6*/ 	.byte	0x3f
	.zero		1


	//   ....[109]....
        /*13b8*/ 	.word	0x00022670
        /*13bc*/ 	.word	0x00000008
        /*13c0*/ 	.word	0x00019ca0
        /*13c4*/ 	.short	0x010a
        /*13c6*/ 	.byte	0x3f
	.zero		1


	//   ....[110]....
        /*13c8*/ 	.word	0x000226c0
        /*13cc*/ 	.word	0x00000008
        /*13d0*/ 	.word	0x00019cc0
        /*13d4*/ 	.short	0x010a
        /*13d6*/ 	.byte	0x3f
	.zero		1


	//   ....[111]....
        /*13d8*/ 	.word	0x000227f0
        /*13dc*/ 	.word	0x00000004
        /*13e0*/ 	.word	0x00019c80
        /*13e4*/ 	.short	0x010a
        /*13e6*/ 	.byte	0x3f
	.zero		1


	//   ....[112]....
        /*13e8*/ 	.word	0x00022be0
        /*13ec*/ 	.word	0x00000004
        /*13f0*/ 	.word	0x00019c40
        /*13f4*/ 	.short	0x010a
        /*13f6*/ 	.byte	0x3f
	.zero		1


	//   ....[113]....
        /*13f8*/ 	.word	0x00023280
        /*13fc*/ 	.word	0x00000017
        /*1400*/ 	.word	0x00019c20
        /*1404*/ 	.short	0x010a
        /*1406*/ 	.byte	0x3f
	.zero		1


	//   ....[114]....
        /*1408*/ 	.word	0x000232d0
        /*140c*/ 	.word	0x00000000
        /*1410*/ 	.word	0x00019c80
        /*1414*/ 	.short	0x010a
        /*1416*/ 	.byte	0x3f
	.zero		1


	//   ....[115]....
        /*1418*/ 	.word	0x000235d0
        /*141c*/ 	.word	0x00000000
        /*1420*/ 	.word	0x00019c40
        /*1424*/ 	.short	0x010a
        /*1426*/ 	.byte	0x3f
	.zero		1


	//   ....[116]....
        /*1428*/ 	.word	0x00023880
        /*142c*/ 	.word	0x00000002
        /*1430*/ 	.word	0x00019c70
        /*1434*/ 	.short	0x010a
        /*1436*/ 	.byte	0x3f
	.zero		1


	//   ....[117]....
        /*1438*/ 	.word	0x000238d0
        /*143c*/ 	.word	0x00000002
        /*1440*/ 	.word	0x00019c60
        /*1444*/ 	.short	0x010a
        /*1446*/ 	.byte	0x3f
	.zero		1


	//   ....[118]....
        /*1448*/ 	.word	0x00023920
        /*144c*/ 	.word	0x00000003
        /*1450*/ 	.word	0x00019c70
        /*1454*/ 	.short	0x010a
        /*1456*/ 	.byte	0x3f
	.zero		1


	//   ....[119]....
        /*1458*/ 	.word	0x00023970
        /*145c*/ 	.word	0x00000003
        /*1460*/ 	.word	0x00019c60
        /*1464*/ 	.short	0x010a
        /*1466*/ 	.byte	0x3f
	.zero		1


	//   ....[120]....
        /*1468*/ 	.word	0x00024310
        /*146c*/ 	.word	0x00000005
        /*1470*/ 	.word	0x00019c20
        /*1474*/ 	.short	0x010a
        /*1476*/ 	.byte	0x3f
	.zero		1


	//   ....[121]....
        /*1478*/ 	.word	0x000244b0
        /*147c*/ 	.word	0x00000003
        /*1480*/ 	.word	0x00019c40
        /*1484*/ 	.short	0x010a
        /*1486*/ 	.byte	0x3f
	.zero		1


	//   ....[122]....
        /*1488*/ 	.word	0x00024500
        /*148c*/ 	.word	0x00000005
        /*1490*/ 	.word	0x00019c40
        /*1494*/ 	.short	0x010a
        /*1496*/ 	.byte	0x3f
	.zero		1


	//   ....[123]....
        /*1498*/ 	.word	0x00024550
        /*149c*/ 	.word	0x00000003
        /*14a0*/ 	.word	0x00019c60
        /*14a4*/ 	.short	0x010a
        /*14a6*/ 	.byte	0x3f
	.zero		1


	//   ....[124]....
        /*14a8*/ 	.word	0x000245a0
        /*14ac*/ 	.word	0x00000005
        /*14b0*/ 	.word	0x00019c60
        /*14b4*/ 	.short	0x010a
        /*14b6*/ 	.byte	0x3f
	.zero		1


	//   ....[125]....
        /*14b8*/ 	.word	0x000245f0
        /*14bc*/ 	.word	0x00000003
        /*14c0*/ 	.word	0x00019c80
        /*14c4*/ 	.short	0x010a
        /*14c6*/ 	.byte	0x3f
	.zero		1


	//----- nvinfo : EIATTR_NUM_MBARRIERS
	.align		4
.L_239:
        /*14c8*/ 	.byte	0x03, 0x38
        /*14ca*/ 	.short	0x0016


	//----- nvinfo : EIATTR_EXIT_INSTR_OFFSETS
	.align		4
        /*14cc*/ 	.byte	0x04, 0x1c
        /*14ce*/ 	.short	(.L_241 - .L_240)


	//   ....[0]....
.L_240:
        /*14d0*/ 	.word	0x000218f0


	//----- nvinfo : EIATTR_MAX_THREADS
	.align		4
.L_241:
        /*14d4*/ 	.byte	0x04, 0x05
        /*14d6*/ 	.short	(.L_243 - .L_242)
.L_242:
        /*14d8*/ 	.word	0x00000200
        /*14dc*/ 	.word	0x00000001
        /*14e0*/ 	.word	0x00000001


	//----- nvinfo : EIATTR_CRS_STACK_SIZE
	.align		4
.L_243:
        /*14e4*/ 	.byte	0x04, 0x1e
        /*14e6*/ 	.short	(.L_245 - .L_244)
.L_244:
        /*14e8*/ 	.word	0x00000000


	//----- nvinfo : EIATTR_CBANK_PARAM_SIZE
	.align		4
.L_245:
        /*14ec*/ 	.byte	0x03, 0x19
        /*14ee*/ 	.short	0x0af0


	//----- nvinfo : EIATTR_PARAM_CBANK
	.align		4
        /*14f0*/ 	.byte	0x04, 0x0a
        /*14f2*/ 	.short	(.L_247 - .L_246)
	.align		4
.L_246:
        /*14f4*/ 	.word	index@(.nv.constant0._ZN7cutlass13device_kernelIN5flash11enable_sm90INS1_16FlashAttnFwdSm90INS1_25CollectiveMainloopFwdSm90ILi2EN4cute5tupleIJNS5_1CILi1EEES8_S8_EEENS6_IJNS7_ILi192EEENS7_ILi128EEENS7_ILi96EEEEEELi96ENS_12float_e4m3_tEfNS_4arch4Sm90ELb0ELb1ELb0ELb1ELb1ELb1ELb0ELb1ELb1ELb1ELb0ELb0EEENS1_21CollectiveEpilogueFwdINS6_IJSA_SC_SB_EEES9_NS_10bfloat16_tESG_Li384ELb1ELb1ELb0ELb1EEENS1_36VarlenDynamicPersistentTileSchedulerILi192ELi128ELi384ELi128ELb0ELb1ELb1ELb1ELb0ELb1EEEEEEEEEvNT_6ParamsE)
        /*14f8*/ 	.short	0x0210
        /*14fa*/ 	.short	0x0af0


	//----- nvinfo : EIATTR_SW_WAR
	.align		4
.L_247:
        /*14fc*/ 	.byte	0x04, 0x36
        /*14fe*/ 	.short	(.L_249 - .L_248)
.L_248:
        /*1500*/ 	.word	0x00000008
.L_249:


//--------------------- .nv.info._ZN7cutlass13device_kernelIN5flash11enable_sm90INS1_16FlashAttnFwdSm90INS1_25CollectiveMainloopFwdSm90ILi2EN4cute5tupleIJNS5_1CILi1EEES8_S8_EEENS6_IJNS7_ILi192EEENS7_ILi128EEENS7_ILi96EEEEEELi96ENS_12float_e4m3_tEfNS_4arch4Sm90ELb1ELb0ELb0ELb0ELb1ELb0ELb0ELb1ELb1ELb1ELb0ELb0EEENS1_21CollectiveEpilogueFwdINS6_IJSA_SC_SB_EEES9_NS_10bfloat16_tESG_Li384ELb0ELb1ELb0ELb1EEENS1_30DynamicPersistentTileSchedulerILi384ELi128ELb0ELb1ELb1EEEEEEEEEvNT_6ParamsE --------------------------
	.section	.nv.info._ZN7cutlass13device_kernelIN5flash11enable_sm90INS1_16FlashAttnFwdSm90INS1_25CollectiveMainloopFwdSm90ILi2EN4cute5tupleIJNS5_1CILi1EEES8_S8_EEENS6_IJNS7_ILi192EEENS7_ILi128EEENS7_ILi96EEEEEELi96ENS_12float_e4m3_tEfNS_4arch4Sm90ELb1ELb0ELb0ELb0ELb1ELb0ELb0ELb1ELb1ELb1ELb0ELb0EEENS1_21CollectiveEpilogueFwdINS6_IJSA_SC_SB_EEES9_NS_10bfloat16_tESG_Li384ELb0ELb1ELb0ELb1EEENS1_30DynamicPersistentTileSchedulerILi384ELi128ELb0ELb1ELb1EEEEEEEEEvNT_6ParamsE,"",@"SHT_CUDA_INFO"
	.sectionflags	@""
	.align	4


	//----- nvinfo : EIATTR_CUDA_API_VERSION
	.align		4
        /*0000*/ 	.byte	0x04, 0x37
        /*0002*/ 	.short	(.L_251 - .L_250)
.L_250:
        /*0004*/ 	.word	0x00000082


	//----- nvinfo : EIATTR_KPARAM_INFO
	.align		4
.L_251:
        /*0008*/ 	.byte	0x04, 0x17
        /*000a*/ 	.short	(.L_253 - .L_252)
.L_252:
        /*000c*/ 	.word	0x00000000
        /*0010*/ 	.short	0x0000
        /*0012*/ 	.short	0x0070
        /*0014*/ 	.byte	0x00, 0xf0, 0x01, 0x2a


	//----- nvinfo : EIATTR_SPARSE_MMA_MASK
	.align		4
.L_253:
        /*0018*/ 	.byte	0x03, 0x50
        /*001a*/ 	.short	0x0000


	//----- nvinfo : EIATTR_MAXREG_COUNT
	.align		4
        /*001c*/ 	.byte	0x03, 0x1b
        /*001e*/ 	.short	0x0080


	//----- nvinfo : EIATTR_NUM_BARRIERS
	.align		4
        /*0020*/ 	.byte	0x02, 0x4c
        /*0022*/ 	.byte	0x09
	.zero		1


	//----- nvinfo : EIATTR_EXTERNS
	.align		4
        /*0024*/ 	.byte	0x04, 0x0f
        /*0026*/ 	.short	(.L_255 - .L_254)


	//   ....[0]....
	.align		4
.L_254:
        /*0028*/ 	.word	index@(__assertfail)


	//----- nvinfo : EIATTR_ANNOTATIONS
	.align		4
.L_255:
        /*002c*/ 	.byte	0x04, 0x55
        /*002e*/ 	.short	(.L_257 - .L_256)


	//   ....[0]....
.L_256:
        /* <DEDUP_REMOVED lines=13> */


	//----- nvinfo : EIATTR_MERCURY_ISA_VERSION
	.align		4
.L_257:
        /*00f0*/ 	.byte	0x03, 0x5f
        /*00f2*/ 	.short	0x0101


	//----- nvinfo : EIATTR_INT_WARP_WIDE_INSTR_OFFSETS
	.align		4
        /*00f4*/ 	.byte	0x04, 0x31
        /*00f6*/ 	.short	(.L_259 - .L_258)


	//   ....[0]....
.L_258:
        /*00f8*/ 	.word	0x000000c0


	//   ....[1]....
        /*00fc*/ 	.word	0x000000d0


	//   ....[2]....
        /*0100*/ 	.word	0x00000170


	//   ....[3]....
        /*0104*/ 	.word	0x0000ad20


	//   ....[4]....
        /*0108*/ 	.word	0x0000adb0


	//   ....[5]....
        /*010c*/ 	.word	0x0000db00


	//   ....[6]....
        /*0110*/ 	.word	0x0000db90


	//----- nvinfo : EIATTR_COOP_GROUP_MASK_REGIDS
	.align		4
.L_259:
        /*0114*/ 	.byte	0x04, 0x29
        /*0116*/ 	.short	(.L_261 - .L_260)


	//   ....[0]....
.L_260:
        /*0118*/ 	.word	0xffffffff


	//   ....[1]....
        /*011c*/ 	.word	0xffffffff


	//   ....[2]....
        /*0120*/ 	.word	0xffffffff


	//   ....[3]....
        /*0124*/ 	.word	0xffffffff


	//   ....[4]....
        /*0128*/ 	.word	0xffffffff


	//   ....[5]....
        /*012c*/ 	.word	0xffffffff


	//   ....[6]....
        /*0130*/ 	.word	0xffffffff


	//   ....[7]....
        /*0134*/ 	.word	0xffffffff


	//   ....[8]....
        /*0138*/ 	.word	0xffffffff


	//   ....[9]....
        /*013c*/ 	.word	0xffffffff


	//   ....[10]....
        /*0140*/ 	.word	0xffffffff


	//   ....[11]....
        /*0144*/ 	.word	0xffffffff


	//   ....[12]....
        /*0148*/ 	.word	0xffffffff


	//   ....[13]....
        /*014c*/ 	.word	0xffffffff


	//   ....[14]....
        /*0150*/ 	.word	0xffffffff


	//   ....[15]....
        /*0154*/ 	.word	0xffffffff


	//   ....[16]....
        /*0158*/ 	.word	0xffffffff


	//   ....[17]....
        /*015c*/ 	.word	0xffffffff


	//   ....[18]....
        /*0160*/ 	.word	0xffffffff


	//   ....[19]....
        /*0164*/ 	.word	0xffffffff


	//   ....[20]....
        /*0168*/ 	.word	0xffffffff


	//   ....[21]....
        /*016c*/ 	.word	0xffffffff


	//   ....[22]....
        /*0170*/ 	.word	0xffffffff


	//   ....[23]....
        /*0174*/ 	.word	0xffffffff


	//   ....[24]....
        /*0178*/ 	.word	0xffffffff


	//   ....[25]....
        /*017c*/ 	.word	0xffffffff


	//   ....[26]....
        /*0180*/ 	.word	0xffffffff


	//   ....[27]....
        /*0184*/ 	.word	0xffffffff


	//   ....[28]....
        /*0188*/ 	.word	0xffffffff


	//   ....[29]....
        /*018c*/ 	.word	0xffffffff


	//   ....[30]....
        /*0190*/ 	.word	0xffffffff


	//   ....[31]....
        /*0194*/ 	.word	0xffffffff


	//   ....[32]....
        /*0198*/ 	.word	0xffffffff


	//   ....[33]....
        /*019c*/ 	.word	0xffffffff


	//   ....[34]....
        /*01a0*/ 	.word	0xffffffff


	//   ....[35]....
        /*01a4*/ 	.word	0xffffffff


	//   ....[36]....
        /*01a8*/ 	.word	0xffffffff


	//   ....[37]....
        /*01ac*/ 	.word	0xffffffff


	//   ....[38]....
        /*01b0*/ 	.word	0xffffffff


	//   ....[39]....
        /*01b4*/ 	.word	0xffffffff


	//   ....[40]....
        /*01b8*/ 	.word	0xffffffff


	//   ....[41]....
        /*01bc*/ 	.word	0xffffffff


	//   ....[42]....
        /*01c0*/ 	.word	0xffffffff


	//   ....[43]....
        /*01c4*/ 	.word	0xffffffff


	//   ....[44]....
        /*01c8*/ 	.word	0xffffffff


	//   ....[45]....
        /*01cc*/ 	.word	0xffffffff


	//   ....[46]....
        /*01d0*/ 	.word	0xffffffff


	//   ....[47]....
        /*01d4*/ 	.word	0xffffffff


	//   ....[48]....
        /*01d8*/ 	.word	0xffffffff


	//   ....[49]....
        /*01dc*/ 	.word	0xffffffff


	//   ....[50]....
        /*01e0*/ 	.word	0xffffffff


	//   ....[51]....
        /*01e4*/ 	.word	0xffffffff


	//   ....[52]....
        /*01e8*/ 	.word	0xffffffff


	//   ....[53]....
        /*01ec*/ 	.word	0xffffffff


	//   ....[54]....
        /*01f0*/ 	.word	0xffffffff


	//   ....[55]....
        /*01f4*/ 	.word	0xffffffff


	//   ....[56]....
        /*01f8*/ 	.word	0xffffffff


	//   ....[57]....
        /*01fc*/ 	.word	0xffffffff


	//   ....[58]....
        /*0200*/ 	.word	0xffffffff


	//   ....[59]....
        /*0204*/ 	.word	0xffffffff


	//   ....[60]....
        /*0208*/ 	.word	0xffffffff


	//   ....[61]....
        /*020c*/ 	.word	0xffffffff


	//   ....[62]....
        /*0210*/ 	.word	0xffffffff


	//   ....[63]....
        /*0214*/ 	.word	0xffffffff


	//   ....[64]....
        /*0218*/ 	.word	0xffffffff


	//   ....[65]....
        /*021c*/ 	.word	0xffffffff


	//   ....[66]....
        /*0220*/ 	.word	0xffffffff


	//   ....[67]....
        /*0224*/ 	.word	0xffffffff


	//   ....[68]....
        /*0228*/ 	.word	0xffffffff


	//   ....[69]....
        /*022c*/ 	.word	0xffffffff


	//   ....[70]....
        /*0230*/ 	.word	0xffffffff


	//   ....[71]....
        /*0234*/ 	.word	0xffffffff


	//   ....[72]....
        /*0238*/ 	.word	0xffffffff


	//   ....[73]....
        /*023c*/ 	.word	0xffffffff


	//   ....[74]....
        /*0240*/ 	.word	0xffffffff


	//   ....[75]....
        /*0244*/ 	.word	0xffffffff


	//   ....[76]....
        /*0248*/ 	.word	0xffffffff


	//   ....[77]....
        /*024c*/ 	.word	0xffffffff


	//   ....[78]....
        /*0250*/ 	.word	0xffffffff


	//   ....[79]....
        /*0254*/ 	.word	0xffffffff


	//   ....[80]....
        /*0258*/ 	.word	0xffffffff


	//   ....[81]....
        /*025c*/ 	.word	0xffffffff


	//   ....[82]....
        /*0260*/ 	.word	0xffffffff


	//   ....[83]....
        /*0264*/ 	.word	0xffffffff


	//   ....[84]....
        /*0268*/ 	.word	0xffffffff


	//   ....[85]....
        /*026c*/ 	.word	0xffffffff


	//   ....[86]....
        /*0270*/ 	.word	0xffffffff


	//   ....[87]....
        /*0274*/ 	.word	0xffffffff


	//   ....[88]....
        /*0278*/ 	.word	0x0500000f


	//   ....[89]....
        /*027c*/ 	.word	0x0500000f


	//   ....[90]....
        /*0280*/ 	.word	0x0500000f


	//   ....[91]....
        /*0284*/ 	.word	0x0500000f


	//   ....[92]....
        /*0288*/ 	.word	0x0500000f


	//   ....[93]....
        /*028c*/ 	.word	0x0500000f


	//   ....[94]....
        /*0290*/ 	.word	0x0500000f


	//   ....[95]....
        /*0294*/ 	.word	0x0500000f


	//   ....[96]....
        /*0298*/ 	.word	0x0500000f


	//   ....[97]....
        /*029c*/ 	.word	0x0500000f


	//   ....[98]....
        /*02a0*/ 	.word	0x0500000f


	//   ....[99]....
        /*02a4*/ 	.word	0x0500000f


	//   ....[100]....
        /*02a8*/ 	.word	0x0500000f


	//   ....[101]....
        /*02ac*/ 	.word	0x0500000f


	//   ....[102]....
        /*02b0*/ 	.word	0x0500000f


	//   ....[103]....
        /*02b4*/ 	.word	0x0500000f


	//   ....[104]....
        /*02b8*/ 	.word	0x0500000f


	//   ....[105]....
        /*02bc*/ 	.word	0x0500000f


	//   ....[106]....
        /*02c0*/ 	.word	0x0500000f


	//   ....[107]....
        /*02c4*/ 	.word	0x0500000f


	//   ....[108]....
        /*02c8*/ 	.word	0x0500000f


	//   ....[109]....
        /*02cc*/ 	.word	0x0500000f


	//   ....[110]....
        /*02d0*/ 	.word	0x0500000f


	//   ....[111]....
        /*02d4*/ 	.word	0x0500000f


	//----- nvinfo : EIATTR_COOP_GROUP_INSTR_OFFSETS
	.align		4
.L_261:
        /*02d8*/ 	.byte	0x04, 0x28
        /*02da*/ 	.short	(.L_263 - .L_262)


	//   ....[0]....
.L_262:
        /*02dc*/ 	.word	0x00000070


	//   ....[1]....
        /*02e0*/ 	.word	0x000000b0


	//   ....[2]....
        /*02e4*/ 	.word	0x000002d0


	//   ....[3]....
        /*02e8*/ 	.word	0x00000430


	//   ....[4]....
        /*02ec*/ 	.word	0x00000550


	//   ....[5]....
        /*02f0*/ 	.word	0x000006b0


	//   ....[6]....
        /*02f4*/ 	.word	0x000015f0


	//   ....[7]....
        /*02f8*/ 	.word	0x00001cd0


	//   ....[8]....
        /*02fc*/ 	.word	0x00001d10


	//   ....[9]....
        /*0300*/ 	.word	0x00002460


	//   ....[10]....
        /*0304*/ 	.word	0x00002480


	//   ....[11]....
        /*0308*/ 	.word	0x00002f30


	//   ....[12]....
        /*030c*/ 	.word	0x00002fa0


	//   ....[13]....
        /*0310*/ 	.word	0x00003fc0


	//   ....[14]....
        /*0314*/ 	.word	0x00003fe0


	//   ....[15]....
        /*0318*/ 	.word	0x00004640


	//   ....[16]....
        /*031c*/ 	.word	0x00004750


	//   ....[17]....
        /*0320*/ 	.word	0x00004f80


	//   ....[18]....
        /*0324*/ 	.word	0x00005000


	//   ....[19]....
        /*0328*/ 	.word	0x00006870


	//   ....[20]....
        /*032c*/ 	.word	0x00006880


	//   ....[21]....
        /*0330*/ 	.word	0x000068b0


	//   ....[22]....
        /*0334*/ 	.word	0x000068c0


	//   ....[23]....
        /*0338*/ 	.word	0x00007e80


	//   ....[24]....
        /*033c*/ 	.word	0x00007ea0


	//   ....[25]....
        /*0340*/ 	.word	0x00007f10


	//   ....[26]....
        /*0344*/ 	.word	0x00007f20


	//   ....[27]....
        /*0348*/ 	.word	0x00008fa0


	//   ....[28]....
        /*034c*/ 	.word	0x00008fb0


	//   ....[29]....
        /*0350*/ 	.word	0x00008fc0


	//   ....[30]....
        /*0354*/ 	.word	0x00008fd0


	//   ....[31]....
        /*0358*/ 	.word	0x00008fe0


	//   ....[32]....
        /*035c*/ 	.word	0x00008ff0


	//   ....[33]....
        /*0360*/ 	.word	0x00009000


	//   ....[34]....
        /*0364*/ 	.word	0x00009010


	//   ....[35]....
        /*0368*/ 	.word	0x00009040


	//   ....[36]....
        /*036c*/ 	.word	0x00009050


	//   ....[37]....
        /*0370*/ 	.word	0x00009080


	//   ....[38]....
        /*0374*/ 	.word	0x00009090


	//   ....[39]....
        /*0378*/ 	.word	0x000090b0


	//   ....[40]....
        /*037c*/ 	.word	0x000090c0


	//   ....[41]....
        /*0380*/ 	.word	0x000090d0


	//   ....[42]....
        /*0384*/ 	.word	0x000090e0


	//   ....[43]....
        /*0388*/ 	.word	0x00009110


	//   ....[44]....
        /*038c*/ 	.word	0x00009120


	//   ....[45]....
        /*0390*/ 	.word	0x00009150


	//   ....[46]....
        /*0394*/ 	.word	0x00009170


	//   ....[47]....
        /*0398*/ 	.word	0x00009190


	//   ....[48]....
        /*039c*/ 	.word	0x000091a0


	//   ....[49]....
        /*03a0*/ 	.word	0x000091b0


	//   ....[50]....
        /*03a4*/ 	.word	0x000091c0


	//   ....[51]....
        /*03a8*/ 	.word	0x000091f0


	//   ....[52]....
        /*03ac*/ 	.word	0x00009220


	//   ....[53]....
        /*03b0*/ 	.word	0x00009260


	//   ....[54]....
        /*03b4*/ 	.word	0x00009290


	//   ....[55]....
        /*03b8*/ 	.word	0x00009700


	//   ....[56]....
        /*03bc*/ 	.word	0x00009730


	//   ....[57]....
        /*03c0*/ 	.word	0x00009840


	//   ....[58]....
        /*03c4*/ 	.word	0x00009860


	//   ....[59]....
        /*03c8*/ 	.word	0x00009f30


	//   ....[60]....
        /*03cc*/ 	.word	0x00009f40


	//   ....[61]....
        /*03d0*/ 	.word	0x0000a040


	//   ....[62]....
        /*03d4*/ 	.word	0x0000a060


	//   ....[63]....
        /*03d8*/ 	.word	0x0000a220


	//   ....[64]....
        /*03dc*/ 	.word	0x0000b950


	//   ....[65]....
        /*03e0*/ 	.word	0x0000b970


	//   ....[66]....
        /*03e4*/ 	.word	0x0000b980


	//   ....[67]....
        /*03e8*/ 	.word	0x0000ba20


	//   ....[68]....
        /*03ec*/ 	.word	0x0000bdb0


	//   ....[69]....
        /*03f0*/ 	.word	0x0000bdc0


	//   ....[70]....
        /*03f4*/ 	.word	0x0000bdd0


	//   ....[71]....
        /*03f8*/ 	.word	0x0000bde0


	//   ....[72]....
        /*03fc*/ 	.word	0x0000c650


	//   ....[73]....
        /*0400*/ 	.word	0x0000c670


	//   ....[74]....
        /*0404*/ 	.word	0x0000c690


	//   ....[75]....
        /*0408*/ 	.word	0x0000c6b0


	//   ....[76]....
        /*040c*/ 	.word	0x0000c6c0


	//   ....[77]....
        /*0410*/ 	.word	0x0000c6d0


	//   ....[78]....
        /*0414*/ 	.word	0x0000cf00


	//   ....[79]....
        /*0418*/ 	.word	0x0000cf20


	//   ....[80]....
        /*041c*/ 	.word	0x0000cf40


	//   ....[81]....
        /*0420*/ 	.word	0x0000cfa0


	//   ....[82]....
        /*0424*/ 	.word	0x0000d330


	//   ....[83]....
        /*0428*/ 	.word	0x0000d340


	//   ....[84]....
        /*042c*/ 	.word	0x0000d350


	//   ....[85]....
        /*0430*/ 	.word	0x0000d3b0


	//   ....[86]....
        /*0434*/ 	.word	0x0000e260


	//   ....[87]....
        /*0438*/ 	.word	0x0000e400


	//   ....[88]....
        /*043c*/ 	.word	0x0000ea10


	//   ....[89]....
        /*0440*/ 	.word	0x0000eaf0


	//   ....[90]....
        /*0444*/ 	.word	0x0000eb90


	//   ....[91]....
        /*0448*/ 	.word	0x0000ebf0


	//   ....[92]....
        /*044c*/ 	.word	0x0000ecd0


	//   ....[93]....
        /*0450*/ 	.word	0x0000ee20


	//   ....[94]....
        /*0454*/ 	.word	0x0000eeb0


	//   ....[95]....
        /*0458*/ 	.word	0x0000ef10


	//   ....[96]....
        /*045c*/ 	.word	0x0000efb0


	//   ....[97]....
        /*0460*/ 	.word	0x0000f0b0


	//   ....[98]....
        /*0464*/ 	.word	0x0000f120


	//   ....[99]....
        /*0468*/ 	.word	0x0000f180


	//   ....[100]....
        /*046c*/ 	.word	0x0000f220


	//   ....[101]....
        /*0470*/ 	.word	0x0000f2f0


	//   ....[102]....
        /*0474*/ 	.word	0x0000f380


	//   ....[103]....
        /*0478*/ 	.word	0x0000f510


	//   ....[104]....
        /*047c*/ 	.word	0x0000f5c0


	//   ....[105]....
        /*0480*/ 	.word	0x0000f670


	//   ....[106]....
        /*0484*/ 	.word	0x0000f720


	//   ....[107]....
        /*0488*/ 	.word	0x0000f810


	//   ....[108]....
        /*048c*/ 	.word	0x0000f8a0


	//   ....[109]....
        /*0490*/ 	.word	0x0000f900


	//   ....[110]....
        /*0494*/ 	.word	0x0000f9d0


	//   ....[111]....
        /*0498*/ 	.word	0x0000fc30


	//----- nvinfo : EIATTR_REG_RECONFIG
	.align		4
.L_263:
        /*049c*/ 	.byte	0x01, 0x54
	.zero		2


	//----- nvinfo : EIATTR_SYSCALL_OFFSETS
	.align		4
        /*04a0*/ 	.byte	0x04, 0x46
        /*04a2*/ 	.short	(.L_265 - .L_264)


	//   ....[0]....
.L_264:
        /*04a4*/ 	.word	0x000017d0


	//   ....[1]....
        /*04a8*/ 	.word	0x0000af20


	//   ....[2]....
        /*04ac*/ 	.word	0x0000b090


	//   ....[3]....
        /*04b0*/ 	.word	0x0000b1e0


	//   ....[4]....
        /*04b4*/ 	.word	0x0000b320


	//   ....[5]....
        /*04b8*/ 	.word	0x0000c120


	//----- nvinfo : EIATTR_MBARRIER_INSTR_OFFSETS
	.align		4
.L_265:
        /*04bc*/ 	.byte	0x04, 0x39
        /*04be*/ 	.short	(.L_267 - .L_266)


	//   ....[0]....
.L_266:
        /*04c0*/ 	.word	0x00000180
        /*04c4*/ 	.word	0x000000ff
        /*04c8*/ 	.word	0x00019c00
        /*04cc*/ 	.short	0x0100
        /*04ce*/ 	.byte	0x08
	.zero		1


	//   ....[1]....
        /*04d0*/ 	.word	0x00000190
        /*04d4*/ 	.word	0x000000ff
        /*04d8*/ 	.word	0x00019c20
        /*04dc*/ 	.short	0x0100
        /*04de*/ 	.byte	0x08
	.zero		1


	//   ....[2]....
        /*04e0*/ 	.word	0x00000280
        /*04e4*/ 	.word	0x000000ff
        /*04e8*/ 	.word	0x00019c30
        /*04ec*/ 	.short	0x0100
        /*04ee*/ 	.byte	0x08
	.zero		1


	//   ....[3]....
        /*04f0*/ 	.word	0x00000290
        /*04f4*/ 	.word	0x000000ff
        /*04f8*/ 	.word	0x00019c40
        /*04fc*/ 	.short	0x0100
        /*04fe*/ 	.byte	0x08
	.zero		1


	//   ....[4]....
        /*0500*/ 	.word	0x000002a0
        /*0504*/ 	.word	0x000000ff
        /*0508*/ 	.word	0x00019c38
        /*050c*/ 	.short	0x0100
        /*050e*/ 	.byte	0x08
	.zero		1


	//   ....[5]....
        /*0510*/ 	.word	0x000002b0
        /*0514*/ 	.word	0x000000ff
        /*0518*/ 	.word	0x00019c48
        /*051c*/ 	.short	0x0100
        /*051e*/ 	.byte	0x08
	.zero		1


	//   ....[6]....
        /*0520*/ 	.word	0x000003e0
        /*0524*/ 	.word	0x000000ff
        /*0528*/ 	.word	0x00019c50
        /*052c*/ 	.short	0x0100
        /*052e*/ 	.byte	0x08
	.zero		1


	//   ....[7]....
        /*0530*/ 	.word	0x000003f0
        /*0534*/ 	.word	0x000000ff
        /*0538*/ 	.word	0x00019c60
        /*053c*/ 	.short	0x0100
        /*053e*/ 	.byte	0x08
	.zero		1


	//   ....[8]....
        /*0540*/ 	.word	0x00000400
        /*0544*/ 	.word	0x000000ff
        /*0548*/ 	.word	0x00019c58
        /*054c*/ 	.short	0x0100
        /*054e*/ 	.byte	0x08
	.zero		1


	//   ....[9]....
        /*0550*/ 	.word	0x00000410
        /*0554*/ 	.word	0x000000ff
        /*0558*/ 	.word	0x00019c68
        /*055c*/ 	.short	0x0100
        /*055e*/ 	.byte	0x08
	.zero		1


	//   ....[10]....
        /*0560*/ 	.word	0x00000500
        /*0564*/ 	.word	0x000000ff
        /*0568*/ 	.word	0x00019c70
        /*056c*/ 	.short	0x0100
        /*056e*/ 	.byte	0x06
	.zero		1


	//   ....[11]....
        /*0570*/ 	.word	0x00000510
        /*0574*/ 	.word	0x000000ff
        /*0578*/ 	.word	0x00019c80
        /*057c*/ 	.short	0x0100
        /*057e*/ 	.byte	0x06
	.zero		1


	//   ....[12]....
        /*0580*/ 	.word	0x00000520
        /*0584*/ 	.word	0x000000ff
        /*0588*/ 	.word	0x00019c78
        /*058c*/ 	.short	0x0100
        /*058e*/ 	.byte	0x06
	.zero		1


	//   ....[13]....
        /*0590*/ 	.word	0x00000530
        /*0594*/ 	.word	0x000000ff
        /*0598*/ 	.word	0x00019c88
        /*059c*/ 	.short	0x0100
        /*059e*/ 	.byte	0x06
	.zero		1


	//   ....[14]....
        /*05a0*/ 	.word	0x00000660
        /*05a4*/ 	.word	0x000000ff
        /*05a8*/ 	.word	0x00019c90
        /*05ac*/ 	.short	0x0100
        /*05ae*/ 	.byte	0x08
	.zero		1


	//   ....[15]....
        /*05b0*/ 	.word	0x00000670
        /*05b4*/ 	.word	0x000000ff
        /*05b8*/ 	.word	0x00019ca0
        /*05bc*/ 	.short	0x0100
        /*05be*/ 	.byte	0x08
	.zero		1


	//   ....[16]....
        /*05c0*/ 	.word	0x00000680
        /*05c4*/ 	.word	0x000000ff
        /*05c8*/ 	.word	0x00019c98
        /*05cc*/ 	.short	0x0100
        /*05ce*/ 	.byte	0x08
	.zero		1


	//   ....[17]....
        /*05d0*/ 	.word	0x00000690
        /*05d4*/ 	.word	0x000000ff
        /*05d8*/ 	.word	0x00019ca8
        /*05dc*/ 	.short	0x0100
        /*05de*/ 	.byte	0x08
	.zero		1


	//   ....[18]....
        /*05e0*/ 	.word	0x000007e0
        /*05e4*/ 	.word	0x000000ff
        /*05e8*/ 	.word	0x00019cb0
        /*05ec*/ 	.short	0x0100
        /*05ee*/ 	.byte	0x08
	.zero		1


	//   ....[19]....
        /*05f0*/ 	.word	0x000007f0
        /*05f4*/ 	.word	0x000000ff
        /*05f8*/ 	.word	0x00019cc0
        /*05fc*/ 	.short	0x0100
        /*05fe*/ 	.byte	0x08
	.zero		1


	//   ....[20]....
        /*0600*/ 	.word	0x00000800
        /*0604*/ 	.word	0x000000ff
        /*0608*/ 	.word	0x00019cb8
        /*060c*/ 	.short	0x0100
        /*060e*/ 	.byte	0x08
	.zero		1


	//   ....[21]....
        /*0610*/ 	.word	0x00000810
        /*0614*/ 	.word	0x000000ff
        /*0618*/ 	.word	0x00019cc8
        /*061c*/ 	.short	0x0100
        /*061e*/ 	.byte	0x08
	.zero		1


	//   ....[22]....
        /*0620*/ 	.word	0x00001850
        /*0624*/ 	.word	0x000000ff
        /*0628*/ 	.word	0x00019c00
        /*062c*/ 	.short	0x010a
        /*062e*/ 	.byte	0x2e
	.zero		1


	//   ....[23]....
        /*0630*/ 	.word	0x000018d0
        /*0634*/ 	.word	0x00000003
        /*0638*/ 	.word	0x00019c30
        /*063c*/ 	.short	0x010a
        /*063e*/ 	.byte	0x3f
	.zero		1


	//   ....[24]....
        /*0640*/ 	.word	0x00001910
        /*0644*/ 	.word	0x00000003
        /*0648*/ 	.word	0x00019c30
        /*064c*/ 	.short	0x010a
        /*064e*/ 	.byte	0x3f
	.zero		1


	//   ....[25]....
        /*0650*/ 	.word	0x00001f10
        /*0654*/ 	.word	0x000000ff
        /*0658*/ 	.word	0x00000000
        /*065c*/ 	.short	0x0101
        /*065e*/ 	.byte	0x06
	.zero		1


	//   ....[26]....
        /*0660*/ 	.word	0x00003b20
        /*0664*/ 	.word	0x000000ff
        /*0668*/ 	.word	0x00019c30
        /*066c*/ 	.short	0x010a
        /*066e*/ 	.byte	0x13
	.zero		1


	//   ....[27]....
        /*0670*/ 	.word	0x00003b60
        /*0674*/ 	.word	0x000000ff
        /*0678*/ 	.word	0x00019c30
        /*067c*/ 	.short	0x010a
        /*067e*/ 	.byte	0x13
	.zero		1


	//   ....[28]....
        /*0680*/ 	.word	0x00003cc0
        /*0684*/ 	.word	0x000000ff
        /*0688*/ 	.word	0x00019c50
        /*068c*/ 	.short	0x010a
        /*068e*/ 	.byte	0x0b
	.zero		1


	//   ....[29]....
        /*0690*/ 	.word	0x00003d00
        /*0694*/ 	.word	0x000000ff
        /*0698*/ 	.word	0x00019c50
        /*069c*/ 	.short	0x010a
        /*069e*/ 	.byte	0x0b
	.zero		1


	//   ....[30]....
        /*06a0*/ 	.word	0x00003f60
        /*06a4*/ 	.word	0x000000ff
        /*06a8*/ 	.word	0x00000000
        /*06ac*/ 	.short	0x0101
        /*06ae*/ 	.byte	0x13
	.zero		1


	//   ....[31]....
        /*06b0*/ 	.word	0x00005ac0
        /*06b4*/ 	.word	0x000000ff
        /*06b8*/ 	.word	0x00000000
        /*06bc*/ 	.short	0x0101
        /*06be*/ 	.byte	0x06
	.zero		1


	//   ....[32]....
        /*06c0*/ 	.word	0x00006070
        /*06c4*/ 	.word	0x000000ff
        /*06c8*/ 	.word	0x00019c30
        /*06cc*/ 	.short	0x010a
        /*06ce*/ 	.byte	0x06
	.zero		1


	//   ....[33]....
        /*06d0*/ 	.word	0x000060b0
        /*06d4*/ 	.word	0x000000ff
        /*06d8*/ 	.word	0x00019c30
        /*06dc*/ 	.short	0x010a
        /*06de*/ 	.byte	0x06
	.zero		1


	//   ....[34]....
        /*06e0*/ 	.word	0x00006210
        /*06e4*/ 	.word	0x000000ff
        /*06e8*/ 	.word	0x00019c50
        /*06ec*/ 	.short	0x010a
        /*06ee*/ 	.byte	0x0b
	.zero		1


	//   ....[35]....
        /*06f0*/ 	.word	0x00006250
        /*06f4*/ 	.word	0x000000ff
        /*06f8*/ 	.word	0x00019c50
        /*06fc*/ 	.short	0x010a
        /*06fe*/ 	.byte	0x0b
	.zero		1


	//   ....[36]....
        /*0700*/ 	.word	0x00006510
        /*0704*/ 	.word	0x000000ff
        /*0708*/ 	.word	0x00000000
        /*070c*/ 	.short	0x0101
        /*070e*/ 	.byte	0x06
	.zero		1


	//   ....[37]....
        /*0710*/ 	.word	0x00007680
        /*0714*/ 	.word	0x000000ff
        /*0718*/ 	.word	0x00000000
        /*071c*/ 	.short	0x0101
        /*071e*/ 	.byte	0x06
	.zero		1


	//   ....[38]....
        /*0720*/ 	.word	0x00007bb0
        /*0724*/ 	.word	0x000000ff
        /*0728*/ 	.word	0x00019c50
        /*072c*/ 	.short	0x010a
        /*072e*/ 	.byte	0x0e
	.zero		1


	//   ....[39]....
        /*0730*/ 	.word	0x00007bf0
        /*0734*/ 	.word	0x000000ff
        /*0738*/ 	.word	0x00019c50
        /*073c*/ 	.short	0x010a
        /*073e*/ 	.byte	0x0e
	.zero		1


	//   ....[40]....
        /*0740*/ 	.word	0x00008200
        /*0744*/ 	.word	0x000000ff
        /*0748*/ 	.word	0x00000000
        /*074c*/ 	.short	0x0101
        /*074e*/ 	.byte	0x04
	.zero		1


	//   ....[41]....
        /*0750*/ 	.word	0x00009710
        /*0754*/ 	.word	0x00000000
        /*0758*/ 	.word	0x00000000
        /*075c*/ 	.short	0x0101
        /*075e*/ 	.byte	0x3f
	.zero		1


	//   ....[42]....
        /*0760*/ 	.word	0x0000b710
        /*0764*/ 	.word	0x00000004
        /*0768*/ 	.word	0x00019c80
        /*076c*/ 	.short	0x010a
        /*076e*/ 	.byte	0x3f
	.zero		1


	//   ....[43]....
        /*0770*/ 	.word	0x0000baf0
        /*0774*/ 	.word	0x00000004
        /*0778*/ 	.word	0x00019c70
        /*077c*/ 	.short	0x0107
        /*077e*/ 	.byte	0x3f
	.zero		1


	//   ....[44]....
        /*0780*/ 	.word	0x0000bbb0
        /*0784*/ 	.word	0x00000004
        /*0788*/ 	.word	0x00019c70
        /*078c*/ 	.short	0x0101
        /*078e*/ 	.byte	0x3f
	.zero		1


	//   ....[45]....
        /*0790*/ 	.word	0x0000bbe0
        /*0794*/ 	.word	0x00000004
        /*0798*/ 	.word	0x00019c40
        /*079c*/ 	.short	0x010a
        /*079e*/ 	.byte	0x3f
	.zero		1


	//   ....[46]....
        /*07a0*/ 	.word	0x0000bf00
        /*07a4*/ 	.word	0x00000004
        /*07a8*/ 	.word	0x00019c30
        /*07ac*/ 	.short	0x0107
        /*07ae*/ 	.byte	0x3f
	.zero		1


	//   ....[47]....
        /*07b0*/ 	.word	0x0000bfd0
        /*07b4*/ 	.word	0x00000004
        /*07b8*/ 	.word	0x00019c30
        /*07bc*/ 	.short	0x0101
        /*07be*/ 	.byte	0x3f
	.zero		1


	//   ....[48]....
        /*07c0*/ 	.word	0x0000c8b0
        /*07c4*/ 	.word	0x00000010
        /*07c8*/ 	.word	0x00019c00
        /*07cc*/ 	.short	0x0107
        /*07ce*/ 	.byte	0x3f
	.zero		1


	//   ....[49]....
        /*07d0*/ 	.word	0x0000c9b0
        /*07d4*/ 	.word	0x00000010
        /*07d8*/ 	.word	0x00019c00
        /*07dc*/ 	.short	0x0101
        /*07de*/ 	.byte	0x3f
	.zero		1


	//   ....[50]....
        /*07e0*/ 	.word	0x0000c9d0
        /*07e4*/ 	.word	0x00000010
        /*07e8*/ 	.word	0x00019c20
        /*07ec*/ 	.short	0x010a
        /*07ee*/ 	.byte	0x3f
	.zero		1


	//   ....[51]....
        /*07f0*/ 	.word	0x0000cd30
        /*07f4*/ 	.word	0x00000004
        /*07f8*/ 	.word	0x00019c80
        /*07fc*/ 	.short	0x010a
        /*07fe*/ 	.byte	0x3f
	.zero		1


	//   ....[52]....
        /*0800*/ 	.word	0x0000d070
        /*0804*/ 	.word	0x00000004
        /*0808*/ 	.word	0x00019c70
        /*080c*/ 	.short	0x0107
        /*080e*/ 	.byte	0x3f
	.zero		1


	//   ....[53]....
        /*0810*/ 	.word	0x0000d130
        /*0814*/ 	.word	0x00000004
        /*0818*/ 	.word	0x00019c70
        /*081c*/ 	.short	0x0101
        /*081e*/ 	.byte	0x3f
	.zero		1


	//   ....[54]....
        /*0820*/ 	.word	0x0000d160
        /*0824*/ 	.word	0x00000004
        /*0828*/ 	.word	0x00019c40
        /*082c*/ 	.short	0x010a
        /*082e*/ 	.byte	0x3f
	.zero		1


	//   ....[55]....
        /*0830*/ 	.word	0x0000d450
        /*0834*/ 	.word	0x00000004
        /*0838*/ 	.word	0x00019c30
        /*083c*/ 	.short	0x0107
        /*083e*/ 	.byte	0x3f
	.zero		1


	//   ....[56]....
        /*0840*/ 	.word	0x0000d520
        /*0844*/ 	.word	0x00000004
        /*0848*/ 	.word	0x00019c30
        /*084c*/ 	.short	0x0101
        /*084e*/ 	.byte	0x3f
	.zero		1


	//   ....[57]....
        /*0850*/ 	.word	0x0000d5a0
        /*0854*/ 	.word	0x00000002
        /*0858*/ 	.word	0x00019c70
        /*085c*/ 	.short	0x010a
        /*085e*/ 	.byte	0x3f
	.zero		1


	//   ....[58]....
        /*0860*/ 	.word	0x0000d630
        /*0864*/ 	.word	0x00000002
        /*0868*/ 	.word	0x00019c60
        /*086c*/ 	.short	0x010a
        /*086e*/ 	.byte	0x3f
	.zero		1


	//   ....[59]....
        /*0870*/ 	.word	0x0000d9f0
        /*0874*/ 	.word	0x00000002
        /*0878*/ 	.word	0x00019c50
        /*087c*/ 	.short	0x0101
        /*087e*/ 	.byte	0x3f
	.zero		1


	//   ....[60]....
        /*0880*/ 	.word	0x0000da70
        /*0884*/ 	.word	0x00000002
        /*0888*/ 	.word	0x00000000
        /*088c*/ 	.short	0x0101
        /*088e*/ 	.byte	0x3f
	.zero		1


	//   ....[61]....
        /*0890*/ 	.word	0x0000dc40
        /*0894*/ 	.word	0x00000003
        /*0898*/ 	.word	0x00019c70
        /*089c*/ 	.short	0x010a
        /*089e*/ 	.byte	0x3f
	.zero		1


	//   ....[62]....
        /*08a0*/ 	.word	0x0000dcc0
        /*08a4*/ 	.word	0x00000003
        /*08a8*/ 	.word	0x00019c60
        /*08ac*/ 	.short	0x010a
        /*08ae*/ 	.byte	0x3f
	.zero		1


	//   ....[63]....
        /*08b0*/ 	.word	0x0000e090
        /*08b4*/ 	.word	0x00000003
        /*08b8*/ 	.word	0x00019c50
        /*08bc*/ 	.short	0x0101
        /*08be*/ 	.byte	0x3f
	.zero		1


	//   ....[64]....
        /*08c0*/ 	.word	0x0000e110
        /*08c4*/ 	.word	0x00000000
        /*08c8*/ 	.word	0x00000000
        /*08cc*/ 	.short	0x0101
        /*08ce*/ 	.byte	0x3f
	.zero		1


	//   ....[65]....
        /*08d0*/ 	.word	0x0000e380
        /*08d4*/ 	.word	0x00000005
        /*08d8*/ 	.word	0x00019c20
        /*08dc*/ 	.short	0x010a
        /*08de*/ 	.byte	0x3f
	.zero		1


	//   ....[66]....
        /*08e0*/ 	.word	0x0000e500
        /*08e4*/ 	.word	0x00000003
        /*08e8*/ 	.word	0x00019c40
        /*08ec*/ 	.short	0x010a
        /*08ee*/ 	.byte	0x3f
	.zero		1


	//   ....[67]....
        /*08f0*/ 	.word	0x0000e5a0
        /*08f4*/ 	.word	0x00000005
        /*08f8*/ 	.word	0x00019c40
        /*08fc*/ 	.short	0x010a
        /*08fe*/ 	.byte	0x3f
	.zero		1


	//   ....[68]....
        /*0900*/ 	.word	0x0000e5e0
        /*0904*/ 	.word	0x00000003
        /*0908*/ 	.word	0x00019c60
        /*090c*/ 	.short	0x010a
        /*090e*/ 	.byte	0x3f
	.zero		1


	//   ....[69]....
        /*0910*/ 	.word	0x0000e620
        /*0914*/ 	.word	0x00000005
        /*0918*/ 	.word	0x00019c60
        /*091c*/ 	.short	0x010a
        /*091e*/ 	.byte	0x3f
	.zero		1


	//   ....[70]....
        /*0920*/ 	.word	0x0000e660
        /*0924*/ 	.word	0x00000003
        /*0928*/ 	.word	0x00019c80
        /*092c*/ 	.short	0x010a
        /*092e*/ 	.byte	0x3f
	.zero		1


	//   ....[71]....
        /*0930*/ 	.word	0x0000e6a0
        /*0934*/ 	.word	0x00000005
        /*0938*/ 	.word	0x00019c80
        /*093c*/ 	.short	0x010a
        /*093e*/ 	.byte	0x3f
	.zero		1


	//   ....[72]....
        /*0940*/ 	.word	0x0000e710
        /*0944*/ 	.word	0x00000003
        /*0948*/ 	.word	0x00019c00
        /*094c*/ 	.short	0x010a
        /*094e*/ 	.byte	0x3f
	.zero		1


	//   ....[73]....
        /*0950*/ 	.word	0x0000e760
        /*0954*/ 	.word	0x00000003
        /*0958*/ 	.word	0x00019c30
        /*095c*/ 	.short	0x010a
        /*095e*/ 	.byte	0x3f
	.zero		1


	//   ....[74]....
        /*0960*/ 	.word	0x0000e7c0
        /*0964*/ 	.word	0x00000007
        /*0968*/ 	.word	0x00019c30
        /*096c*/ 	.short	0x010a
        /*096e*/ 	.byte	0x3f
	.zero		1


	//   ....[75]....
        /*0970*/ 	.word	0x0000e820
        /*0974*/ 	.word	0x00000007
        /*0978*/ 	.word	0x00019c50
        /*097c*/ 	.short	0x010a
        /*097e*/ 	.byte	0x3f
	.zero		1


	//   ....[76]....
        /*0980*/ 	.word	0x0000e880
        /*0984*/ 	.word	0x00000009
        /*0988*/ 	.word	0x00019c30
        /*098c*/ 	.short	0x010a
        /*098e*/ 	.byte	0x3f
	.zero		1


	//   ....[77]....
        /*0990*/ 	.word	0x0000e8e0
        /*0994*/ 	.word	0x00000009
        /*0998*/ 	.word	0x00019c50
        /*099c*/ 	.short	0x010a
        /*099e*/ 	.byte	0x3f
	.zero		1


	//   ....[78]....
        /*09a0*/ 	.word	0x0000e940
        /*09a4*/ 	.word	0x00000006
        /*09a8*/ 	.word	0x00019c50
        /*09ac*/ 	.short	0x010a
        /*09ae*/ 	.byte	0x3f
	.zero		1


	//   ....[79]....
        /*09b0*/ 	.word	0x0000ea40
        /*09b4*/ 	.word	0x00000004
        /*09b8*/ 	.word	0x00019c80
        /*09bc*/ 	.short	0x010a
        /*09be*/ 	.byte	0x3f
	.zero		1


	//   ....[80]....
        /*09c0*/ 	.word	0x0000ed70
        /*09c4*/ 	.word	0x00000004
        /*09c8*/ 	.word	0x00019c40
        /*09cc*/ 	.short	0x010a
        /*09ce*/ 	.byte	0x3f
	.zero		1


	//   ....[81]....
        /*09d0*/ 	.word	0x0000f410
        /*09d4*/ 	.word	0x00000010
        /*09d8*/ 	.word	0x00019c20
        /*09dc*/ 	.short	0x010a
        /*09de*/ 	.byte	0x3f
	.zero		1


	//   ....[82]....
        /*09e0*/ 	.word	0x0000f460
        /*09e4*/ 	.word	0x00000004
        /*09e8*/ 	.word	0x00019c80
        /*09ec*/ 	.short	0x010a
        /*09ee*/ 	.byte	0x3f
	.zero		1


	//   ....[83]....
        /*09f0*/ 	.word	0x0000f760
        /*09f4*/ 	.word	0x00000004
        /*09f8*/ 	.word	0x00019c40
        /*09fc*/ 	.short	0x010a
        /*09fe*/ 	.byte	0x3f
	.zero		1


	//   ....[84]....
        /*0a00*/ 	.word	0x0000fa10
        /*0a04*/ 	.word	0x00000002
        /*0a08*/ 	.word	0x00019c70
        /*0a0c*/ 	.short	0x010a
        /*0a0e*/ 	.byte	0x3f
	.zero		1


	//   ....[85]....
        /*0a10*/ 	.word	0x0000fa60
        /*0a14*/ 	.word	0x00000002
        /*0a18*/ 	.word	0x00019c60
        /*0a1c*/ 	.short	0x010a
        /*0a1e*/ 	.byte	0x3f
	.zero		1


	//   ....[86]....
        /*0a20*/ 	.word	0x0000fab0
        /*0a24*/ 	.word	0x00000003
        /*0a28*/ 	.word	0x00019c70
        /*0a2c*/ 	.short	0x010a
        /*0a2e*/ 	.byte	0x3f
	.zero		1


	//   ....[87]....
        /*0a30*/ 	.word	0x0000fb00
        /*0a34*/ 	.word	0x00000003
        /*0a38*/ 	.word	0x00019c60
        /*0a3c*/ 	.short	0x010a
        /*0a3e*/ 	.byte	0x3f
	.zero		1


	//   ....[88]....
        /*0a40*/ 	.word	0x0000fb50
        /*0a44*/ 	.word	0x00000005
        /*0a48*/ 	.word	0x00019c20
        /*0a4c*/ 	.short	0x010a
        /*0a4e*/ 	.byte	0x3f
	.zero		1


	//   ....[89]....
        /*0a50*/ 	.word	0x0000fcf0
        /*0a54*/ 	.word	0x00000003
        /*0a58*/ 	.word	0x00019c40
        /*0a5c*/ 	.short	0x010a
        /*0a5e*/ 	.byte	0x3f
	.zero		1


	//   ....[90]....
        /*0a60*/ 	.word	0x0000fd40
        /*0a64*/ 	.word	0x00000005
        /*0a68*/ 	.word	0x00019c40
        /*0a6c*/ 	.short	0x010a
        /*0a6e*/ 	.byte	0x3f
	.zero		1


	//   ....[91]....
        /*0a70*/ 	.word	0x0000fd90
        /*0a74*/ 	.word	0x00000003
        /*0a78*/ 	.word	0x00019c60
        /*0a7c*/ 	.short	0x010a
        /*0a7e*/ 	.byte	0x3f
	.zero		1


	//   ....[92]....
        /*0a80*/ 	.word	0x0000fde0
        /*0a84*/ 	.word	0x00000005
        /*0a88*/ 	.word	0x00019c60
        /*0a8c*/ 	.short	0x010a
        /*0a8e*/ 	.byte	0x3f
	.zero		1


	//   ....[93]....
        /*0a90*/ 	.word	0x0000fe30
        /*0a94*/ 	.word	0x00000003
        /*0a98*/ 	.word	0x00019c80
        /*0a9c*/ 	.short	0x010a
        /*0a9e*/ 	.byte	0x3f
	.zero		1


	//----- nvinfo : EIATTR_NUM_MBARRIERS
	.align		4
.L_267:
        /*0aa0*/ 	.byte	0x03, 0x38
        /*0aa2*/ 	.short	0x0016


	//----- nvinfo : EIATTR_EXIT_INSTR_OFFSETS
	.align		4
        /*0aa4*/ 	.byte	0x04, 0x1c
        /*0aa6*/ 	.short	(.L_269 - .L_268)


	//   ....[0]....
.L_268:
        /*0aa8*/ 	.word	0x00000950


	//   ....[1]....
        /*0aac*/ 	.word	0x0000a190


	//   ....[2]....
        /*0ab0*/ 	.word	0x0000e6f0


	//----- nvinfo : EIATTR_MAX_THREADS
	.align		4
.L_269:
        /*0ab4*/ 	.byte	0x04, 0x05
        /*0ab6*/ 	.short	(.L_271 - .L_270)
.L_270:
        /*0ab8*/ 	.word	0x00000200
        /*0abc*/ 	.word	0x00000001
        /*0ac0*/ 	.word	0x00000001


	//----- nvinfo : EIATTR_CRS_STACK_SIZE
	.align		4
.L_271:
        /*0ac4*/ 	.byte	0x04, 0x1e
        /*0ac6*/ 	.short	(.L_273 - .L_272)
.L_272:
        /*0ac8*/ 	.word	0x00000000


	//----- nvinfo : EIATTR_CBANK_PARAM_SIZE
	.align		4
.L_273:
        /*0acc*/ 	.byte	0x03, 0x19
        /*0ace*/ 	.short	0x0af0


	//----- nvinfo : EIATTR_PARAM_CBANK
	.align		4
        /*0ad0*/ 	.byte	0x04, 0x0a
        /*0ad2*/ 	.short	(.L_275 - .L_274)
	.align		4
.L_274:
        /*0ad4*/ 	.word	index@(.nv.constant0._ZN7cutlass13device_kernelIN5flash11enable_sm90INS1_16FlashAttnFwdSm90INS1_25CollectiveMainloopFwdSm90ILi2EN4cute5tupleIJNS5_1CILi1EEES8_S8_EEENS6_IJNS7_ILi192EEENS7_ILi128EEENS7_ILi96EEEEEELi96ENS_12float_e4m3_tEfNS_4arch4Sm90ELb1ELb0ELb0ELb0ELb1ELb0ELb0ELb1ELb1ELb1ELb0ELb0EEENS1_21CollectiveEpilogueFwdINS6_IJSA_SC_SB_EEES9_NS_10bfloat16_tESG_Li384ELb0ELb1ELb0ELb1EEENS1_30DynamicPersistentTileSchedulerILi384ELi128ELb0ELb1ELb1EEEEEEEEEvNT_6ParamsE)
        /*0ad8*/ 	.short	0x0210
        /*0ada*/ 	.short	0x0af0


	//----- nvinfo : EIATTR_SW_WAR
	.align		4
.L_275:
        /*0adc*/ 	.byte	0x04, 0x36
        /*0ade*/ 	.short	(.L_277 - .L_276)
.L_276:
        /*0ae0*/ 	.word	0x00000008
.L_277:


//--------------------- .nv.info._ZN7cutlass13device_kernelIN5flash11enable_sm90INS1_16FlashAttnFwdSm90INS1_25CollectiveMainloopFwdSm90ILi2EN4cute5tupleIJNS5_1CILi1EEES8_S8_EEENS6_IJNS7_ILi192EEENS7_ILi128EEENS7_ILi96EEEEEELi96ENS_12float_e4m3_tEfNS_4arch4Sm90ELb1ELb0ELb0ELb1ELb1ELb0ELb0ELb1ELb1ELb1ELb0ELb0EEENS1_21CollectiveEpilogueFwdINS6_IJSA_SC_SB_EEES9_NS_10bfloat16_tESG_Li384ELb1ELb1ELb0ELb1EEENS1_36VarlenDynamicPersistentTileSchedulerILi192ELi128ELi384ELi128ELb0ELb1ELb1ELb1ELb1ELb1EEEEEEEEEvNT_6ParamsE --------------------------
	.section	.nv.info._ZN7cutlass13device_kernelIN5flash11enable_sm90INS1_16FlashAttnFwdSm90INS1_25CollectiveMainloopFwdSm90ILi2EN4cute5tupleIJNS5_1CILi1EEES8_S8_EEENS6_IJNS7_ILi192EEENS7_ILi128EEENS7_ILi96EEEEEELi96ENS_12float_e4m3_tEfNS_4arch4Sm90ELb1ELb0ELb0ELb1ELb1ELb0ELb0ELb1ELb1ELb1ELb0ELb0EEENS1_21CollectiveEpilogueFwdINS6_IJSA_SC_SB_EEES9_NS_10bfloat16_tESG_Li384ELb1ELb1ELb0ELb1EEENS1_36VarlenDynamicPersistentTileSchedulerILi192ELi128ELi384ELi128ELb0ELb1ELb1ELb1ELb1ELb1EEEEEEEEEvNT_6ParamsE,"",@"SHT_CUDA_INFO"
	.sectionflags	@""
	.align	4


	//----- nvinfo : EIATTR_CUDA_API_VERSION
	.align		4
        /*0000*/ 	.byte	0x04, 0x37
        /*0002*/ 	.short	(.L_279 - .L_278)
.L_278:
        /*0004*/ 	.word	0x00000082


	//----- nvinfo : EIATTR_KPARAM_INFO
	.align		4
.L_279:
        /*0008*/ 	.byte	0x04, 0x17
        /*000a*/ 	.short	(.L_281 - .L_280)
.L_280:
        /*000c*/ 	.word	0x00000000
        /*0010*/ 	.short	0x0000
        /*0012*/ 	.short	0x0070
        /*0014*/ 	.byte	0x00, 0xf0, 0x01, 0x2a


	//----- nvinfo : EIATTR_SPARSE_MMA_MASK
	.align		4
.L_281:
        /*0018*/ 	.byte	0x03, 0x50
        /*001a*/ 	.short	0x0000


	//----- nvinfo : EIATTR_MAXREG_COUNT
	.align		4
        /*001c*/ 	.byte	0x03, 0x1b
        /*001e*/ 	.short	0x0080


	//----- nvinfo : EIATTR_NUM_BARRIERS
	.align		4
        /*0020*/ 	.byte	0x02, 0x4c
        /*0022*/ 	.byte	0x09
	.zero		1


	//----- nvinfo : EIATTR_EXTERNS
	.align		4
        /*0024*/ 	.byte	0x04, 0x0f
        /*0026*/ 	.short	(.L_283 - .L_282)


	//   ....[0]....
	.align		4
.L_282:
        /*0028*/ 	.word	index@(__assertfail)


	//----- nvinfo : EIATTR_ANNOTATIONS
	.align		4
.L_283:
        /*002c*/ 	.byte	0x04, 0x55
        /*002e*/ 	.short	(.L_285 - .L_284)


	//   ....[0]....
.L_284:
        /* <DEDUP_REMOVED lines=14> */


	//----- nvinfo : EIATTR_MERCURY_ISA_VERSION
	.align		4
.L_285:
        /*0100*/ 	.byte	0x03, 0x5f
        /*0102*/ 	.short	0x0101


	//----- nvinfo : EIATTR_UNUSED_LOAD_BYTE_OFFSET
	.align		4
        /*0104*/ 	.byte	0x04, 0x44
        /*0106*/ 	.short	(.L_287 - .L_286)


	//   ....[0]....
.L_286:
        /*0108*/ 	.word	0x00000940
        /*010c*/ 	.word	0x0000fff0


	//   ....[1]....
        /*0110*/ 	.word	0x00008650
        /*0114*/ 	.word	0x0000fff0


	//----- nvinfo : EIATTR_INT_WARP_WIDE_INSTR_OFFSETS
	.align		4
.L_287:
        /*0118*/ 	.byte	0x04, 0x31
        /*011a*/ 	.short	(.L_289 - .L_288)


	//   ....[0]....
.L_288:
        /*011c*/ 	.word	0x000000c0


	//   ....[1]....
        /*0120*/ 	.word	0x000000d0


	//   ....[2]....
        /*0124*/ 	.word	0x00000170


	//   ....[3]....
        /*0128*/ 	.word	0x0000bd30


	//   ....[4]....
        /*012c*/ 	.word	0x0000bdc0


	//   ....[5]....
        /*0130*/ 	.word	0x0000ec40


	//   ....[6]....
        /*0134*/ 	.word	0x0000ecd0


	//----- nvinfo : EIATTR_COOP_GROUP_MASK_REGIDS
	.align		4
.L_289:
        /*0138*/ 	.byte	0x04, 0x29
        /*013a*/ 	.short	(.L_291 - .L_290)


	//   ....[0]....
.L_290:
        /*013c*/ 	.word	0xffffffff


	//   ....[1]....
        /*0140*/ 	.word	0xffffffff


	//   ....[2]....
        /*0144*/ 	.word	0xffffffff


	//   ....[3]....
        /*0148*/ 	.word	0xffffffff


	//   ....[4]....
        /*014c*/ 	.word	0xffffffff


	//   ....[5]....
        /*0150*/ 	.word	0xffffffff


	//   ....[6]....
        /*0154*/ 	.word	0xffffffff


	//   ....[7]....
        /*0158*/ 	.word	0xffffffff


	//   ....[8]....
        /*015c*/ 	.word	0xffffffff


	//   ....[9]....
        /*0160*/ 	.word	0xffffffff


	//   ....[10]....
        /*0164*/ 	.word	0xffffffff


	//   ....[11]....
        /*0168*/ 	.word	0xffffffff


	//   ....[12]....
        /*016c*/ 	.word	0xffffffff


	//   ....[13]....
        /*0170*/ 	.word	0xffffffff


	//   ....[14]....
        /*0174*/ 	.word	0xffffffff


	//   ....[15]....
        /*0178*/ 	.word	0xffffffff


	//   ....[16]....
        /*017c*/ 	.word	0xffffffff


	//   ....[17]....
        /*0180*/ 	.word	0xffffffff


	//   ....[18]....
        /*0184*/ 	.word	0xffffffff


	//   ....[19]....
        /*0188*/ 	.word	0xffffffff


	//   ....[20]....
        /*018c*/ 	.word	0xffffffff


	//   ....[21]....
        /*0190*/ 	.word	0xffffffff


	//   ....[22]....
        /*0194*/ 	.word	0xffffffff


	//   ....[23]....
        /*0198*/ 	.word	0xffffffff


	//   ....[24]....
        /*019c*/ 	.word	0xffffffff


	//   ....[25]....
        /*01a0*/ 	.word	0xffffffff


	//   ....[26]....
        /*01a4*/ 	.word	0xffffffff


	//   ....[27]....
        /*01a8*/ 	.word	0xffffffff


	//   ....[28]....
        /*01ac*/ 	.word	0xffffffff


	//   ....[29]....
        /*01b0*/ 	.word	0xffffffff


	//   ....[30]....
        /*01b4*/ 	.word	0xffffffff


	//   ....[31]....
        /*01b8*/ 	.word	0xffffffff


	//   ....[32]....
        /*01bc*/ 	.word	0xffffffff


	//   ....[33]....
        /*01c0*/ 	.word	0xffffffff


	//   ....[34]....
        /*01c4*/ 	.word	0xffffffff


	//   ....[35]....
        /*01c8*/ 	.word	0xffffffff


	//   ....[36]....
        /*01cc*/ 	.word	0xffffffff


	//   ....[37]....
        /*01d0*/ 	.word	0xffffffff


	//   ....[38]....
        /*01d4*/ 	.word	0xffffffff


	//   ....[39]....
        /*01d8*/ 	.word	0xffffffff


	//   ....[40]....
        /*01dc*/ 	.word	0xffffffff


	//   ....[41]....
        /*01e0*/ 	.word	0xffffffff


	//   ....[42]....
        /*01e4*/ 	.word	0xffffffff


	//   ....[43]....
        /*01e8*/ 	.word	0xffffffff


	//   ....[44]....
        /*01ec*/ 	.word	0xffffffff


	//   ....[45]....
        /*01f0*/ 	.word	0xffffffff


	//   ....[46]....
        /*01f4*/ 	.word	0xffffffff


	//   ....[47]....
        /*01f8*/ 	.word	0xffffffff


	//   ....[48]....
        /*01fc*/ 	.word	0xffffffff


	//   ....[49]....
        /*0200*/ 	.word	0xffffffff


	//   ....[50]....
        /*0204*/ 	.word	0xffffffff


	//   ....[51]....
        /*0208*/ 	.word	0xffffffff


	//   ....[52]....
        /*020c*/ 	.word	0xffffffff


	//   ....[53]....
        /*0210*/ 	.word	0xffffffff


	//   ....[54]....
        /*0214*/ 	.word	0xffffffff


	//   ....[55]....
        /*0218*/ 	.word	0xffffffff


	//   ....[56]....
        /*021c*/ 	.word	0xffffffff


	//   ....[57]....
        /*0220*/ 	.word	0xffffffff


	//   ....[58]....
        /*0224*/ 	.word	0xffffffff


	//   ....[59]....
        /*0228*/ 	.word	0xffffffff


	//   ....[60]....
        /*022c*/ 	.word	0xffffffff


	//   ....[61]....
        /*0230*/ 	.word	0xffffffff


	//   ....[62]....
        /*0234*/ 	.word	0xffffffff


	//   ....[63]....
        /*0238*/ 	.word	0xffffffff


	//   ....[64]....
        /*023c*/ 	.word	0xffffffff


	//   ....[65]....
        /*0240*/ 	.word	0xffffffff


	//   ....[66]....
        /*0244*/ 	.word	0xffffffff


	//   ....[67]....
        /*0248*/ 	.word	0xffffffff


	//   ....[68]....
        /*024c*/ 	.word	0xffffffff


	//   ....[69]....
        /*0250*/ 	.word	0xffffffff


	//   ....[70]....
        /*0254*/ 	.word	0xffffffff


	//   ....[71]....
        /*0258*/ 	.word	0xffffffff


	//   ....[72]....
        /*025c*/ 	.word	0xffffffff


	//   ....[73]....
        /*0260*/ 	.word	0xffffffff


	//   ....[74]....
        /*0264*/ 	.word	0xffffffff


	//   ....[75]....
        /*0268*/ 	.word	0xffffffff


	//   ....[76]....
        /*026c*/ 	.word	0xffffffff


	//   ....[77]....
        /*0270*/ 	.word	0xffffffff


	//   ....[78]....
        /*0274*/ 	.word	0xffffffff


	//   ....[79]....
        /*0278*/ 	.word	0xffffffff


	//   ....[80]....
        /*027c*/ 	.word	0xffffffff


	//   ....[81]....
        /*0280*/ 	.word	0xffffffff


	//   ....[82]....
        /*0284*/ 	.word	0xffffffff


	//   ....[83]....
        /*0288*/ 	.word	0xffffffff


	//   ....[84]....
        /*028c*/ 	.word	0xffffffff


	//   ....[85]....
        /*0290*/ 	.word	0xffffffff


	//   ....[86]....
        /*0294*/ 	.word	0xffffffff


	//   ....[87]....
        /*0298*/ 	.word	0xffffffff


	//   ....[88]....
        /*029c*/ 	.word	0xffffffff


	//   ....[89]....
        /*02a0*/ 	.word	0xffffffff


	//   ....[90]....
        /*02a4*/ 	.word	0xffffffff


	//   ....[91]....
        /*02a8*/ 	.word	0xffffffff


	//   ....[92]....
        /*02ac*/ 	.word	0xffffffff


	//   ....[93]....
        /*02b0*/ 	.word	0xffffffff


	//   ....[94]....
        /*02b4*/ 	.word	0xffffffff


	//   ....[95]....
        /*02b8*/ 	.word	0xffffffff


	//   ....[96]....
        /*02bc*/ 	.word	0xffffffff


	//   ....[97]....
        /*02c0*/ 	.word	0xffffffff


	//   ....[98]....
        /*02c4*/ 	.word	0xffffffff


	//   ....[99]....
        /*02c8*/ 	.word	0xffffffff


	//   ....[100]....
        /*02cc*/ 	.word	0xffffffff


	//   ....[101]....
        /*02d0*/ 	.word	0xffffffff


	//   ....[102]....
        /*02d4*/ 	.word	0xffffffff


	//   ....[103]....
        /*02d8*/ 	.word	0xffffffff


	//   ....[104]....
        /*02dc*/ 	.word	0xffffffff


	//   ....[105]....
        /*02e0*/ 	.word	0xffffffff


	//   ....[106]....
        /*02e4*/ 	.word	0xffffffff


	//   ....[107]....
        /*02e8*/ 	.word	0xffffffff


	//   ....[108]....
        /*02ec*/ 	.word	0xffffffff


	//   ....[109]....
        /*02f0*/ 	.word	0xffffffff


	//   ....[110]....
        /*02f4*/ 	.word	0xffffffff


	//   ....[111]....
        /*02f8*/ 	.word	0xffffffff


	//   ....[112]....
        /*02fc*/ 	.word	0xffffffff


	//   ....[113]....
        /*0300*/ 	.word	0xffffffff


	//   ....[114]....
        /*0304*/ 	.word	0xffffffff


	//   ....[115]....
        /*0308*/ 	.word	0xffffffff


	//   ....[116]....
        /*030c*/ 	.word	0xffffffff


	//   ....[117]....
        /*0310*/ 	.word	0xffffffff


	//   ....[118]....
        /*0314*/ 	.word	0xffffffff


	//   ....[119]....
        /*0318*/ 	.word	0x0500000f


	//   ....[120]....
        /*031c*/ 	.word	0x0500000f


	//   ....[121]....
        /*0320*/ 	.word	0x0500000f


	//   ....[122]....
        /*0324*/ 	.word	0x0500000f


	//   ....[123]....
        /*0328*/ 	.word	0x0500000f


	//   ....[124]....
        /*032c*/ 	.word	0x0500000f


	//   ....[125]....
        /*0330*/ 	.word	0x0500000f


	//   ....[126]....
        /*0334*/ 	.word	0x0500000f


	//   ....[127]....
        /*0338*/ 	.word	0x0500000f


	//   ....[128]....
        /*033c*/ 	.word	0x0500000f


	//   ....[129]....
        /*0340*/ 	.word	0x0500000f


	//   ....[130]....
        /*0344*/ 	.word	0x0500000f


	//   ....[131]....
        /*0348*/ 	.word	0x0500000f


	//   ....[132]....
        /*034c*/ 	.word	0x0500000f


	//   ....[133]....
        /*0350*/ 	.word	0x0500000f


	//   ....[134]....
        /*0354*/ 	.word	0x0500000f


	//   ....[135]....
        /*0358*/ 	.word	0x0500000f


	//   ....[136]....
        /*035c*/ 	.word	0x0500000f


	//   ....[137]....
        /*0360*/ 	.word	0x0500000f


	//   ....[138]....
        /*0364*/ 	.word	0x0500000f


	//   ....[139]....
        /*0368*/ 	.word	0x0500000f


	//   ....[140]....
        /*036c*/ 	.word	0x0500000f


	//   ....[141]....
        /*0370*/ 	.word	0x0500000f


	//   ....[142]....
        /*0374*/ 	.word	0x0500000f


	//----- nvinfo : EIATTR_COOP_GROUP_INSTR_OFFSETS
	.align		4
.L_291:
        /*0378*/ 	.byte	0x04, 0x28
        /*037a*/ 	.short	(.L_293 - .L_292)


	//   ....[0]....
.L_292:
        /*037c*/ 	.word	0x00000070


	//   ....[1]....
        /*0380*/ 	.word	0x000000b0


	//   ....[2]....
        /*0384*/ 	.word	0x000002d0


	//   ....[3]....
        /*0388*/ 	.word	0x00000430


	//   ....[4]....
        /*038c*/ 	.word	0x00000550


	//   ....[5]....
        /*0390*/ 	.word	0x000006b0


	//   ....[6]....
        /*0394*/ 	.word	0x00001790


	//   ....[7]....
        /*0398*/ 	.word	0x00001e40


	//   ....[8]....
        /*039c*/ 	.word	0x00001e70


	//   ....[9]....
        /*03a0*/ 	.word	0x000025e0


	//   ....[10]....
        /*03a4*/ 	.word	0x000026b0


	//   ....[11]....
        /*03a8*/ 	.word	0x00003020


	//   ....[12]....
        /*03ac*/ 	.word	0x00003090


	//   ....[13]....
        /*03b0*/ 	.word	0x000040f0


	//   ....[14]....
        /*03b4*/ 	.word	0x00004110


	//   ....[15]....
        /*03b8*/ 	.word	0x00004790


	//   ....[16]....
        /*03bc*/ 	.word	0x000048a0


	//   ....[17]....
        /*03c0*/ 	.word	0x000050b0


	//   ....[18]....
        /*03c4*/ 	.word	0x00005130


	//   ....[19]....
        /*03c8*/ 	.word	0x000069b0


	//   ....[20]....
        /*03cc*/ 	.word	0x000069c0


	//   ....[21]....
        /*03d0*/ 	.word	0x000069f0


	//   ....[22]....
        /*03d4*/ 	.word	0x00006a00


	//   ....[23]....
        /*03d8*/ 	.word	0x00007fb0


	//   ....[24]....
        /*03dc*/ 	.word	0x00007fd0


	//   ....[25]....
        /*03e0*/ 	.word	0x00008040


	//   ....[26]....
        /*03e4*/ 	.word	0x00008050


	//   ....[27]....
        /*03e8*/ 	.word	0x00008cf0


	//   ....[28]....
        /*03ec*/ 	.word	0x00008d00


	//   ....[29]....
        /*03f0*/ 	.word	0x00008d10


	//   ....[30]....
        /*03f4*/ 	.word	0x00008d20


	//   ....[31]....
        /*03f8*/ 	.word	0x00008d30


	//   ....[32]....
        /*03fc*/ 	.word	0x00008d40


	//   ....[33]....
        /*0400*/ 	.word	0x00008d50


	//   ....[34]....
        /*0404*/ 	.word	0x00008d60


	//   ....[35]....
        /*0408*/ 	.word	0x00008d90


	//   ....[36]....
        /*040c*/ 	.word	0x00008da0


	//   ....[37]....
        /*0410*/ 	.word	0x00008dd0


	//   ....[38]....
        /*0414*/ 	.word	0x00008e00


	//   ....[39]....
        /*0418*/ 	.word	0x00008e40


	//   ....[40]....
        /*041c*/ 	.word	0x00008e60


	//   ....[41]....
        /*0420*/ 	.word	0x00008e90


	//   ....[42]....
        /*0424*/ 	.word	0x00008ea0


	//   ....[43]....
        /*0428*/ 	.word	0x00008ed0


	//   ....[44]....
        /*042c*/ 	.word	0x00008ee0


	//   ....[45]....
        /*0430*/ 	.word	0x00008ef0


	//   ....[46]....
        /*0434*/ 	.word	0x00008f20


	//   ....[47]....
        /*0438*/ 	.word	0x00008f50


	//   ....[48]....
        /*043c*/ 	.word	0x00008f60


	//   ....[49]....
        /*0440*/ 	.word	0x00008f70


	//   ....[50]....
        /*0444*/ 	.word	0x00008f90


	//   ....[51]....
        /*0448*/ 	.word	0x00009510


	//   ....[52]....
        /*044c*/ 	.word	0x00009550


	//   ....[53]....
        /*0450*/ 	.word	0x00009580


	//   ....[54]....
        /*0454*/ 	.word	0x000095c0


	//   ....[55]....
        /*0458*/ 	.word	0x00009a70


	//   ....[56]....
        /*045c*/ 	.word	0x00009aa0


	//   ....[57]....
        /*0460*/ 	.word	0x00009bb0


	//   ....[58]....
        /*0464*/ 	.word	0x00009bd0


	//   ....[59]....
        /*0468*/ 	.word	0x0000a4c0


	//   ....[60]....
        /*046c*/ 	.word	0x0000a4d0


	//   ....[61]....
        /*0470*/ 	.word	0x0000a5d0


	//   ....[62]....
        /*0474*/ 	.word	0x0000a5f0


	//   ....[63]....
        /*0478*/ 	.word	0x0000a760


	//   ....[64]....
        /*047c*/ 	.word	0x0000a910


	//   ....[65]....
        /*0480*/ 	.word	0x0000a940


	//   ....[66]....
        /*0484*/ 	.word	0x0000a970


	//   ....[67]....
        /*0488*/ 	.word	0x0000a9a0


	//   ....[68]....
        /*048c*/ 	.word	0x0000a9d0


	//   ....[69]....
        /*0490*/ 	.word	0x0000aa10


	//   ....[70]....
        /*0494*/ 	.word	0x0000ab60


	//   ....[71]....
        /*0498*/ 	.word	0x0000ab90


	//   ....[72]....
        /*049c*/ 	.word	0x0000abc0


	//   ....[73]....
        /*04a0*/ 	.word	0x0000abf0


	//   ....[74]....
        /*04a4*/ 	.word	0x0000ac20


	//   ....[75]....
        /*04a8*/ 	.word	0x0000ac60


	//   ....[76]....
        /*04ac*/ 	.word	0x0000ace0


	//   ....[77]....
        /*04b0*/ 	.word	0x0000ad80


	//   ....[78]....
        /*04b4*/ 	.word	0x0000ae30


	//   ....[79]....
        /*04b8*/ 	.word	0x0000c970


	//   ....[80]....
        /*04bc*/ 	.word	0x0000c9a0


	//   ....[81]....
        /*04c0*/ 	.word	0x0000c9c0


	//   ....[82]....
        /*04c4*/ 	.word	0x0000caa0


	//   ....[83]....
        /*04c8*/ 	.word	0x0000ce40


	//   ....[84]....
        /*04cc*/ 	.word	0x0000ce50


	//   ....[85]....
        /*04d0*/ 	.word	0x0000ce60


	//   ....[86]....
        /*04d4*/ 	.word	0x0000ce70


	//   ....[87]....
        /*04d8*/ 	.word	0x0000d790


	//   ....[88]....
        /*04dc*/ 	.word	0x0000d7c0


	//   ....[89]....
        /*04e0*/ 	.word	0x0000d7e0


	//   ....[90]....
        /*04e4*/ 	.word	0x0000d7f0


	//   ....[91]....
        /*04e8*/ 	.word	0x0000d800


	//   ....[92]....
        /*04ec*/ 	.word	0x0000d910


	//   ....[93]....
        /*04f0*/ 	.word	0x0000e060


	//   ....[94]....
        /*04f4*/ 	.word	0x0000e080


	//   ....[95]....
        /*04f8*/ 	.word	0x0000e090


	//   ....[96]....
        /*04fc*/ 	.word	0x0000e0f0


	//   ....[97]....
        /*0500*/ 	.word	0x0000e450


	//   ....[98]....
        /*0504*/ 	.word	0x0000e460


	//   ....[99]....
        /*0508*/ 	.word	0x0000e470


	//   ....[100]....
        /*050c*/ 	.word	0x0000e4d0


	//   ....[101]....
        /*0510*/ 	.word	0x0000f3c0


	//   ....[102]....
        /*0514*/ 	.word	0x0000f460


	//   ....[103]....
        /*0518*/ 	.word	0x0000f490


	//   ....[104]....
        /*051c*/ 	.word	0x0000f4c0


	//   ....[105]....
        /*0520*/ 	.word	0x0000f500


	//   ....[106]....
        /*0524*/ 	.word	0x0000f530


	//   ....[107]....
        /*0528*/ 	.word	0x0000f560


	//   ....[108]....
        /*052c*/ 	.word	0x0000f570


	//   ....[109]....
        /*0530*/ 	.word	0x0000f6b0


	//   ....[110]....
        /*0534*/ 	.word	0x0000f6e0


	//   ....[111]....
        /*0538*/ 	.word	0x0000f710


	//   ....[112]....
        /*053c*/ 	.word	0x0000f740


	//   ....[113]....
        /*0540*/ 	.word	0x0000f770


	//   ....[114]....
        /*0544*/ 	.word	0x0000f7b0


	//   ....[115]....
        /*0548*/ 	.word	0x0000f840


	//   ....[116]....
        /*054c*/ 	.word	0x0000f8d0


	//   ....[117]....
        /*0550*/ 	.word	0x0000f940


	//   ....[118]....
        /*0554*/ 	.word	0x0000ff70


	//   ....[119]....
        /*0558*/ 	.word	0x00010580


	//   ....[120]....
        /*055c*/ 	.word	0x00010670


	//   ....[121]....
        /*0560*/ 	.word	0x00010700


	//   ....[122]....
        /*0564*/ 	.word	0x00010890


	//   ....[123]....
        /*0568*/ 	.word	0x00010930


	//   ....[124]....
        /*056c*/ 	.word	0x00010a30


	//   ....[125]....
        /*0570*/ 	.word	0x00010ac0


	//   ....[126]....
        /*0574*/ 	.word	0x00010b20


	//   ....[127]....
        /*0578*/ 	.word	0x00010bc0


	//   ....[128]....
        /*057c*/ 	.word	0x00010cd0


	//   ....[129]....
        /*0580*/ 	.word	0x00010d30


	//   ....[130]....
        /*0584*/ 	.word	0x00010d90


	//   ....[131]....
        /*0588*/ 	.word	0x00010e30


	//   ....[132]....
        /*058c*/ 	.word	0x00010ef0


	//   ....[133]....
        /*0590*/ 	.word	0x00010f70


	//   ....[134]....
        /*0594*/ 	.word	0x00011130


	//   ....[135]....
        /*0598*/ 	.word	0x000111d0


	//   ....[136]....
        /*059c*/ 	.word	0x00011230


	//   ....[137]....
        /*05a0*/ 	.word	0x00011300


	//   ....[138]....
        /*05a4*/ 	.word	0x000113f0


	//   ....[139]....
        /*05a8*/ 	.word	0x00011480


	//   ....[140]....
        /*05ac*/ 	.word	0x000114e0


	//   ....[141]....
        /*05b0*/ 	.word	0x000115b0


	//   ....[142]....
        /*05b4*/ 	.word	0x00011810


	//----- nvinfo : EIATTR_REG_RECONFIG
	.align		4
.L_293:
        /*05b8*/ 	.byte	0x01, 0x54
	.zero		2


	//----- nvinfo : EIATTR_SYSCALL_OFFSETS
	.align		4
        /*05bc*/ 	.byte	0x04, 0x46
        /*05be*/ 	.short	(.L_295 - .L_294)


	//   ....[0]....
.L_294:
        /*05c0*/ 	.word	0x00001970


	//   ....[1]....
        /*05c4*/ 	.word	0x0000bf20


	//   ....[2]....
        /*05c8*/ 	.word	0x0000c090


	//   ....[3]....
        /*05cc*/ 	.word	0x0000c1e0


	//   ....[4]....
        /*05d0*/ 	.word	0x0000c320


	//   ....[5]....
        /*05d4*/ 	.word	0x0000d260


	//----- nvinfo : EIATTR_MBARRIER_INSTR_OFFSETS
	.align		4
.L_295:
        /*05d8*/ 	.byte	0x04, 0x39
        /*05da*/ 	.short	(.L_297 - .L_296)


	//   ....[0]....
.L_296:
        /*05dc*/ 	.word	0x00000180
        /*05e0*/ 	.word	0x000000ff
        /*05e4*/ 	.word	0x00019c00
        /*05e8*/ 	.short	0x0100
        /*05ea*/ 	.byte	0x08
	.zero		1


	//   ....[1]....
        /*05ec*/ 	.word	0x00000190
        /*05f0*/ 	.word	0x000000ff
        /*05f4*/ 	.word	0x00019c20
        /*05f8*/ 	.short	0x0100
        /*05fa*/ 	.byte	0x08
	.zero		1


	//   ....[2]....
        /*05fc*/ 	.word	0x00000280
        /*0600*/ 	.word	0x000000ff
        /*0604*/ 	.word	0x00019c30
        /*0608*/ 	.short	0x0100
        /*060a*/ 	.byte	0x08
	.zero		1


	//   ....[3]....
        /*060c*/ 	.word	0x00000290
        /*0610*/ 	.word	0x000000ff
        /*0614*/ 	.word	0x00019c40
        /*0618*/ 	.short	0x0100
        /*061a*/ 	.byte	0x08
	.zero		1


	//   ....[4]....
        /*061c*/ 	.word	0x000002a0
        /*0620*/ 	.word	0x000000ff
        /*0624*/ 	.word	0x00019c38
        /*0628*/ 	.short	0x0100
        /*062a*/ 	.byte	0x08
	.zero		1


	//   ....[5]....
        /*062c*/ 	.word	0x000002b0
        /*0630*/ 	.word	0x000000ff
        /*0634*/ 	.word	0x00019c48
        /*0638*/ 	.short	0x0100
        /*063a*/ 	.byte	0x08
	.zero		1


	//   ....[6]....
        /*063c*/ 	.word	0x000003e0
        /*0640*/ 	.word	0x000000ff
        /*0644*/ 	.word	0x00019c50
        /*0648*/ 	.short	0x0100
        /*064a*/ 	.byte	0x08
	.zero		1


	//   ....[7]....
        /*064c*/ 	.word	0x000003f0
        /*0650*/ 	.word	0x000000ff
        /*0654*/ 	.word	0x00019c60
        /*0658*/ 	.short	0x0100
        /*065a*/ 	.byte	0x08
	.zero		1


	//   ....[8]....
        /*065c*/ 	.word	0x00000400
        /*0660*/ 	.word	0x000000ff
        /*0664*/ 	.word	0x00019c58
        /*0668*/ 	.short	0x0100
        /*066a*/ 	.byte	0x08
	.zero		1


	//   ....[9]....
        /*066c*/ 	.word	0x00000410
        /*0670*/ 	.word	0x000000ff
        /*0674*/ 	.word	0x00019c68
        /*0678*/ 	.short	0x0100
        /*067a*/ 	.byte	0x08
	.zero		1


	//   ....[10]....
        /*067c*/ 	.word	0x00000500
        /*0680*/ 	.word	0x000000ff
        /*0684*/ 	.word	0x00019c70
        /*0688*/ 	.short	0x0100
        /*068a*/ 	.byte	0x06
	.zero		1


	//   ....[11]....
        /*068c*/ 	.word	0x00000510
        /*0690*/ 	.word	0x000000ff
        /*0694*/ 	.word	0x00019c80
        /*0698*/ 	.short	0x0100
        /*069a*/ 	.byte	0x06
	.zero		1


	//   ....[12]....
        /*069c*/ 	.word	0x00000520
        /*06a0*/ 	.word	0x000000ff
        /*06a4*/ 	.word	0x00019c78
        /*06a8*/ 	.short	0x0100
        /*06aa*/ 	.byte	0x06
	.zero		1


	//   ....[13]....
        /*06ac*/ 	.word	0x00000530
        /*06b0*/ 	.word	0x000000ff
        /*06b4*/ 	.word	0x00019c88
        /*06b8*/ 	.short	0x0100
        /*06ba*/ 	.byte	0x06
	.zero		1


	//   ....[14]....
        /*06bc*/ 	.word	0x00000660
        /*06c0*/ 	.word	0x000000ff
        /*06c4*/ 	.word	0x00019c90
        /*06c8*/ 	.short	0x0100
        /*06ca*/ 	.byte	0x08
	.zero		1


	//   ....[15]....
        /*06cc*/ 	.word	0x00000670
        /*06d0*/ 	.word	0x000000ff
        /*06d4*/ 	.word	0x00019ca0
        /*06d8*/ 	.short	0x0100
        /*06da*/ 	.byte	0x08
	.zero		1


	//   ....[16]....
        /*06dc*/ 	.word	0x00000680
        /*06e0*/ 	.word	0x000000ff
        /*06e4*/ 	.word	0x00019c98
        /*06e8*/ 	.short	0x0100
        /*06ea*/ 	.byte	0x08
	.zero		1


	//   ....[17]....
        /*06ec*/ 	.word	0x00000690
        /*06f0*/ 	.word	0x000000ff
        /*06f4*/ 	.word	0x00019ca8
        /*06f8*/ 	.short	0x0100
        /*06fa*/ 	.byte	0x08
	.zero		1


	//   ....[18]....
        /*06fc*/ 	.word	0x000007e0
        /*0700*/ 	.word	0x000000ff
        /*0704*/ 	.word	0x00019cb0
        /*0708*/ 	.short	0x0100
        /*070a*/ 	.byte	0x08
	.zero		1


	//   ....[19]....
        /*070c*/ 	.word	0x000007f0
        /*0710*/ 	.word	0x000000ff
        /*0714*/ 	.word	0x00019cc0
        /*0718*/ 	.short	0x0100
        /*071a*/ 	.byte	0x08
	.zero		1


	//   ....[20]....
        /*071c*/ 	.word	0x00000800
        /*0720*/ 	.word	0x000000ff
        /*0724*/ 	.word	0x00019cb8
        /*0728*/ 	.short	0x0100
        /*072a*/ 	.byte	0x08
	.zero		1


	//   ....[21]....
        /*072c*/ 	.word	0x00000810
        /*0730*/ 	.word	0x000000ff
        /*0734*/ 	.word	0x00019cc8
        /*0738*/ 	.short	0x0100
        /*073a*/ 	.byte	0x08
	.zero		1


	//   ....[22]....
        /*073c*/ 	.word	0x000019f0
        /*0740*/ 	.word	0x000000ff
        /*0744*/ 	.word	0x00019c00
        /*0748*/ 	.short	0x010a
        /*074a*/ 	.byte	0x2e
	.zero		1


	//   ....[23]....
        /*074c*/ 	.word	0x00001a70
        /*0750*/ 	.word	0x00000003
        /*0754*/ 	.word	0x00019c30
        /*0758*/ 	.short	0x010a
        /*075a*/ 	.byte	0x3f
	.zero		1


	//   ....[24]....
        /*075c*/ 	.word	0x00001ab0
        /*0760*/ 	.word	0x00000003
        /*0764*/ 	.word	0x00019c30
        /*0768*/ 	.short	0x010a
        /*076a*/ 	.byte	0x3f
	.zero		1


	//   ....[25]....
        /*076c*/ 	.word	0x00002050
        /*0770*/ 	.word	0x000000ff
        /*0774*/ 	.word	0x00000000
        /*0778*/ 	.short	0x0101
        /*077a*/ 	.byte	0x06
	.zero		1


	//   ....[26]....
        /*077c*/ 	.word	0x00003c60
        /*0780*/ 	.word	0x000000ff
        /*0784*/ 	.word	0x00019c30
        /*0788*/ 	.short	0x010a
        /*078a*/ 	.byte	0x13
	.zero		1


	//   ....[27]....
        /*078c*/ 	.word	0x00003ca0
        /*0790*/ 	.word	0x000000ff
        /*0794*/ 	.word	0x00019c30
        /*0798*/ 	.short	0x010a
        /*079a*/ 	.byte	0x13
	.zero		1


	//   ....[28]....
        /*079c*/ 	.word	0x00003e00
        /*07a0*/ 	.word	0x000000ff
        /*07a4*/ 	.word	0x00019c50
        /*07a8*/ 	.short	0x010a
        /*07aa*/ 	.byte	0x0b
	.zero		1


	//   ....[29]....
        /*07ac*/ 	.word	0x00003e40
        /*07b0*/ 	.word	0x000000ff
        /*07b4*/ 	.word	0x00019c50
        /*07b8*/ 	.short	0x010a
        /*07ba*/ 	.byte	0x0b
	.zero		1


	//   ....[30]....
        /*07bc*/ 	.word	0x00004090
        /*07c0*/ 	.word	0x000000ff
        /*07c4*/ 	.word	0x00000000
        /*07c8*/ 	.short	0x0101
        /*07ca*/ 	.byte	0x13
	.zero		1


	//   ....[31]....
        /*07cc*/ 	.word	0x00005c00
        /*07d0*/ 	.word	0x000000ff
        /*07d4*/ 	.word	0x00000000
        /*07d8*/ 	.short	0x0101
        /*07da*/ 	.byte	0x06
	.zero		1


	//   ....[32]....
        /*07dc*/ 	.word	0x000061b0
        /*07e0*/ 	.word	0x000000ff
        /*07e4*/ 	.word	0x00019c30
        /*07e8*/ 	.short	0x010a
        /*07ea*/ 	.byte	0x06
	.zero		1


	//   ....[33]....
        /*07ec*/ 	.word	0x000061f0
        /*07f0*/ 	.word	0x000000ff
        /*07f4*/ 	.word	0x00019c30
        /*07f8*/ 	.short	0x010a
        /*07fa*/ 	.byte	0x06
	.zero		1


	//   ....[34]....
        /*07fc*/ 	.word	0x00006350
        /*0800*/ 	.word	0x000000ff
        /*0804*/ 	.word	0x00019c50
        /*0808*/ 	.short	0x010a
        /*080a*/ 	.byte	0x0b
	.zero		1


	//   ....[35]....
        /*080c*/ 	.word	0x00006390
        /*0810*/ 	.word	0x000000ff
        /*0814*/ 	.word	0x00019c50
        /*0818*/ 	.short	0x010a
        /*081a*/ 	.byte	0x0b
	.zero		1


	//   ....[36]....
        /*081c*/ 	.word	0x00006650
        /*0820*/ 	.word	0x000000ff
        /*0824*/ 	.word	0x00000000
        /*0828*/ 	.short	0x0101
        /*082a*/ 	.byte	0x06
	.zero		1


	//   ....[37]....
        /*082c*/ 	.word	0x000077c0
        /*0830*/ 	.word	0x000000ff
        /*0834*/ 	.word	0x00000000
        /*0838*/ 	.short	0x0101
        /*083a*/ 	.byte	0x06
	.zero		1


	//   ....[38]....
        /*083c*/ 	.word	0x00007cf0
        /*0840*/ 	.word	0x000000ff
        /*0844*/ 	.word	0x00019c50
        /*0848*/ 	.short	0x010a
        /*084a*/ 	.byte	0x0e
	.zero		1


	//   ....[39]....
        /*084c*/ 	.word	0x00007d30
        /*0850*/ 	.word	0x000000ff
        /*0854*/ 	.word	0x00019c50
        /*0858*/ 	.short	0x010a
        /*085a*/ 	.byte	0x0e
	.zero		1


	//   ....[40]....
        /*085c*/ 	.word	0x00008330
        /*0860*/ 	.word	0x000000ff
        /*0864*/ 	.word	0x00000000
        /*0868*/ 	.short	0x0101
        /*086a*/ 	.byte	0x04
	.zero		1


	//   ....[41]....
        /*086c*/ 	.word	0x00009a90
        /*0870*/ 	.word	0x00000000
        /*0874*/ 	.word	0x00000000
        /*0878*/ 	.short	0x0101
        /*087a*/ 	.byte	0x3f
	.zero		1


	//   ....[42]....
        /*087c*/ 	.word	0x0000c780
        /*0880*/ 	.word	0x00000004
        /*0884*/ 	.word	0x00019c80
        /*0888*/ 	.short	0x010a
        /*088a*/ 	.byte	0x3f
	.zero		1


	//   ....[43]....
        /*088c*/ 	.word	0x0000cb70
        /*0890*/ 	.word	0x00000004
        /*0894*/ 	.word	0x00019c70
        /*0898*/ 	.short	0x0107
        /*089a*/ 	.byte	0x3f
	.zero		1


	//   ....[44]....
        /*089c*/ 	.word	0x0000cc30
        /*08a0*/ 	.word	0x00000004
        /*08a4*/ 	.word	0x00019c70
        /*08a8*/ 	.short	0x0101
        /*08aa*/ 	.byte	0x3f
	.zero		1


	//   ....[45]....
        /*08ac*/ 	.word	0x0000cc80
        /*08b0*/ 	.word	0x00000004
        /*08b4*/ 	.word	0x00019c40
        /*08b8*/ 	.short	0x010a
        /*08ba*/ 	.byte	0x3f
	.zero		1


	//   ....[46]....
        /*08bc*/ 	.word	0x0000cf90
        /*08c0*/ 	.word	0x00000004
        /*08c4*/ 	.word	0x00019c30
        /*08c8*/ 	.short	0x0107
        /*08ca*/ 	.byte	0x3f
	.zero		1


	//   ....[47]....
        /*08cc*/ 	.word	0x0000d050
        /*08d0*/ 	.word	0x00000004
        /*08d4*/ 	.word	0x00019c30
        /*08d8*/ 	.short	0x0101
        /*08da*/ 	.byte	0x3f
	.zero		1


	//   ....[48]....
        /*08dc*/ 	.word	0x0000d9f0
        /*08e0*/ 	.word	0x00000016
        /*08e4*/ 	.word	0x00019c00
        /*08e8*/ 	.short	0x0107
        /*08ea*/ 	.byte	0x3f
	.zero		1


	//   ....[49]....
        /*08ec*/ 	.word	0x0000daf0
        /*08f0*/ 	.word	0x00000016
        /*08f4*/ 	.word	0x00019c00
        /*08f8*/ 	.short	0x0101
        /*08fa*/ 	.byte	0x3f
	.zero		1


	//   ....[50]....
        /*08fc*/ 	.word	0x0000db10
        /*0900*/ 	.word	0x00000016
        /*0904*/ 	.word	0x00019c20
        /*0908*/ 	.short	0x010a
        /*090a*/ 	.byte	0x3f
	.zero		1


	//   ....[51]....
        /*090c*/ 	.word	0x0000de80
        /*0910*/ 	.word	0x00000000
        /*0914*/ 	.word	0x00019c80
        /*0918*/ 	.short	0x010a
        /*091a*/ 	.byte	0x3f
	.zero		1


	//   ....[52]....
        /*091c*/ 	.word	0x0000e190
        /*0920*/ 	.word	0x00000000
        /*0924*/ 	.word	0x00019c70
        /*0928*/ 	.short	0x0107
        /*092a*/ 	.byte	0x3f
	.zero		1


	//   ....[53]....
        /*092c*/ 	.word	0x0000e250
        /*0930*/ 	.word	0x00000000
        /*0934*/ 	.word	0x00019c70
        /*0938*/ 	.short	0x0101
        /*093a*/ 	.byte	0x3f
	.zero		1


	//   ....[54]....
        /*093c*/ 	.word	0x0000e280
        /*0940*/ 	.word	0x00000000
        /*0944*/ 	.word	0x00019c40
        /*0948*/ 	.short	0x010a
        /*094a*/ 	.byte	0x3f
	.zero		1


	//   ....[55]....
        /*094c*/ 	.word	0x0000e570
        /*0950*/ 	.word	0x00000000
        /*0954*/ 	.word	0x00019c30
        /*0958*/ 	.short	0x0107
        /*095a*/ 	.byte	0x3f
	.zero		1


	//   ....[56]....
        /*095c*/ 	.word	0x0000e630
        /*0960*/ 	.word	0x00000000
        /*0964*/ 	.word	0x00019c30
        /*0968*/ 	.short	0x0101
        /*096a*/ 	.byte	0x3f
	.zero		1


	//   ....[57]....
        /*096c*/ 	.word	0x0000e6c0
        /*0970*/ 	.word	0x00000002
        /*0974*/ 	.word	0x00019c70
        /*0978*/ 	.short	0x010a
        /*097a*/ 	.byte	0x3f
	.zero		1


	//   ....[58]....
        /*097c*/ 	.word	0x0000e750
        /*0980*/ 	.word	0x00000002
        /*0984*/ 	.word	0x00019c60
        /*0988*/ 	.short	0x010a
        /*098a*/ 	.byte	0x3f
	.zero		1


	//   ....[59]....
        /*098c*/ 	.word	0x0000eb10
        /*0990*/ 	.word	0x00000002
        /*0994*/ 	.word	0x00019c50
        /*0998*/ 	.short	0x0101
        /*099a*/ 	.byte	0x3f
	.zero		1


	//   ....[60]....
        /*099c*/ 	.word	0x0000eba0
        /*09a0*/ 	.word	0x00000002
        /*09a4*/ 	.word	0x00000000
        /*09a8*/ 	.short	0x0101
        /*09aa*/ 	.byte	0x3f
	.zero		1


	//   ....[61]....
        /*09ac*/ 	.word	0x0000ed60
        /*09b0*/ 	.word	0x00000003
        /*09b4*/ 	.word	0x00019c70
        /*09b8*/ 	.short	0x010a
        /*09ba*/ 	.byte	0x3f
	.zero		1


	//   ....[62]....
        /*09bc*/ 	.word	0x0000ede0
        /*09c0*/ 	.word	0x00000003
        /*09c4*/ 	.word	0x00019c60
        /*09c8*/ 	.short	0x010a
        /*09ca*/ 	.byte	0x3f
	.zero		1


	//   ....[63]....
        /*09cc*/ 	.word	0x0000f1b0
        /*09d0*/ 	.word	0x00000003
        /*09d4*/ 	.word	0x00019c50
        /*09d8*/ 	.short	0x0101
        /*09da*/ 	.byte	0x3f
	.zero		1


	//   ....[64]....
        /*09dc*/ 	.word	0x0000f250
        /*09e0*/ 	.word	0x00000003
        /*09e4*/ 	.word	0x00000000
        /*09e8*/ 	.short	0x0101
        /*09ea*/ 	.byte	0x3f
	.zero		1


	//   ....[65]....
        /*09ec*/ 	.word	0x0000fef0
        /*09f0*/ 	.word	0x00000004
        /*09f4*/ 	.word	0x00019c20
        /*09f8*/ 	.short	0x010a
        /*09fa*/ 	.byte	0x3f
	.zero		1


	//   ....[66]....
        /*09fc*/ 	.word	0x00010070
        /*0a00*/ 	.word	0x00000005
        /*0a04*/ 	.word	0x00019c40
        /*0a08*/ 	.short	0x010a
        /*0a0a*/ 	.byte	0x3f
	.zero		1


	//   ....[67]....
        /*0a0c*/ 	.word	0x00010110
        /*0a10*/ 	.word	0x00000017
        /*0a14*/ 	.word	0x00019c40
        /*0a18*/ 	.short	0x010a
        /*0a1a*/ 	.byte	0x3f
	.zero		1


	//   ....[68]....
        /*0a1c*/ 	.word	0x00010150
        /*0a20*/ 	.word	0x00000005
        /*0a24*/ 	.word	0x00019c60
        /*0a28*/ 	.short	0x010a
        /*0a2a*/ 	.byte	0x3f
	.zero		1


	//   ....[69]....
        /*0a2c*/ 	.word	0x00010190
        /*0a30*/ 	.word	0x00000017
        /*0a34*/ 	.word	0x00019c60
        /*0a38*/ 	.short	0x010a
        /*0a3a*/ 	.byte	0x3f
	.zero		1


	//   ....[70]....
        /*0a3c*/ 	.word	0x000101d0
        /*0a40*/ 	.word	0x00000005
        /*0a44*/ 	.word	0x00019c80
        /*0a48*/ 	.short	0x010a
        /*0a4a*/ 	.byte	0x3f
	.zero		1


	//   ....[71]....
        /*0a4c*/ 	.word	0x00010210
        /*0a50*/ 	.word	0x00000017
        /*0a54*/ 	.word	0x00019c80
        /*0a58*/ 	.short	0x010a
        /*0a5a*/ 	.byte	0x3f
	.zero		1


	//   ....[72]....
        /*0a5c*/ 	.word	0x00010280
        /*0a60*/ 	.word	0x00000003
        /*0a64*/ 	.word	0x00019c00
        /*0a68*/ 	.short	0x010a
        /*0a6a*/ 	.byte	0x3f
	.zero		1


	//   ....[73]....
        /*0a6c*/ 	.word	0x000102d0
        /*0a70*/ 	.word	0x00000003
        /*0a74*/ 	.word	0x00019c30
        /*0a78*/ 	.short	0x010a
        /*0a7a*/ 	.byte	0x3f
	.zero		1


	//   ....[74]....
        /*0a7c*/ 	.word	0x00010330
        /*0a80*/ 	.word	0x00000007
        /*0a84*/ 	.word	0x00019c30
        /*0a88*/ 	.short	0x010a
        /*0a8a*/ 	.byte	0x3f
	.zero		1


	//   ....[75]....
        /*0a8c*/ 	.word	0x00010390
        /*0a90*/ 	.word	0x00000007
        /*0a94*/ 	.word	0x00019c50
        /*0a98*/ 	.short	0x010a
        /*0a9a*/ 	.byte	0x3f
	.zero		1


	//   ....[76]....
        /*0a9c*/ 	.word	0x000103f0
        /*0aa0*/ 	.word	0x00000009
        /*0aa4*/ 	.word	0x00019c30
        /*0aa8*/ 	.short	0x010a
        /*0aaa*/ 	.byte	0x3f
	.zero		1


	//   ....[77]....
        /*0aac*/ 	.word	0x00010450
        /*0ab0*/ 	.word	0x00000009
        /*0ab4*/ 	.word	0x00019c50
        /*0ab8*/ 	.short	0x010a
        /*0aba*/ 	.byte	0x3f
	.zero		1


	//   ....[78]....
        /*0abc*/ 	.word	0x000104b0
        /*0ac0*/ 	.word	0x00000006
        /*0ac4*/ 	.word	0x00019c50
        /*0ac8*/ 	.short	0x010a
        /*0aca*/ 	.byte	0x3f
	.zero		1


	//   ....[79]....
        /*0acc*/ 	.word	0x000105c0
        /*0ad0*/ 	.word	0x00000004
        /*0ad4*/ 	.word	0x00019c80
        /*0ad8*/ 	.short	0x010a
        /*0ada*/ 	.byte	0x3f
	.zero		1


	//   ....[80]....
        /*0adc*/ 	.word	0x00010980
        /*0ae0*/ 	.word	0x00000004
        /*0ae4*/ 	.word	0x00019c40
        /*0ae8*/ 	.short	0x010a
        /*0aea*/ 	.byte	0x3f
	.zero		1


	//   ....[81]....
        /*0aec*/ 	.word	0x00011030
        /*0af0*/ 	.word	0x00000016
        /*0af4*/ 	.word	0x00019c20
        /*0af8*/ 	.short	0x010a
        /*0afa*/ 	.byte	0x3f
	.zero		1


	//   ....[82]....
        /*0afc*/ 	.word	0x00011080
        /*0b00*/ 	.word	0x00000000
        /*0b04*/ 	.word	0x00019c80
        /*0b08*/ 	.short	0x010a
        /*0b0a*/ 	.byte	0x3f
	.zero		1


	//   ....[83]....
        /*0b0c*/ 	.word	0x00011340
        /*0b10*/ 	.word	0x00000000
        /*0b14*/ 	.word	0x00019c40
        /*0b18*/ 	.short	0x010a
        /*0b1a*/ 	.byte	0x3f
	.zero		1


	//   ....[84]....
        /*0b1c*/ 	.word	0x000115f0
        /*0b20*/ 	.word	0x00000002
        /*0b24*/ 	.word	0x00019c70
        /*0b28*/ 	.short	0x010a
        /*0b2a*/ 	.byte	0x3f
	.zero		1


	//   ....[85]....
        /*0b2c*/ 	.word	0x00011640
        /*0b30*/ 	.word	0x00000002
        /*0b34*/ 	.word	0x00019c60
        /*0b38*/ 	.short	0x010a
        /*0b3a*/ 	.byte	0x3f
	.zero		1


	//   ....[86]....
        /*0b3c*/ 	.word	0x00011690
        /*0b40*/ 	.word	0x00000003
        /*0b44*/ 	.word	0x00019c70
        /*0b48*/ 	.short	0x010a
        /*0b4a*/ 	.byte	0x3f
	.zero		1


	//   ....[87]....
        /*0b4c*/ 	.word	0x000116e0
        /*0b50*/ 	.word	0x00000003
        /*0b54*/ 	.word	0x00019c60
        /*0b58*/ 	.short	0x010a
        /*0b5a*/ 	.byte	0x3f
	.zero		1


	//   ....[88]....
        /*0b5c*/ 	.word	0x00011730
        /*0b60*/ 	.word	0x00000004
        /*0b64*/ 	.word	0x00019c20
        /*0b68*/ 	.short	0x010a
        /*0b6a*/ 	.byte	0x3f
	.zero		1


	//   ....[89]....
        /*0b6c*/ 	.word	0x000118d0
        /*0b70*/ 	.word	0x00000005
        /*0b74*/ 	.word	0x00019c40
        /*0b78*/ 	.short	0x010a
        /*0b7a*/ 	.byte	0x3f
	.zero		1


	//   ....[90]....
        /*0b7c*/ 	.word	0x00011920
        /*0b80*/ 	.word	0x00000017
        /*0b84*/ 	.word	0x00019c40
        /*0b88*/ 	.short	0x010a
        /*0b8a*/ 	.byte	0x3f
	.zero		1


	//   ....[91]....
        /*0b8c*/ 	.word	0x00011970
        /*0b90*/ 	.word	0x00000005
        /*0b94*/ 	.word	0x00019c60
        /*0b98*/ 	.short	0x010a
        /*0b9a*/ 	.byte	0x3f
	.zero		1


	//   ....[92]....
        /*0b9c*/ 	.word	0x000119c0
        /*0ba0*/ 	.word	0x00000017
        /*0ba4*/ 	.word	0x00019c60
        /*0ba8*/ 	.short	0x010a
        /*0baa*/ 	.byte	0x3f
	.zero		1


	//   ....[93]....
        /*0bac*/ 	.word	0x00011a10
        /*0bb0*/ 	.word	0x00000005
        /*0bb4*/ 	.word	0x00019c80
        /*0bb8*/ 	.short	0x010a
        /*0bba*/ 	.byte	0x3f
	.zero		1


	//----- nvinfo : EIATTR_NUM_MBARRIERS
	.align		4
.L_297:
        /*0bbc*/ 	.byte	0x03, 0x38
        /*0bbe*/ 	.short	0x0016


	//----- nvinfo : EIATTR_EXIT_INSTR_OFFSETS
	.align		4
        /*0bc0*/ 	.byte	0x04, 0x1c
        /*0bc2*/ 	.short	(.L_299 - .L_298)


	//   ....[0]....
.L_298:
        /*0bc4*/ 	.word	0x00000980


	//   ....[1]....
        /*0bc8*/ 	.word	0x0000a710


	//   ....[2]....
        /*0bcc*/ 	.word	0x00010260


	//----- nvinfo : EIATTR_MAX_THREADS
	.align		4
.L_299:
        /*0bd0*/ 	.byte	0x04, 0x05
        /*0bd2*/ 	.short	(.L_301 - .L_300)
.L_300:
        /*0bd4*/ 	.word	0x00000200
        /*0bd8*/ 	.word	0x00000001
        /*0bdc*/ 	.word	0x00000001


	//----- nvinfo : EIATTR_CRS_STACK_SIZE
	.align		4
.L_301:
        /*0be0*/ 	.byte	0x04, 0x1e
        /*0be2*/ 	.short	(.L_303 - .L_302)
.L_302:
        /*0be4*/ 	.word	0x00000000


	//----- nvinfo : EIATTR_CBANK_PARAM_SIZE
	.align		4
.L_303:
        /*0be8*/ 	.byte	0x03, 0x19
        /*0bea*/ 	.short	0x0af0


	//----- nvinfo : EIATTR_PARAM_CBANK
	.align		4
        /*0bec*/ 	.byte	0x04, 0x0a
        /*0bee*/ 	.short	(.L_305 - .L_304)
	.align		4
.L_304:
        /*0bf0*/ 	.word	index@(.nv.constant0._ZN7cutlass13device_kernelIN5flash11enable_sm90INS1_16FlashAttnFwdSm90INS1_25CollectiveMainloopFwdSm90ILi2EN4cute5tupleIJNS5_1CILi1EEES8_S8_EEENS6_IJNS7_ILi192EEENS7_ILi128EEENS7_ILi96EEEEEELi96ENS_12float_e4m3_tEfNS_4arch4Sm90ELb1ELb0ELb0ELb1ELb1ELb0ELb0ELb1ELb1ELb1ELb0ELb0EEENS1_21CollectiveEpilogueFwdINS6_IJSA_SC_SB_EEES9_NS_10bfloat16_tESG_Li384ELb1ELb1ELb0ELb1EEENS1_36VarlenDynamicPersistentTileSchedulerILi192ELi128ELi384ELi128ELb0ELb1ELb1ELb1ELb1ELb1EEEEEEEEEvNT_6ParamsE)
        /*0bf4*/ 	.short	0x0210
        /*0bf6*/ 	.short	0x0af0


	//----- nvinfo : EIATTR_SW_WAR
	.align		4
.L_305:
        /*0bf8*/ 	.byte	0x04, 0x36
        /*0bfa*/ 	.short	(.L_307 - .L_306)
.L_306:
        /*0bfc*/ 	.word	0x00000008
.L_307:


//--------------------- .nv.info._ZN7cutlass13device_kernelIN5flash11enable_sm90INS1_16FlashAttnFwdSm90INS1_25CollectiveMainloopFwdSm90ILi2EN4cute5tupleIJNS5_1CILi1EEES8_S8_EEENS6_IJNS7_ILi192EEENS7_ILi128EEENS7_ILi96EEEEEELi96ENS_12float_e4m3_tEfNS_4arch4Sm90ELb1ELb0ELb0ELb1ELb1ELb1ELb0ELb1ELb1ELb1ELb0ELb0EEENS1_21CollectiveEpilogueFwdINS6_IJSA_SC_SB_EEES9_NS_10bfloat16_tESG_Li384ELb1ELb1ELb0ELb1EEENS1_36VarlenDynamicPersistentTileSchedulerILi192ELi128ELi384ELi128ELb0ELb1ELb1ELb1ELb1ELb1EEEEEEEEEvNT_6ParamsE --------------------------
	.section	.nv.info._ZN7cutlass13device_kernelIN5flash11enable_sm90INS1_16FlashAttnFwdSm90INS1_25CollectiveMainloopFwdSm90ILi2EN4cute5tupleIJNS5_1CILi1EEES8_S8_EEENS6_IJNS7_ILi192EEENS7_ILi128EEENS7_ILi96EEEEEELi96ENS_12float_e4m3_tEfNS_4arch4Sm90ELb1ELb0ELb0ELb1ELb1ELb1ELb0ELb1ELb1ELb1ELb0ELb0EEENS1_21CollectiveEpilogueFwdINS6_IJSA_SC_SB_EEES9_NS_10bfloat16_tESG_Li384ELb1ELb1ELb0ELb1EEENS1_36VarlenDynamicPersistentTileSchedulerILi192ELi128ELi384ELi128ELb0ELb1ELb1ELb1ELb1ELb1EEEEEEEEEvNT_6ParamsE,"",@"SHT_CUDA_INFO"
	.sectionflags	@""
	.align	4


	//----- nvinfo : EIATTR_CUDA_API_VERSION
	.align		4
        /*0000*/ 	.byte	0x04, 0x37
        /*0002*/ 	.short	(.L_309 - .L_308)
.L_308:
        /*0004*/ 	.word	0x00000082


	//----- nvinfo : EIATTR_KPARAM_INFO
	.align		4
.L_309:
        /*0008*/ 	.byte	0x04, 0x17
        /*000a*/ 	.short	(.L_311 - .L_310)
.L_310:
        /*000c*/ 	.word	0x00000000
        /*0010*/ 	.short	0x0000
        /*0012*/ 	.short	0x0070
        /*0014*/ 	.byte	0x00, 0xf0, 0x01, 0x2a


	//----- nvinfo : EIATTR_SPARSE_MMA_MASK
	.align		4
.L_311:
        /*0018*/ 	.byte	0x03, 0x50
        /*001a*/ 	.short	0x0000


	//----- nvinfo : EIATTR_MAXREG_COUNT
	.align		4
        /*001c*/ 	.byte	0x03, 0x1b
        /*001e*/ 	.short	0x0080


	//----- nvinfo : EIATTR_NUM_BARRIERS
	.align		4
        /*0020*/ 	.byte	0x02, 0x4c
        /*0022*/ 	.byte	0x10
	.zero		1


	//----- nvinfo : EIATTR_EXTERNS
	.align		4
        /*0024*/ 	.byte	0x04, 0x0f
        /*0026*/ 	.short	(.L_313 - .L_312)


	//   ....[0]....
	.align		4
.L_312:
        /*0028*/ 	.word	index@(__assertfail)


	//----- nvinfo : EIATTR_ANNOTATIONS
	.align		4
.L_313:
        /*002c*/ 	.byte	0x04, 0x55
        /*002e*/ 	.short	(.L_315 - .L_314)


	//   ....[0]....
.L_314:
        /* <DEDUP_REMOVED lines=99> */


	//----- nvinfo : EIATTR_MERCURY_ISA_VERSION
	.align		4
.L_315:
        /*0650*/ 	.byte	0x03, 0x5f
        /*0652*/ 	.short	0x0101


	//----- nvinfo : EIATTR_UNUSED_LOAD_BYTE_OFFSET
	.align		4
        /*0654*/ 	.byte	0x04, 0x44
        /*0656*/ 	.short	(.L_317 - .L_316)


	//   ....[0]....
.L_316:
        /*0658*/ 	.word	0x00000a50
        /*065c*/ 	.word	0x0000fff0


	//   ....[1]....
        /*0660*/ 	.word	0x00012bc0
        /*0664*/ 	.word	0x0000fff0


	//----- nvinfo : EIATTR_INT_WARP_WIDE_INSTR_OFFSETS
	.align		4
.L_317:
        /*0668*/ 	.byte	0x04, 0x31
        /*066a*/ 	.short	(.L_319 - .L_318)


	//   ....[0]....
.L_318:
        /*066c*/ 	.word	0x00000130


	//   ....[1]....
        /*0670*/ 	.word	0x00000170


	//   ....[2]....
        /*0674*/ 	.word	0x000001e0


	//   ....[3]....
        /*0678*/ 	.word	0x00017970


	//   ....[4]....
        /*067c*/ 	.word	0x00017a00


	//   ....[5]....
        /*0680*/ 	.word	0x0001aac0


	//   ....[6]....
        /*0684*/ 	.word	0x0001ab50


	//----- nvinfo : EIATTR_COOP_GROUP_MASK_REGIDS
	.align		4
.L_319:
        /*0688*/ 	.byte	0x04, 0x29
        /*068a*/ 	.short	(.L_321 - .L_320)


	//   ....[0]....
.L_320:
        /*068c*/ 	.word	0xffffffff


	//   ....[1]....
        /*0690*/ 	.word	0xffffffff


	//   ....[2]....
        /*0694*/ 	.word	0xffffffff


	//   ....[3]....
        /*0698*/ 	.word	0xffffffff


	//   ....[4]....
        /*069c*/ 	.word	0xffffffff


	//   ....[5]....
        /*06a0*/ 	.word	0xffffffff


	//   ....[6]....
        /*06a4*/ 	.word	0xffffffff


	//   ....[7]....
        /*06a8*/ 	.word	0xffffffff


	//   ....[8]....
        /*06ac*/ 	.word	0xffffffff


	//   ....[9]....
        /*06b0*/ 	.word	0xffffffff


	//   ....[10]....
        /*06b4*/ 	.word	0xffffffff


	//   ....[11]....
        /*06b8*/ 	.word	0xffffffff


	//   ....[12]....
        /*06bc*/ 	.word	0xffffffff


	//   ....[13]....
        /*06c0*/ 	.word	0xffffffff


	//   ....[14]....
        /*06c4*/ 	.word	0xffffffff


	//   ....[15]....
        /*06c8*/ 	.word	0xffffffff


	//   ....[16]....
        /*06cc*/ 	.word	0xffffffff


	//   ....[17]....
        /*06d0*/ 	.word	0xffffffff


	//   ....[18]....
        /*06d4*/ 	.word	0xffffffff


	//   ....[19]....
        /*06d8*/ 	.word	0xffffffff


	//   ....[20]....
        /*06dc*/ 	.word	0xffffffff


	//   ....[21]....
        /*06e0*/ 	.word	0xffffffff


	//   ....[22]....
        /*06e4*/ 	.word	0xffffffff


	//   ....[23]....
        /*06e8*/ 	.word	0xffffffff


	//   ....[24]....
        /*06ec*/ 	.word	0xffffffff


	//   ....[25]....
        /*06f0*/ 	.word	0xffffffff


	//   ....[26]....
        /*06f4*/ 	.word	0xffffffff


	//   ....[27]....
        /*06f8*/ 	.word	0xffffffff


	//   ....[28]....
        /*06fc*/ 	.word	0xffffffff


	//   ....[29]....
        /*0700*/ 	.word	0xffffffff


	//   ....[30]....
        /*0704*/ 	.word	0xffffffff


	//   ....[31]....
        /*0708*/ 	.word	0xffffffff


	//   ....[32]....
        /*070c*/ 	.word	0xffffffff


	//   ....[33]....
        /*0710*/ 	.word	0xffffffff


	//   ....[34]....
        /*0714*/ 	.word	0xffffffff


	//   ....[35]....
        /*0718*/ 	.word	0xffffffff


	//   ....[36]....
        /*071c*/ 	.word	0xffffffff


	//   ....[37]....
        /*0720*/ 	.word	0xffffffff


	//   ....[38]....
        /*0724*/ 	.word	0xffffffff


	//   ....[39]....
        /*0728*/ 	.word	0xffffffff


	//   ....[40]....
        /*072c*/ 	.word	0xffffffff


	//   ....[41]....
        /*0730*/ 	.word	0xffffffff


	//   ....[42]....
        /*0734*/ 	.word	0xffffffff


	//   ....[43]....
        /*0738*/ 	.word	0xffffffff


	//   ....[44]....
        /*073c*/ 	.word	0xffffffff


	//   ....[45]....
        /*0740*/ 	.word	0xffffffff


	//   ....[46]....
        /*0744*/ 	.word	0xffffffff


	//   ....[47]....
        /*0748*/ 	.word	0xffffffff


	//   ....[48]....
        /*074c*/ 	.word	0xffffffff


	//   ....[49]....
        /*0750*/ 	.word	0xffffffff


	//   ....[50]....
        /*0754*/ 	.word	0xffffffff


	//   ....[51]....
        /*0758*/ 	.word	0xffffffff


	//   ....[52]....
        /*075c*/ 	.word	0xffffffff


	//   ....[53]....
        /*0760*/ 	.word	0xffffffff


	//   ....[54]....
        /*0764*/ 	.word	0xffffffff


	//   ....[55]....
        /*0768*/ 	.word	0xffffffff


	//   ....[56]....
        /*076c*/ 	.word	0xffffffff


	//   ....[57]....
        /*0770*/ 	.word	0xffffffff


	//   ....[58]....
        /*0774*/ 	.word	0xffffffff


	//   ....[59]....
        /*0778*/ 	.word	0xffffffff


	//   ....[60]....
        /*077c*/ 	.word	0xffffffff


	//   ....[61]....
        /*0780*/ 	.word	0xffffffff


	//   ....[62]....
        /*0784*/ 	.word	0xffffffff


	//   ....[63]....
        /*0788*/ 	.word	0xffffffff


	//   ....[64]....
        /*078c*/ 	.word	0xffffffff


	//   ....[65]....
        /*0790*/ 	.word	0xffffffff


	//   ....[66]....
        /*0794*/ 	.word	0xffffffff


	//   ....[67]....
        /*0798*/ 	.word	0xffffffff


	//   ....[68]....
        /*079c*/ 	.word	0xffffffff


	//   ....[69]....
        /*07a0*/ 	.word	0xffffffff


	//   ....[70]....
        /*07a4*/ 	.word	0xffffffff


	//   ....[71]....
        /*07a8*/ 	.word	0xffffffff


	//   ....[72]....
        /*07ac*/ 	.word	0xffffffff


	//   ....[73]....
        /*07b0*/ 	.word	0xffffffff


	//   ....[74]....
        /*07b4*/ 	.word	0xffffffff


	//   ....[75]....
        /*07b8*/ 	.word	0xffffffff


	//   ....[76]....
        /*07bc*/ 	.word	0xffffffff


	//   ....[77]....
        /*07c0*/ 	.word	0xffffffff


	//   ....[78]....
        /*07c4*/ 	.word	0xffffffff


	//   ....[79]....
        /*07c8*/ 	.word	0xffffffff


	//   ....[80]....
        /*07cc*/ 	.word	0xffffffff


	//   ....[81]....
        /*07d0*/ 	.word	0xffffffff


	//   ....[82]....
        /*07d4*/ 	.word	0xffffffff


	//   ....[83]....
        /*07d8*/ 	.word	0xffffffff


	//   ....[84]....
        /*07dc*/ 	.word	0xffffffff


	//   ....[85]....
        /*07e0*/ 	.word	0xffffffff


	//   ....[86]....
        /*07e4*/ 	.word	0xffffffff


	//   ....[87]....
        /*07e8*/ 	.word	0xffffffff


	//   ....[88]....
        /*07ec*/ 	.word	0xffffffff


	//   ....[89]....
        /*07f0*/ 	.word	0xffffffff


	//   ....[90]....
        /*07f4*/ 	.word	0xffffffff


	//   ....[91]....
        /*07f8*/ 	.word	0xffffffff


	//   ....[92]....
        /*07fc*/ 	.word	0xffffffff


	//   ....[93]....
        /*0800*/ 	.word	0xffffffff


	//   ....[94]....
        /*0804*/ 	.word	0xffffffff


	//   ....[95]....
        /*0808*/ 	.word	0xffffffff


	//   ....[96]....
        /*080c*/ 	.word	0xffffffff


	//   ....[97]....
        /*0810*/ 	.word	0xffffffff


	//   ....[98]....
        /*0814*/ 	.word	0xffffffff


	//   ....[99]....
        /*0818*/ 	.word	0xffffffff


	//   ....[100]....
        /*081c*/ 	.word	0xffffffff


	//   ....[101]....
        /*0820*/ 	.word	0xffffffff


	//   ....[102]....
        /*0824*/ 	.word	0xffffffff


	//   ....[103]....
        /*0828*/ 	.word	0xffffffff


	//   ....[104]....
        /*082c*/ 	.word	0xffffffff


	//   ....[105]....
        /*0830*/ 	.word	0xffffffff


	//   ....[106]....
        /*0834*/ 	.word	0xffffffff


	//   ....[107]....
        /*0838*/ 	.word	0xffffffff


	//   ....[108]....
        /*083c*/ 	.word	0xffffffff


	//   ....[109]....
        /*0840*/ 	.word	0xffffffff


	//   ....[110]....
        /*0844*/ 	.word	0xffffffff


	//   ....[111]....
        /*0848*/ 	.word	0xffffffff


	//   ....[112]....
        /*084c*/ 	.word	0xffffffff


	//   ....[113]....
        /*0850*/ 	.word	0xffffffff


	//   ....[114]....
        /*0854*/ 	.word	0xffffffff


	//   ....[115]....
        /*0858*/ 	.word	0xffffffff


	//   ....[116]....
        /*085c*/ 	.word	0xffffffff


	//   ....[117]....
        /*0860*/ 	.word	0xffffffff


	//   ....[118]....
        /*0864*/ 	.word	0xffffffff


	//   ....[119]....
        /*0868*/ 	.word	0xffffffff


	//   ....[120]....
        /*086c*/ 	.word	0xffffffff


	//   ....[121]....
        /*0870*/ 	.word	0xffffffff


	//   ....[122]....
        /*0874*/ 	.word	0xffffffff


	//   ....[123]....
        /*0878*/ 	.word	0xffffffff


	//   ....[124]....
        /*087c*/ 	.word	0xffffffff


	//   ....[125]....
        /*0880*/ 	.word	0xffffffff


	//   ....[126]....
        /*0884*/ 	.word	0xffffffff


	//   ....[127]....
        /*0888*/ 	.word	0xffffffff


	//   ....[128]....
        /*088c*/ 	.word	0xffffffff


	//   ....[129]....
        /*0890*/ 	.word	0xffffffff


	//   ....[130]....
        /*0894*/ 	.word	0xffffffff


	//   ....[131]....
        /*0898*/ 	.word	0xffffffff


	//   ....[132]....
        /*089c*/ 	.word	0xffffffff


	//   ....[133]....
        /*08a0*/ 	.word	0xffffffff


	//   ....[134]....
        /*08a4*/ 	.word	0xffffffff


	//   ....[135]....
        /*08a8*/ 	.word	0xffffffff


	//   ....[136]....
        /*08ac*/ 	.word	0xffffffff


	//   ....[137]....
        /*08b0*/ 	.word	0x0500000f


	//   ....[138]....
        /*08b4*/ 	.word	0x0500000f


	//   ....[139]....
        /*08b8*/ 	.word	0x0500000f


	//   ....[140]....
        /*08bc*/ 	.word	0x0500000f


	//   ....[141]....
        /*08c0*/ 	.word	0x0500000f


	//   ....[142]....
        /*08c4*/ 	.word	0x0500000f


	//   ....[143]....
        /*08c8*/ 	.word	0x0500000f


	//   ....[144]....
        /*08cc*/ 	.word	0x0500000f


	//   ....[145]....
        /*08d0*/ 	.word	0x0500000f


	//   ....[146]....
        /*08d4*/ 	.word	0x0500000f


	//   ....[147]....
        /*08d8*/ 	.word	0x0500000f


	//   ....[148]....
        /*08dc*/ 	.word	0x0500000f


	//   ....[149]....
        /*08e0*/ 	.word	0x0500000f


	//   ....[150]....
        /*08e4*/ 	.word	0x0500000f


	//   ....[151]....
        /*08e8*/ 	.word	0x0500000f


	//   ....[152]....
        /*08ec*/ 	.word	0x0500000f


	//   ....[153]....
        /*08f0*/ 	.word	0x0500000f


	//   ....[154]....
        /*08f4*/ 	.word	0x0500000f


	//   ....[155]....
        /*08f8*/ 	.word	0x0500000f


	//   ....[156]....
        /*08fc*/ 	.word	0x0500000f


	//   ....[157]....
        /*0900*/ 	.word	0x0500000f


	//   ....[158]....
        /*0904*/ 	.word	0x0500000f


	//   ....[159]....
        /*0908*/ 	.word	0x0500000f


	//   ....[160]....
        /*090c*/ 	.word	0x0500000f


	//   ....[161]....
        /*0910*/ 	.word	0x0500000f


	//   ....[162]....
        /*0914*/ 	.word	0x0500000f


	//   ....[163]....
        /*0918*/ 	.word	0x0500000f


	//   ....[164]....
        /*091c*/ 	.word	0x0500000f


	//   ....[165]....
        /*0920*/ 	.word	0x0500000f


	//   ....[166]....
        /*0924*/ 	.word	0x0500000f


	//   ....[167]....
        /*0928*/ 	.word	0x0500000f


	//   ....[168]....
        /*092c*/ 	.word	0x0500000f


	//   ....[169]....
        /*0930*/ 	.word	0x0500000f


	//   ....[170]....
        /*0934*/ 	.word	0x0500000f


	//   ....[171]....
        /*0938*/ 	.word	0x0500000f


	//   ....[172]....
        /*093c*/ 	.word	0x0500000f


	//   ....[173]....
        /*0940*/ 	.word	0x0500000f


	//   ....[174]....
        /*0944*/ 	.word	0x0500000f


	//   ....[175]....
        /*0948*/ 	.word	0x0500000f


	//   ....[176]....
        /*094c*/ 	.word	0x0500000f


	//   ....[177]....
        /*0950*/ 	.word	0x0500000f


	//   ....[178]....
        /*0954*/ 	.word	0x0500000f


	//   ....[179]....
        /*0958*/ 	.word	0x0500000f


	//   ....[180]....
        /*095c*/ 	.word	0x0500000f


	//   ....[181]....
        /*0960*/ 	.word	0x0500000f


	//   ....[182]....
        /*0964*/ 	.word	0x0500000f


	//   ....[183]....
        /*0968*/ 	.word	0x0500000f


	//   ....[184]....
        /*096c*/ 	.word	0x0500000f


	//   ....[185]....
        /*0970*/ 	.word	0x0500000f


	//   ....[186]....
        /*0974*/ 	.word	0x0500000f


	//   ....[187]....
        /*0978*/ 	.word	0x0500000f


	//   ....[188]....
        /*097c*/ 	.word	0x0500000f


	//   ....[189]....
        /*0980*/ 	.word	0x0500000f


	//   ....[190]....
        /*0984*/ 	.word	0x0500000f


	//   ....[191]....
        /*0988*/ 	.word	0x0500000f


	//   ....[192]....
        /*098c*/ 	.word	0x0500000f


	//----- nvinfo : EIATTR_COOP_GROUP_INSTR_OFFSETS
	.align		4
.L_321:
        /*0990*/ 	.byte	0x04, 0x28
        /*0992*/ 	.short	(.L_323 - .L_322)


	//   ....[0]....
.L_322:
        /*0994*/ 	.word	0x00000070


	//   ....[1]....
        /*0998*/ 	.word	0x00000140


	//   ....[2]....
        /*099c*/ 	.word	0x00000190


	//   ....[3]....
        /*09a0*/ 	.word	0x000003c0


	//   ....[4]....
        /*09a4*/ 	.word	0x00000520


	//   ....[5]....
        /*09a8*/ 	.word	0x00000640


	//   ....[6]....
        /*09ac*/ 	.word	0x000007a0


	//   ....[7]....
        /*09b0*/ 	.word	0x00002980


	//   ....[8]....
        /*09b4*/ 	.word	0x00002990


	//   ....[9]....
        /*09b8*/ 	.word	0x000042e0


	//   ....[10]....
        /*09bc*/ 	.word	0x000042f0


	//   ....[11]....
        /*09c0*/ 	.word	0x00006400


	//   ....[12]....
        /*09c4*/ 	.word	0x00006410


	//   ....[13]....
        /*09c8*/ 	.word	0x00006800


	//   ....[14]....
        /*09cc*/ 	.word	0x00006820


	//   ....[15]....
        /*09d0*/ 	.word	0x000070f0


	//   ....[16]....
        /*09d4*/ 	.word	0x00007820


	//   ....[17]....
        /*09d8*/ 	.word	0x00007830


	//   ....[18]....
        /*09dc*/ 	.word	0x00007840


	//   ....[19]....
        /*09e0*/ 	.word	0x00007850


	//   ....[20]....
        /*09e4*/ 	.word	0x00009520


	//   ....[21]....
        /*09e8*/ 	.word	0x00009530


	//   ....[22]....
        /*09ec*/ 	.word	0x00009540


	//   ....[23]....
        /*09f0*/ 	.word	0x00009550


	//   ....[24]....
        /*09f4*/ 	.word	0x0000bde0


	//   ....[25]....
        /*09f8*/ 	.word	0x0000c450


	//   ....[26]....
        /*09fc*/ 	.word	0x0000c460


	//   ....[27]....
        /*0a00*/ 	.word	0x0000c480


	//   ....[28]....
        /*0a04*/ 	.word	0x0000cbd0


	//   ....[29]....
        /*0a08*/ 	.word	0x0000cbf0


	//   ....[30]....
        /*0a0c*/ 	.word	0x0000e310


	//   ....[31]....
        /*0a10*/ 	.word	0x0000e8c0


	//   ....[32]....
        /*0a14*/ 	.word	0x0000e990


	//   ....[33]....
        /*0a18*/ 	.word	0x0000ea00


	//   ....[34]....
        /*0a1c*/ 	.word	0x0000f070


	//   ....[35]....
        /*0a20*/ 	.word	0x0000f090


	//   ....[36]....
        /*0a24*/ 	.word	0x00010c50


	//   ....[37]....
        /*0a28*/ 	.word	0x00010c70


	//   ....[38]....
        /*0a2c*/ 	.word	0x00011190


	//   ....[39]....
        /*0a30*/ 	.word	0x000111f0


	//   ....[40]....
        /*0a34*/ 	.word	0x00012500


	//   ....[41]....
        /*0a38*/ 	.word	0x00012510


	//   ....[42]....
        /*0a3c*/ 	.word	0x000125b0


	//   ....[43]....
        /*0a40*/ 	.word	0x000125c0


	//   ....[44]....
        /*0a44*/ 	.word	0x00013150


	//   ....[45]....
        /*0a48*/ 	.word	0x00013180


	//   ....[46]....
        /*0a4c*/ 	.word	0x000131a0


	//   ....[47]....
        /*0a50*/ 	.word	0x000131c0


	//   ....[48]....
        /*0a54*/ 	.word	0x000131d0


	//   ....[49]....
        /*0a58*/ 	.word	0x000131e0


	//   ....[50]....
        /*0a5c*/ 	.word	0x000131f0


	//   ....[51]....
        /*0a60*/ 	.word	0x00013200


	//   ....[52]....
        /*0a64*/ 	.word	0x00013210


	//   ....[53]....
        /*0a68*/ 	.word	0x00013220


	//   ....[54]....
        /*0a6c*/ 	.word	0x00013230


	//   ....[55]....
        /*0a70*/ 	.word	0x00013240


	//   ....[56]....
        /*0a74*/ 	.word	0x00013260


	//   ....[57]....
        /*0a78*/ 	.word	0x00013270


	//   ....[58]....
        /*0a7c*/ 	.word	0x00013280


	//   ....[59]....
        /*0a80*/ 	.word	0x00013290


	//   ....[60]....
        /*0a84*/ 	.word	0x000132a0


	//   ....[61]....
        /*0a88*/ 	.word	0x000132b0


	//   ....[62]....
        /*0a8c*/ 	.word	0x000132c0


	//   ....[63]....
        /*0a90*/ 	.word	0x000132d0


	//   ....[64]....
        /*0a94*/ 	.word	0x000132e0


	//   ....[65]....
        /*0a98*/ 	.word	0x000132f0


	//   ....[66]....
        /*0a9c*/ 	.word	0x00013300


	//   ....[67]....
        /*0aa0*/ 	.word	0x00013310


	//   ....[68]....
        /*0aa4*/ 	.word	0x00013ad0


	//   ....[69]....
        /*0aa8*/ 	.word	0x00013b10


	//   ....[70]....
        /*0aac*/ 	.word	0x00013b40


	//   ....[71]....
        /*0ab0*/ 	.word	0x00013b60


	//   ....[72]....
        /*0ab4*/ 	.word	0x000140e0


	//   ....[73]....
        /*0ab8*/ 	.word	0x00014110


	//   ....[74]....
        /*0abc*/ 	.word	0x00014210


	//   ....[75]....
        /*0ac0*/ 	.word	0x00014230


	//   ....[76]....
        /*0ac4*/ 	.word	0x00014b60


	//   ....[77]....
        /*0ac8*/ 	.word	0x00014b70


	//   ....[78]....
        /*0acc*/ 	.word	0x00014c70


	//   ....[79]....
        /*0ad0*/ 	.word	0x00014c90


	//   ....[80]....
        /*0ad4*/ 	.word	0x00014e00


	//   ....[81]....
        /*0ad8*/ 	.word	0x00014fb0


	//   ....[82]....
        /*0adc*/ 	.word	0x00014fe0


	//   ....[83]....
        /*0ae0*/ 	.word	0x00015010


	//   ....[84]....
        /*0ae4*/ 	.word	0x00015040


	//   ....[85]....
        /*0ae8*/ 	.word	0x00015070


	//   ....[86]....
        /*0aec*/ 	.word	0x000150a0


	//   ....[87]....
        /*0af0*/ 	.word	0x00015210


	//   ....[88]....
        /*0af4*/ 	.word	0x00015240


	//   ....[89]....
        /*0af8*/ 	.word	0x00015270


	//   ....[90]....
        /*0afc*/ 	.word	0x000152a0


	//   ....[91]....
        /*0b00*/ 	.word	0x000152d0


	//   ....[92]....
        /*0b04*/ 	.word	0x00015300


	//   ....[93]....
        /*0b08*/ 	.word	0x000153a0


	//   ....[94]....
        /*0b0c*/ 	.word	0x00015400


	//   ....[95]....
        /*0b10*/ 	.word	0x000154a0


	//   ....[96]....
        /*0b14*/ 	.word	0x00016450


	//   ....[97]....
        /*0b18*/ 	.word	0x000185f0


	//   ....[98]....
        /*0b1c*/ 	.word	0x00018600


	//   ....[99]....
        /*0b20*/ 	.word	0x00018610


	//   ....[100]....
        /*0b24*/ 	.word	0x00018730


	//   ....[101]....
        /*0b28*/ 	.word	0x00018b70


	//   ....[102]....
        /*0b2c*/ 	.word	0x00018b80


	//   ....[103]....
        /*0b30*/ 	.word	0x00018b90


	//   ....[104]....
        /*0b34*/ 	.word	0x00018ba0


	//   ....[105]....
        /*0b38*/ 	.word	0x00019530


	//   ....[106]....
        /*0b3c*/ 	.word	0x00019560


	//   ....[107]....
        /*0b40*/ 	.word	0x00019580


	//   ....[108]....
        /*0b44*/ 	.word	0x00019590


	//   ....[109]....
        /*0b48*/ 	.word	0x00019690


	//   ....[110]....
        /*0b4c*/ 	.word	0x000196a0


	//   ....[111]....
        /*0b50*/ 	.word	0x00019e70


	//   ....[112]....
        /*0b54*/ 	.word	0x00019e90


	//   ....[113]....
        /*0b58*/ 	.word	0x00019eb0


	//   ....[114]....
        /*0b5c*/ 	.word	0x00019f10


	//   ....[115]....
        /*0b60*/ 	.word	0x0001a300


	//   ....[116]....
        /*0b64*/ 	.word	0x0001a310


	//   ....[117]....
        /*0b68*/ 	.word	0x0001a320


	//   ....[118]....
        /*0b6c*/ 	.word	0x0001a380


	//   ....[119]....
        /*0b70*/ 	.word	0x0001b260


	//   ....[120]....
        /*0b74*/ 	.word	0x0001b290


	//   ....[121]....
        /*0b78*/ 	.word	0x0001b2d0


	//   ....[122]....
        /*0b7c*/ 	.word	0x0001b300


	//   ....[123]....
        /*0b80*/ 	.word	0x0001b330


	//   ....[124]....
        /*0b84*/ 	.word	0x0001b360


	//   ....[125]....
        /*0b88*/ 	.word	0x0001b390


	//   ....[126]....
        /*0b8c*/ 	.word	0x0001b3c0


	//   ....[127]....
        /*0b90*/ 	.word	0x0001b540


	//   ....[128]....
        /*0b94*/ 	.word	0x0001b570


	//   ....[129]....
        /*0b98*/ 	.word	0x0001b5a0


	//   ....[130]....
        /*0b9c*/ 	.word	0x0001b5d0


	//   ....[131]....
        /*0ba0*/ 	.word	0x0001b600


	//   ....[132]....
        /*0ba4*/ 	.word	0x0001b630


	//   ....[133]....
        /*0ba8*/ 	.word	0x0001b6f0


	//   ....[134]....
        /*0bac*/ 	.word	0x0001b710


	//   ....[135]....
        /*0bb0*/ 	.word	0x0001b780


	//   ....[136]....
        /*0bb4*/ 	.word	0x0001be40


	//   ....[137]....
        /*0bb8*/ 	.word	0x0001c1e0


	//   ....[138]....
        /*0bbc*/ 	.word	0x0001c270


	//   ....[139]....
        /*0bc0*/ 	.word	0x0001c350


	//   ....[140]....
        /*0bc4*/ 	.word	0x0001c3e0


	//   ....[141]....
        /*0bc8*/ 	.word	0x0001c4c0


	//   ....[142]....
        /*0bcc*/ 	.word	0x0001c550


	//   ....[143]....
        /*0bd0*/ 	.word	0x0001c620


	//   ....[144]....
        /*0bd4*/ 	.word	0x0001c6b0


	//   ....[145]....
        /*0bd8*/ 	.word	0x0001c700


	//   ....[146]....
        /*0bdc*/ 	.word	0x0001c750


	//   ....[147]....
        /*0be0*/ 	.word	0x0001c820


	//   ....[148]....
        /*0be4*/ 	.word	0x0001c8b0


	//   ....[149]....
        /*0be8*/ 	.word	0x0001c900


	//   ....[150]....
        /*0bec*/ 	.word	0x0001c950


	//   ....[151]....
        /*0bf0*/ 	.word	0x0001cc50


	//   ....[152]....
        /*0bf4*/ 	.word	0x0001cf30


	//   ....[153]....
        /*0bf8*/ 	.word	0x0001d030


	//   ....[154]....
        /*0bfc*/ 	.word	0x0001d0d0


	//   ....[155]....
        /*0c00*/ 	.word	0x0001d280


	//   ....[156]....
        /*0c04*/ 	.word	0x0001d320


	//   ....[157]....
        /*0c08*/ 	.word	0x0001d420


	//   ....[158]....
        /*0c0c*/ 	.word	0x0001d4b0


	//   ....[159]....
        /*0c10*/ 	.word	0x0001d510


	//   ....[160]....
        /*0c14*/ 	.word	0x0001d5b0


	//   ....[161]....
        /*0c18*/ 	.word	0x0001d6c0


	//   ....[162]....
        /*0c1c*/ 	.word	0x0001d720


	//   ....[163]....
        /*0c20*/ 	.word	0x0001d780


	//   ....[164]....
        /*0c24*/ 	.word	0x0001d820


	//   ....[165]....
        /*0c28*/ 	.word	0x0001d8f0


	//   ....[166]....
        /*0c2c*/ 	.word	0x0001d9d0


	//   ....[167]....
        /*0c30*/ 	.word	0x0001db10


	//   ....[168]....
        /*0c34*/ 	.word	0x0001dbc0


	//   ....[169]....
        /*0c38*/ 	.word	0x0001dc70


	//   ....[170]....
        /*0c3c*/ 	.word	0x0001dd20


	//   ....[171]....
        /*0c40*/ 	.word	0x0001de10


	//   ....[172]....
        /*0c44*/ 	.word	0x0001dea0


	//   ....[173]....
        /*0c48*/ 	.word	0x0001df00


	//   ....[174]....
        /*0c4c*/ 	.word	0x0001dfd0


	//   ....[175]....
        /*0c50*/ 	.word	0x0001e1b0


	//   ....[176]....
        /*0c54*/ 	.word	0x0001e250


	//   ....[177]....
        /*0c58*/ 	.word	0x0001e370


	//   ....[178]....
        /*0c5c*/ 	.word	0x0001e3e0


	//   ....[179]....
        /*0c60*/ 	.word	0x0001e450


	//   ....[180]....
        /*0c64*/ 	.word	0x0001e4c0


	//   ....[181]....
        /*0c68*/ 	.word	0x0001e530


	//   ....[182]....
        /*0c6c*/ 	.word	0x0001e5b0


	//   ....[183]....
        /*0c70*/ 	.word	0x0001e640


	//   ....[184]....
        /*0c74*/ 	.word	0x0001e6e0


	//   ....[185]....
        /*0c78*/ 	.word	0x0001e750


	//   ....[186]....
        /*0c7c*/ 	.word	0x0001e7c0


	//   ....[187]....
        /*0c80*/ 	.word	0x0001e830


	//   ....[188]....
        /*0c84*/ 	.word	0x0001e8b0


	//   ....[189]....
        /*0c88*/ 	.word	0x0001e920


	//   ....[190]....
        /*0c8c*/ 	.word	0x0001e9c0


	//   ....[191]....
        /*0c90*/ 	.word	0x0001ea50


	//   ....[192]....
        /*0c94*/ 	.word	0x0001eb80


	//----- nvinfo : EIATTR_REG_RECONFIG
	.align		4
.L_323:
        /*0c98*/ 	.byte	0x01, 0x54
	.zero		2


	//----- nvinfo : EIATTR_SYSCALL_OFFSETS
	.align		4
        /*0c9c*/ 	.byte	0x04, 0x46
        /*0c9e*/ 	.short	(.L_325 - .L_324)


	//   ....[0]....
.L_324:
        /*0ca0*/ 	.word	0x00001a20


	//   ....[1]....
        /*0ca4*/ 	.word	0x00001b70


	//   ....[2]....
        /*0ca8*/ 	.word	0x00007260


	//   ....[3]....
        /*0cac*/ 	.word	0x00007580


	//   ....[4]....
        /*0cb0*/ 	.word	0x00017b60


	//   ....[5]....
        /*0cb4*/ 	.word	0x00017cd0


	//   ....[6]....
        /*0cb8*/ 	.word	0x00017e20


	//   ....[7]....
        /*0cbc*/ 	.word	0x00017f60


	//   ....[8]....
        /*0cc0*/ 	.word	0x00018fe0


	//----- nvinfo : EIATTR_MBARRIER_INSTR_OFFSETS
	.align		4
.L_325:
        /*0cc4*/ 	.byte	0x04, 0x39
        /*0cc6*/ 	.short	(.L_327 - .L_326)


	//   ....[0]....
.L_326:
        /*0cc8*/ 	.word	0x00000270
        /*0ccc*/ 	.word	0x000000ff
        /*0cd0*/ 	.word	0x00019c00
        /*0cd4*/ 	.short	0x0100
        /*0cd6*/ 	.byte	0x08
	.zero		1


	//   ....[1]....
        /*0cd8*/ 	.word	0x00000280
        /*0cdc*/ 	.word	0x000000ff
        /*0ce0*/ 	.word	0x00019c20
        /*0ce4*/ 	.short	0x0100
        /*0ce6*/ 	.byte	0x08
	.zero		1


	//   ....[2]....
        /*0ce8*/ 	.word	0x00000370
        /*0cec*/ 	.word	0x000000ff
        /*0cf0*/ 	.word	0x00019c30
        /*0cf4*/ 	.short	0x0100
        /*0cf6*/ 	.byte	0x08
	.zero		1


	//   ....[3]....
        /*0cf8*/ 	.word	0x00000380
        /*0cfc*/ 	.word	0x000000ff
        /*0d00*/ 	.word	0x00019c40
        /*0d04*/ 	.short	0x0100
        /*0d06*/ 	.byte	0x08
	.zero		1


	//   ....[4]....
        /*0d08*/ 	.word	0x00000390
        /*0d0c*/ 	.word	0x000000ff
        /*0d10*/ 	.word	0x00019c38
        /*0d14*/ 	.short	0x0100
        /*0d16*/ 	.byte	0x08
	.zero		1


	//   ....[5]....
        /*0d18*/ 	.word	0x000003a0
        /*0d1c*/ 	.word	0x000000ff
        /*0d20*/ 	.word	0x00019c48
        /*0d24*/ 	.short	0x0100
        /*0d26*/ 	.byte	0x08
	.zero		1


	//   ....[6]....
        /*0d28*/ 	.word	0x000004d0
        /*0d2c*/ 	.word	0x000000ff
        /*0d30*/ 	.word	0x00019c50
        /*0d34*/ 	.short	0x0100
        /*0d36*/ 	.byte	0x08
	.zero		1


	//   ....[7]....
        /*0d38*/ 	.word	0x000004e0
        /*0d3c*/ 	.word	0x000000ff
        /*0d40*/ 	.word	0x00019c60
        /*0d44*/ 	.short	0x0100
        /*0d46*/ 	.byte	0x08
	.zero		1


	//   ....[8]....
        /*0d48*/ 	.word	0x000004f0
        /*0d4c*/ 	.word	0x000000ff
        /*0d50*/ 	.word	0x00019c58
        /*0d54*/ 	.short	0x0100
        /*0d56*/ 	.byte	0x08
	.zero		1


	//   ....[9]....
        /*0d58*/ 	.word	0x00000500
        /*0d5c*/ 	.word	0x000000ff
        /*0d60*/ 	.word	0x00019c68
        /*0d64*/ 	.short	0x0100
        /*0d66*/ 	.byte	0x08
	.zero		1


	//   ....[10]....
        /*0d68*/ 	.word	0x000005f0
        /*0d6c*/ 	.word	0x000000ff
        /*0d70*/ 	.word	0x00019c70
        /*0d74*/ 	.short	0x0100
        /*0d76*/ 	.byte	0x06
	.zero		1


	//   ....[11]....
        /*0d78*/ 	.word	0x00000600
        /*0d7c*/ 	.word	0x000000ff
        /*0d80*/ 	.word	0x00019c80
        /*0d84*/ 	.short	0x0100
        /*0d86*/ 	.byte	0x06
	.zero		1


	//   ....[12]....
        /*0d88*/ 	.word	0x00000610
        /*0d8c*/ 	.word	0x000000ff
        /*0d90*/ 	.word	0x00019c78
        /*0d94*/ 	.short	0x0100
        /*0d96*/ 	.byte	0x06
	.zero		1


	//   ....[13]....
        /*0d98*/ 	.word	0x00000620
        /*0d9c*/ 	.word	0x000000ff
        /*0da0*/ 	.word	0x00019c88
        /*0da4*/ 	.short	0x0100
        /*0da6*/ 	.byte	0x06
	.zero		1


	//   ....[14]....
        /*0da8*/ 	.word	0x00000750
        /*0dac*/ 	.word	0x000000ff
        /*0db0*/ 	.word	0x00019c90
        /*0db4*/ 	.short	0x0100
        /*0db6*/ 	.byte	0x08
	.zero		1


	//   ....[15]....
        /*0db8*/ 	.word	0x00000760
        /*0dbc*/ 	.word	0x000000ff
        /*0dc0*/ 	.word	0x00019ca0
        /*0dc4*/ 	.short	0x0100
        /*0dc6*/ 	.byte	0x08
	.zero		1


	//   ....[16]....
        /*0dc8*/ 	.word	0x00000770
        /*0dcc*/ 	.word	0x000000ff
        /*0dd0*/ 	.word	0x00019c98
        /*0dd4*/ 	.short	0x0100
        /*0dd6*/ 	.byte	0x08
	.zero		1


	//   ....[17]....
        /*0dd8*/ 	.word	0x00000780
        /*0ddc*/ 	.word	0x000000ff
        /*0de0*/ 	.word	0x00019ca8
        /*0de4*/ 	.short	0x0100
        /*0de6*/ 	.byte	0x08
	.zero		1


	//   ....[18]....
        /*0de8*/ 	.word	0x000008c0
        /*0dec*/ 	.word	0x000000ff
        /*0df0*/ 	.word	0x00019cb0
        /*0df4*/ 	.short	0x0100
        /*0df6*/ 	.byte	0x08
	.zero		1


	//   ....[19]....
        /*0df8*/ 	.word	0x000008d0
        /*0dfc*/ 	.word	0x000000ff
        /*0e00*/ 	.word	0x00019cc0
        /*0e04*/ 	.short	0x0100
        /*0e06*/ 	.byte	0x08
	.zero		1


	//   ....[20]....
        /*0e08*/ 	.word	0x000008e0
        /*0e0c*/ 	.word	0x000000ff
        /*0e10*/ 	.word	0x00019cb8
        /*0e14*/ 	.short	0x0100
        /*0e16*/ 	.byte	0x08
	.zero		1


	//   ....[21]....
        /*0e18*/ 	.word	0x000008f0
        /*0e1c*/ 	.word	0x000000ff
        /*0e20*/ 	.word	0x00019cc8
        /*0e24*/ 	.short	0x0100
        /*0e26*/ 	.byte	0x08
	.zero		1


	//   ....[22]....
        /*0e28*/ 	.word	0x00002930
        /*0e2c*/ 	.word	0x00000045
        /*0e30*/ 	.word	0x00019c90
        /*0e34*/ 	.short	0x010a
        /*0e36*/ 	.byte	0x3f
	.zero		1


	//   ....[23]....
        /*0e38*/ 	.word	0x00004290
        /*0e3c*/ 	.word	0x00000045
        /*0e40*/ 	.word	0x00019c90
        /*0e44*/ 	.short	0x010a
        /*0e46*/ 	.byte	0x3f
	.zero		1


	//   ....[24]....
        /*0e48*/ 	.word	0x00006220
        /*0e4c*/ 	.word	0x00000045
        /*0e50*/ 	.word	0x00019c90
        /*0e54*/ 	.short	0x010a
        /*0e56*/ 	.byte	0x3f
	.zero		1


	//   ....[25]....
        /*0e58*/ 	.word	0x00006640
        /*0e5c*/ 	.word	0x00000004
        /*0e60*/ 	.word	0x00000000
        /*0e64*/ 	.short	0x0101
        /*0e66*/ 	.byte	0x3f
	.zero		1


	//   ....[26]....
        /*0e68*/ 	.word	0x00006680
        /*0e6c*/ 	.word	0x00000045
        /*0e70*/ 	.word	0x00019cb0
        /*0e74*/ 	.short	0x010a
        /*0e76*/ 	.byte	0x3f
	.zero		1


	//   ....[27]....
        /*0e78*/ 	.word	0x00006a60
        /*0e7c*/ 	.word	0x00000045
        /*0e80*/ 	.word	0x00000000
        /*0e84*/ 	.short	0x0101
        /*0e86*/ 	.byte	0x3f
	.zero		1


	//   ....[28]....
        /*0e88*/ 	.word	0x00007300
        /*0e8c*/ 	.word	0x00000012
        /*0e90*/ 	.word	0x00019c00
        /*0e94*/ 	.short	0x010a
        /*0e96*/ 	.byte	0x3f
	.zero		1


	//   ....[29]....
        /*0e98*/ 	.word	0x00007350
        /*0e9c*/ 	.word	0x00000012
        /*0ea0*/ 	.word	0x00019c00
        /*0ea4*/ 	.short	0x010a
        /*0ea6*/ 	.byte	0x3f
	.zero		1


	//   ....[30]....
        /*0ea8*/ 	.word	0x00007b90
        /*0eac*/ 	.word	0x00000012
        /*0eb0*/ 	.word	0x00019c00
        /*0eb4*/ 	.short	0x010a
        /*0eb6*/ 	.byte	0x3f
	.zero		1


	//   ....[31]....
        /*0eb8*/ 	.word	0x00009860
        /*0ebc*/ 	.word	0x00000012
        /*0ec0*/ 	.word	0x00019c00
        /*0ec4*/ 	.short	0x010a
        /*0ec6*/ 	.byte	0x3f
	.zero		1


	//   ....[32]....
        /*0ec8*/ 	.word	0x0000ba20
        /*0ecc*/ 	.word	0x00000003
        /*0ed0*/ 	.word	0x00019c30
        /*0ed4*/ 	.short	0x010a
        /*0ed6*/ 	.byte	0x3f
	.zero		1


	//   ....[33]....
        /*0ed8*/ 	.word	0x0000bac0
        /*0edc*/ 	.word	0x00000003
        /*0ee0*/ 	.word	0x00019c30
        /*0ee4*/ 	.short	0x010a
        /*0ee6*/ 	.byte	0x3f
	.zero		1


	//   ....[34]....
        /*0ee8*/ 	.word	0x0000d290
        /*0eec*/ 	.word	0x00000003
        /*0ef0*/ 	.word	0x00000000
        /*0ef4*/ 	.short	0x0101
        /*0ef6*/ 	.byte	0x3f
	.zero		1


	//   ....[35]....
        /*0ef8*/ 	.word	0x0000dce0
        /*0efc*/ 	.word	0x00000000
        /*0f00*/ 	.word	0x00019c30
        /*0f04*/ 	.short	0x010a
        /*0f06*/ 	.byte	0x3f
	.zero		1


	//   ....[36]....
        /*0f08*/ 	.word	0x0000dd50
        /*0f0c*/ 	.word	0x00000000
        /*0f10*/ 	.word	0x00019c30
        /*0f14*/ 	.short	0x010a
        /*0f16*/ 	.byte	0x3f
	.zero		1


	//   ....[37]....
        /*0f18*/ 	.word	0x0000df50
        /*0f1c*/ 	.word	0x0000000f
        /*0f20*/ 	.word	0x00019c50
        /*0f24*/ 	.short	0x010a
        /*0f26*/ 	.byte	0x3f
	.zero		1


	//   ....[38]....
        /*0f28*/ 	.word	0x0000dfa0
        /*0f2c*/ 	.word	0x0000000f
        /*0f30*/ 	.word	0x00019c50
        /*0f34*/ 	.short	0x010a
        /*0f36*/ 	.byte	0x3f
	.zero		1


	//   ....[39]....
        /*0f38*/ 	.word	0x0000e2d0
        /*0f3c*/ 	.word	0x00000000
        /*0f40*/ 	.word	0x00000000
        /*0f44*/ 	.short	0x0101
        /*0f46*/ 	.byte	0x3f
	.zero		1


	//   ....[40]....
        /*0f48*/ 	.word	0x0000fe60
        /*0f4c*/ 	.word	0x0000000f
        /*0f50*/ 	.word	0x00000000
        /*0f54*/ 	.short	0x0101
        /*0f56*/ 	.byte	0x3f
	.zero		1


	//   ....[41]....
        /*0f58*/ 	.word	0x000104f0
        /*0f5c*/ 	.word	0x00000005
        /*0f60*/ 	.word	0x00019c30
        /*0f64*/ 	.short	0x010a
        /*0f66*/ 	.byte	0x3f
	.zero		1


	//   ....[42]....
        /*0f68*/ 	.word	0x00010560
        /*0f6c*/ 	.word	0x00000005
        /*0f70*/ 	.word	0x00019c30
        /*0f74*/ 	.short	0x010a
        /*0f76*/ 	.byte	0x3f
	.zero		1


	//   ....[43]....
        /*0f78*/ 	.word	0x00010760
        /*0f7c*/ 	.word	0x0000000f
        /*0f80*/ 	.word	0x00019c50
        /*0f84*/ 	.short	0x010a
        /*0f86*/ 	.byte	0x3f
	.zero		1


	//   ....[44]....
        /*0f88*/ 	.word	0x000107b0
        /*0f8c*/ 	.word	0x0000000f
        /*0f90*/ 	.word	0x00019c50
        /*0f94*/ 	.short	0x010a
        /*0f96*/ 	.byte	0x3f
	.zero		1


	//   ....[45]....
        /*0f98*/ 	.word	0x00010a40
        /*0f9c*/ 	.word	0x00000000
        /*0fa0*/ 	.word	0x00000000
        /*0fa4*/ 	.short	0x0101
        /*0fa6*/ 	.byte	0x3f
	.zero		1


	//   ....[46]....
        /*0fa8*/ 	.word	0x00011c80
        /*0fac*/ 	.word	0x0000000f
        /*0fb0*/ 	.word	0x00000000
        /*0fb4*/ 	.short	0x0101
        /*0fb6*/ 	.byte	0x3f
	.zero		1


	//   ....[47]....
        /*0fb8*/ 	.word	0x000121c0
        /*0fbc*/ 	.word	0x0000000c
        /*0fc0*/ 	.word	0x00019c50
        /*0fc4*/ 	.short	0x010a
        /*0fc6*/ 	.byte	0x3f
	.zero		1


	//   ....[48]....
        /*0fc8*/ 	.word	0x00012210
        /*0fcc*/ 	.word	0x0000000c
        /*0fd0*/ 	.word	0x00019c50
        /*0fd4*/ 	.short	0x010a
        /*0fd6*/ 	.byte	0x3f
	.zero		1


	//   ....[49]....
        /*0fd8*/ 	.word	0x00012b20
        /*0fdc*/ 	.word	0x00000002
        /*0fe0*/ 	.word	0x00000000
        /*0fe4*/ 	.short	0x0101
        /*0fe6*/ 	.byte	0x3f
	.zero		1


	//   ....[50]....
        /*0fe8*/ 	.word	0x00014100
        /*0fec*/ 	.word	0x00000000
        /*0ff0*/ 	.word	0x00000000
        /*0ff4*/ 	.short	0x0101
        /*0ff6*/ 	.byte	0x3f
	.zero		1


	//   ....[51]....
        /*0ff8*/ 	.word	0x00016530
        /*0ffc*/ 	.word	0x00000016
        /*1000*/ 	.word	0x00019c20
        /*1004*/ 	.short	0x010a
        /*1006*/ 	.byte	0x3f
	.zero		1


	//   ....[52]....
        /*1008*/ 	.word	0x000165c0
        /*100c*/ 	.word	0x00000008
        /*1010*/ 	.word	0x00019ca0
        /*1014*/ 	.short	0x010a
        /*1016*/ 	.byte	0x3f
	.zero		1


	//   ....[53]....
        /*1018*/ 	.word	0x00016a10
        /*101c*/ 	.word	0x00000008
        /*1020*/ 	.word	0x00019cc0
        /*1024*/ 	.short	0x010a
        /*1026*/ 	.byte	0x3f
	.zero		1


	//   ....[54]....
        /*1028*/ 	.word	0x00016f20
        /*102c*/ 	.word	0x00000008
        /*1030*/ 	.word	0x00019ca0
        /*1034*/ 	.short	0x010a
        /*1036*/ 	.byte	0x3f
	.zero		1


	//   ....[55]....
        /*1038*/ 	.word	0x00017360
        /*103c*/ 	.word	0x00000008
        /*1040*/ 	.word	0x00019cc0
        /*1044*/ 	.short	0x010a
        /*1046*/ 	.byte	0x3f
	.zero		1


	//   ....[56]....
        /*1048*/ 	.word	0x000183f0
        /*104c*/ 	.word	0x00000004
        /*1050*/ 	.word	0x00019c80
        /*1054*/ 	.short	0x010a
        /*1056*/ 	.byte	0x3f
	.zero		1


	//   ....[57]....
        /*1058*/ 	.word	0x00018830
        /*105c*/ 	.word	0x00000004
        /*1060*/ 	.word	0x00019c70
        /*1064*/ 	.short	0x0107
        /*1066*/ 	.byte	0x3f
	.zero		1


	//   ....[58]....
        /*1068*/ 	.word	0x000188f0
        /*106c*/ 	.word	0x00000004
        /*1070*/ 	.word	0x00019c70
        /*1074*/ 	.short	0x0101
        /*1076*/ 	.byte	0x3f
	.zero		1


	//   ....[59]....
        /*1078*/ 	.word	0x00018940
        /*107c*/ 	.word	0x00000004
        /*1080*/ 	.word	0x00019c40
        /*1084*/ 	.short	0x010a
        /*1086*/ 	.byte	0x3f
	.zero		1


	//   ....[60]....
        /*1088*/ 	.word	0x00018cc0
        /*108c*/ 	.word	0x00000004
        /*1090*/ 	.word	0x00019c30
        /*1094*/ 	.short	0x0107
        /*1096*/ 	.byte	0x3f
	.zero		1


	//   ....[61]....
        /*1098*/ 	.word	0x00018d90
        /*109c*/ 	.word	0x00000004
        /*10a0*/ 	.word	0x00019c30
        /*10a4*/ 	.short	0x0101
        /*10a6*/ 	.byte	0x3f
	.zero		1


	//   ....[62]....
        /*10a8*/ 	.word	0x00019780
        /*10ac*/ 	.word	0x00000016
        /*10b0*/ 	.word	0x00019c00
        /*10b4*/ 	.short	0x0107
        /*10b6*/ 	.byte	0x3f
	.zero		1


	//   ....[63]....
        /*10b8*/ 	.word	0x00019880
        /*10bc*/ 	.word	0x00000016
        /*10c0*/ 	.word	0x00019c00
        /*10c4*/ 	.short	0x0101
        /*10c6*/ 	.byte	0x3f
	.zero		1


	//   ....[64]....
        /*10c8*/ 	.word	0x000198a0
        /*10cc*/ 	.word	0x00000016
        /*10d0*/ 	.word	0x00019c20
        /*10d4*/ 	.short	0x010a
        /*10d6*/ 	.byte	0x3f
	.zero		1


	//   ....[65]....
        /*10d8*/ 	.word	0x00019c10
        /*10dc*/ 	.word	0x00000000
        /*10e0*/ 	.word	0x00019c80
        /*10e4*/ 	.short	0x010a
        /*10e6*/ 	.byte	0x3f
	.zero		1


	//   ....[66]....
        /*10e8*/ 	.word	0x00019fe0
        /*10ec*/ 	.word	0x00000000
        /*10f0*/ 	.word	0x00019c70
        /*10f4*/ 	.short	0x0107
        /*10f6*/ 	.byte	0x3f
	.zero		1


	//   ....[67]....
        /*10f8*/ 	.word	0x0001a0a0
        /*10fc*/ 	.word	0x00000000
        /*1100*/ 	.word	0x00019c70
        /*1104*/ 	.short	0x0101
        /*1106*/ 	.byte	0x3f
	.zero		1


	//   ....[68]....
        /*1108*/ 	.word	0x0001a0d0
        /*110c*/ 	.word	0x00000000
        /*1110*/ 	.word	0x00019c40
        /*1114*/ 	.short	0x010a
        /*1116*/ 	.byte	0x3f
	.zero		1


	//   ....[69]....
        /*1118*/ 	.word	0x0001a420
        /*111c*/ 	.word	0x00000000
        /*1120*/ 	.word	0x00019c30
        /*1124*/ 	.short	0x0107
        /*1126*/ 	.byte	0x3f
	.zero		1


	//   ....[70]....
        /*1128*/ 	.word	0x0001a4e0
        /*112c*/ 	.word	0x00000000
        /*1130*/ 	.word	0x00019c30
        /*1134*/ 	.short	0x0101
        /*1136*/ 	.byte	0x3f
	.zero		1


	//   ....[71]....
        /*1138*/ 	.word	0x0001a570
        /*113c*/ 	.word	0x00000002
        /*1140*/ 	.word	0x00019c70
        /*1144*/ 	.short	0x010a
        /*1146*/ 	.byte	0x3f
	.zero		1


	//   ....[72]....
        /*1148*/ 	.word	0x0001a600
        /*114c*/ 	.word	0x00000002
        /*1150*/ 	.word	0x00019c60
        /*1154*/ 	.short	0x010a
        /*1156*/ 	.byte	0x3f
	.zero		1


	//   ....[73]....
        /*1158*/ 	.word	0x0001a990
        /*115c*/ 	.word	0x00000002
        /*1160*/ 	.word	0x00019c50
        /*1164*/ 	.short	0x0101
        /*1166*/ 	.byte	0x3f
	.zero		1


	//   ....[74]....
        /*1168*/ 	.word	0x0001aa20
        /*116c*/ 	.word	0x00000002
        /*1170*/ 	.word	0x00000000
        /*1174*/ 	.short	0x0101
        /*1176*/ 	.byte	0x3f
	.zero		1


	//   ....[75]....
        /*1178*/ 	.word	0x0001abe0
        /*117c*/ 	.word	0x00000003
        /*1180*/ 	.word	0x00019c70
        /*1184*/ 	.short	0x010a
        /*1186*/ 	.byte	0x3f
	.zero		1


	//   ....[76]....
        /*1188*/ 	.word	0x0001ac60
        /*118c*/ 	.word	0x00000003
        /*1190*/ 	.word	0x00019c60
        /*1194*/ 	.short	0x010a
        /*1196*/ 	.byte	0x3f
	.zero		1


	//   ....[77]....
        /*1198*/ 	.word	0x0001b000
        /*119c*/ 	.word	0x00000003
        /*11a0*/ 	.word	0x00019c50
        /*11a4*/ 	.short	0x0101
        /*11a6*/ 	.byte	0x3f
	.zero		1


	//   ....[78]....
        /*11a8*/ 	.word	0x0001b0b0
        /*11ac*/ 	.word	0x00000003
        /*11b0*/ 	.word	0x00000000
        /*11b4*/ 	.short	0x0101
        /*11b6*/ 	.byte	0x3f
	.zero		1


	//   ....[79]....
        /*11b8*/ 	.word	0x0001bdc0
        /*11bc*/ 	.word	0x00000005
        /*11c0*/ 	.word	0x00019c20
        /*11c4*/ 	.short	0x010a
        /*11c6*/ 	.byte	0x3f
	.zero		1


	//   ....[80]....
        /*11c8*/ 	.word	0x0001bf30
        /*11cc*/ 	.word	0x00000003
        /*11d0*/ 	.word	0x00019c40
        /*11d4*/ 	.short	0x010a
        /*11d6*/ 	.byte	0x3f
	.zero		1


	//   ....[81]....
        /*11d8*/ 	.word	0x0001bfd0
        /*11dc*/ 	.word	0x00000005
        /*11e0*/ 	.word	0x00019c40
        /*11e4*/ 	.short	0x010a
        /*11e6*/ 	.byte	0x3f
	.zero		1


	//   ....[82]....
        /*11e8*/ 	.word	0x0001c010
        /*11ec*/ 	.word	0x00000003
        /*11f0*/ 	.word	0x00019c60
        /*11f4*/ 	.short	0x010a
        /*11f6*/ 	.byte	0x3f
	.zero		1


	//   ....[83]....
        /*11f8*/ 	.word	0x0001c050
        /*11fc*/ 	.word	0x00000005
        /*1200*/ 	.word	0x00019c60
        /*1204*/ 	.short	0x010a
        /*1206*/ 	.byte	0x3f
	.zero		1


	//   ....[84]....
        /*1208*/ 	.word	0x0001c090
        /*120c*/ 	.word	0x00000003
        /*1210*/ 	.word	0x00019c80
        /*1214*/ 	.short	0x010a
        /*1216*/ 	.byte	0x3f
	.zero		1


	//   ....[85]....
        /*1218*/ 	.word	0x0001c0d0
        /*121c*/ 	.word	0x00000005
        /*1220*/ 	.word	0x00019c80
        /*1224*/ 	.short	0x010a
        /*1226*/ 	.byte	0x3f
	.zero		1


	//   ....[86]....
        /*1228*/ 	.word	0x0001c130
        /*122c*/ 	.word	0x00000045
        /*1230*/ 	.word	0x00019c90
        /*1234*/ 	.short	0x010a
        /*1236*/ 	.byte	0x3f
	.zero		1


	//   ....[87]....
        /*1238*/ 	.word	0x0001c2a0
        /*123c*/ 	.word	0x00000045
        /*1240*/ 	.word	0x00019c90
        /*1244*/ 	.short	0x010a
        /*1246*/ 	.byte	0x3f
	.zero		1


	//   ....[88]....
        /*1248*/ 	.word	0x0001c420
        /*124c*/ 	.word	0x00000045
        /*1250*/ 	.word	0x00019c90
        /*1254*/ 	.short	0x010a
        /*1256*/ 	.byte	0x3f
	.zero		1


	//   ....[89]....
        /*1258*/ 	.word	0x0001c580
        /*125c*/ 	.word	0x00000045
        /*1260*/ 	.word	0x00019cb0
        /*1264*/ 	.short	0x010a
        /*1266*/ 	.byte	0x3f
	.zero		1


	//   ....[90]....
        /*1268*/ 	.word	0x0001c780
        /*126c*/ 	.word	0x00000012
        /*1270*/ 	.word	0x00019c00
        /*1274*/ 	.short	0x010a
        /*1276*/ 	.byte	0x3f
	.zero		1


	//   ....[91]....
        /*1278*/ 	.word	0x0001c990
        /*127c*/ 	.word	0x00000012
        /*1280*/ 	.word	0x00019c00
        /*1284*/ 	.short	0x010a
        /*1286*/ 	.byte	0x3f
	.zero		1


	//   ....[92]....
        /*1288*/ 	.word	0x0001c9e0
        /*128c*/ 	.word	0x00000003
        /*1290*/ 	.word	0x00019c30
        /*1294*/ 	.short	0x010a
        /*1296*/ 	.byte	0x3f
	.zero		1


	//   ....[93]....
        /*1298*/ 	.word	0x0001ca30
        /*129c*/ 	.word	0x00000000
        /*12a0*/ 	.word	0x00019c30
        /*12a4*/ 	.short	0x010a
        /*12a6*/ 	.byte	0x3f
	.zero		1


	//   ....[94]....
        /*12a8*/ 	.word	0x0001ca80
        /*12ac*/ 	.word	0x0000000f
        /*12b0*/ 	.word	0x00019c50
        /*12b4*/ 	.short	0x010a
        /*12b6*/ 	.byte	0x3f
	.zero		1


	//   ....[95]....
        /*12b8*/ 	.word	0x0001cad0
        /*12bc*/ 	.word	0x00000005
        /*12c0*/ 	.word	0x00019c30
        /*12c4*/ 	.short	0x010a
        /*12c6*/ 	.byte	0x3f
	.zero		1


	//   ....[96]....
        /*12c8*/ 	.word	0x0001cb20
        /*12cc*/ 	.word	0x0000000f
        /*12d0*/ 	.word	0x00019c50
        /*12d4*/ 	.short	0x010a
        /*12d6*/ 	.byte	0x3f
	.zero		1


	//   ....[97]....
        /*12d8*/ 	.word	0x0001cb70
        /*12dc*/ 	.word	0x0000000c
        /*12e0*/ 	.word	0x00019c50
        /*12e4*/ 	.short	0x010a
        /*12e6*/ 	.byte	0x3f
	.zero		1


	//   ....[98]....
        /*12e8*/ 	.word	0x0001cd10
        /*12ec*/ 	.word	0x00000016
        /*12f0*/ 	.word	0x00019c20
        /*12f4*/ 	.short	0x010a
        /*12f6*/ 	.byte	0x3f
	.zero		1


	//   ....[99]....
        /*12f8*/ 	.word	0x0001cd60
        /*12fc*/ 	.word	0x00000008
        /*1300*/ 	.word	0x00019ca0
        /*1304*/ 	.short	0x010a
        /*1306*/ 	.byte	0x3f
	.zero		1


	//   ....[100]....
        /*1308*/ 	.word	0x0001cdb0
        /*130c*/ 	.word	0x00000008
        /*1310*/ 	.word	0x00019cc0
        /*1314*/ 	.short	0x010a
        /*1316*/ 	.byte	0x3f
	.zero		1


	//   ....[101]....
        /*1318*/ 	.word	0x0001ce00
        /*131c*/ 	.word	0x00000008
        /*1320*/ 	.word	0x00019ca0
        /*1324*/ 	.short	0x010a
        /*1326*/ 	.byte	0x3f
	.zero		1


	//   ....[102]....
        /*1328*/ 	.word	0x0001ce50
        /*132c*/ 	.word	0x00000008
        /*1330*/ 	.word	0x00019cc0
        /*1334*/ 	.short	0x010a
        /*1336*/ 	.byte	0x3f
	.zero		1


	//   ....[103]....
        /*1338*/ 	.word	0x0001cf80
        /*133c*/ 	.word	0x00000004
        /*1340*/ 	.word	0x00019c80
        /*1344*/ 	.short	0x010a
        /*1346*/ 	.byte	0x3f
	.zero		1


	//   ....[104]....
        /*1348*/ 	.word	0x0001d370
        /*134c*/ 	.word	0x00000004
        /*1350*/ 	.word	0x00019c40
        /*1354*/ 	.short	0x010a
        /*1356*/ 	.byte	0x3f
	.zero		1


	//   ....[105]....
        /*1358*/ 	.word	0x0001da10
        /*135c*/ 	.word	0x00000016
        /*1360*/ 	.word	0x00019c20
        /*1364*/ 	.short	0x010a
        /*1366*/ 	.byte	0x3f
	.zero		1


	//   ....[106]....
        /*1368*/ 	.word	0x0001da60
        /*136c*/ 	.word	0x00000000
        /*1370*/ 	.word	0x00019c80
        /*1374*/ 	.short	0x010a
        /*1376*/ 	.byte	0x3f
	.zero		1


	//   ....[107]....
        /*1378*/ 	.word	0x0001dd60
        /*137c*/ 	.word	0x00000000
        /*1380*/ 	.word	0x00019c40
        /*1384*/ 	.short	0x010a
        /*1386*/ 	.byte	0x3f
	.zero		1


	//   ....[108]....
        /*1388*/ 	.word	0x0001e010
        /*138c*/ 	.word	0x00000002
        /*1390*/ 	.word	0x00019c70
        /*1394*/ 	.short	0x010a
        /*1396*/ 	.byte	0x3f
	.zero		1


	//   ....[109]....
        /*1398*/ 	.word	0x0001e060
        /*139c*/ 	.word	0x00000002
        /*13a0*/ 	.word	0x00019c60
        /*13a4*/ 	.short	0x010a
        /*13a6*/ 	.byte	0x3f
	.zero		1


	//   ....[110]....
        /*13a8*/ 	.word	0x0001e0b0
        /*13ac*/ 	.word	0x00000003
        /*13b0*/ 	.word	0x00019c70
        /*13b4*/ 	.short	0x010a
        /*13b6*/ 	.byte	0x3f
	.zero		1


	//   ....[111]....
        /*13b8*/ 	.word	0x0001e100
        /*13bc*/ 	.word	0x00000003
        /*13c0*/ 	.word	0x00019c60
        /*13c4*/ 	.short	0x010a
        /*13c6*/ 	.byte	0x3f
	.zero		1


	//   ....[112]....
        /*13c8*/ 	.word	0x0001eaa0
        /*13cc*/ 	.word	0x00000005
        /*13d0*/ 	.word	0x00019c20
        /*13d4*/ 	.short	0x010a
        /*13d6*/ 	.byte	0x3f
	.zero		1


	//   ....[113]....
        /*13d8*/ 	.word	0x0001ec40
        /*13dc*/ 	.word	0x00000003
        /*13e0*/ 	.word	0x00019c40
        /*13e4*/ 	.short	0x010a
        /*13e6*/ 	.byte	0x3f
	.zero		1


	//   ....[114]....
        /*13e8*/ 	.word	0x0001ec90
        /*13ec*/ 	.word	0x00000005
        /*13f0*/ 	.word	0x00019c40
        /*13f4*/ 	.short	0x010a
        /*13f6*/ 	.byte	0x3f
	.zero		1


	//   ....[115]....
        /*13f8*/ 	.word	0x0001ece0
        /*13fc*/ 	.word	0x00000003
        /*1400*/ 	.word	0x00019c60
        /*1404*/ 	.short	0x010a
        /*1406*/ 	.byte	0x3f
	.zero		1


	//   ....[116]....
        /*1408*/ 	.word	0x0001ed30
        /*140c*/ 	.word	0x00000005
        /*1410*/ 	.word	0x00019c60
        /*1414*/ 	.short	0x010a
        /*1416*/ 	.byte	0x3f
	.zero		1


	//   ....[117]....
        /*1418*/ 	.word	0x0001ed80
        /*141c*/ 	.word	0x00000003
        /*1420*/ 	.word	0x00019c80
        /*1424*/ 	.short	0x010a
        /*1426*/ 	.byte	0x3f
	.zero		1


	//----- nvinfo : EIATTR_NUM_MBARRIERS
	.align		4
.L_327:
        /*1428*/ 	.byte	0x03, 0x38
        /*142a*/ 	.short	0x0016


	//----- nvinfo : EIATTR_EXIT_INSTR_OFFSETS
	.align		4
        /*142c*/ 	.byte	0x04, 0x1c
        /*142e*/ 	.short	(.L_329 - .L_328)


	//   ....[0]....
.L_328:
        /*1430*/ 	.word	0x0001c120


	//----- nvinfo : EIATTR_MAX_THREADS
	.align		4
.L_329:
        /*1434*/ 	.byte	0x04, 0x05
        /*1436*/ 	.short	(.L_331 - .L_330)
.L_330:
        /*1438*/ 	.word	0x00000200
        /*143c*/ 	.word	0x00000001
        /*1440*/ 	.word	0x00000001


	//----- nvinfo : EIATTR_CRS_STACK_SIZE
	.align		4
.L_331:
        /*1444*/ 	.byte	0x04, 0x1e
        /*1446*/ 	.short	(.L_333 - .L_332)
.L_332:
        /*1448*/ 	.word	0x00000000


	//----- nvinfo : EIATTR_CBANK_PARAM_SIZE
	.align		4
.L_333:
        /*144c*/ 	.byte	0x03, 0x19
        /*144e*/ 	.short	0x0af0


	//----- nvinfo : EIATTR_PARAM_CBANK
	.align		4
        /*1450*/ 	.byte	0x04, 0x0a
        /*1452*/ 	.short	(.L_335 - .L_334)
	.align		4
.L_334:
        /*1454*/ 	.word	index@(.nv.constant0._ZN7cutlass13device_kernelIN5flash11enable_sm90INS1_16FlashAttnFwdSm90INS1_25CollectiveMainloopFwdSm90ILi2EN4cute5tupleIJNS5_1CILi1EEES8_S8_EEENS6_IJNS7_ILi192EEENS7_ILi128EEENS7_ILi96EEEEEELi96ENS_12float_e4m3_tEfNS_4arch4Sm90ELb1ELb0ELb0ELb1ELb1ELb1ELb0ELb1ELb1ELb1ELb0ELb0EEENS1_21CollectiveEpilogueFwdINS6_IJSA_SC_SB_EEES9_NS_10bfloat16_tESG_Li384ELb1ELb1ELb0ELb1EEENS1_36VarlenDynamicPersistentTileSchedulerILi192ELi128ELi384ELi128ELb0ELb1ELb1ELb1ELb1ELb1EEEEEEEEEvNT_6ParamsE)
        /*1458*/ 	.short	0x0210
        /*145a*/ 	.short	0x0af0


	//----- nvinfo : EIATTR_SW_WAR
	.align		4
.L_335:
        /*145c*/ 	.byte	0x04, 0x36
        /*145e*/ 	.short	(.L_337 - .L_336)
.L_336:
        /*1460*/ 	.word	0x00000008
.L_337:


//--------------------- .nv.callgraph             --------------------------
	.section	.nv.callgraph,"",@"SHT_CUDA_CALLGRAPH"
	.align	4
	.sectionentsize	8
	.align		4
        /*0000*/ 	.word	0x00000000
	.align		4
        /*0004*/ 	.word	0xffffffff
	.align		4
        /*0008*/ 	.word	index@(_ZN7cutlass13device_kernelIN5flash11enable_sm90INS1_16FlashAttnFwdSm90INS1_25CollectiveMainloopFwdSm90ILi2EN4cute5tupleIJNS5_1CILi1EEES8_S8_EEENS6_IJNS7_ILi192EEENS7_ILi128EEENS7_ILi96EEEEEELi96ENS_12float_e4m3_tEfNS_4arch4Sm90ELb0ELb0ELb0ELb0ELb1ELb0ELb0ELb1ELb1ELb1ELb0ELb0EEENS1_21CollectiveEpilogueFwdINS6_IJSA_SC_SB_EEES9_NS_10bfloat16_tESG_Li384ELb0ELb1ELb0ELb1EEENS1_29StaticPersistentTileSchedulerILb0EEEEEEEEEvNT_6ParamsE)
	.align		4
        /*000c*/ 	.word	index@(__assertfail)
	.align		4
        /*0010*/ 	.word	index@(_ZN7cutlass13device_kernelIN5flash11enable_sm90INS1_16FlashAttnFwdSm90INS1_25CollectiveMainloopFwdSm90ILi2EN4cute5tupleIJNS5_1CILi1EEES8_S8_EEENS6_IJNS7_ILi192EEENS7_ILi128EEENS7_ILi96EEEEEELi96ENS_12float_e4m3_tEfNS_4arch4Sm90ELb0ELb0ELb0ELb1ELb1ELb0ELb0ELb1ELb1ELb1ELb0ELb0EEENS1_21CollectiveEpilogueFwdINS6_IJSA_SC_SB_EEES9_NS_10bfloat16_tESG_Li384ELb1ELb1ELb0ELb1EEENS1_36VarlenDynamicPersistentTileSchedulerILi192ELi128ELi384ELi128ELb0ELb1ELb1ELb0ELb1ELb1EEEEEEEEEvNT_6ParamsE)
	.align		4
        /*0014*/ 	.word	index@(__assertfail)
	.align		4
        /*0018*/ 	.word	index@(_ZN7cutlass13device_kernelIN5flash11enable_sm90INS1_16FlashAttnFwdSm90INS1_25CollectiveMainloopFwdSm90ILi2EN4cute5tupleIJNS5_1CILi1EEES8_S8_EEENS6_IJNS7_ILi192EEENS7_ILi128EEENS7_ILi96EEEEEELi96ENS_12float_e4m3_tEfNS_4arch4Sm90ELb0ELb0ELb0ELb1ELb1ELb1ELb0ELb1ELb1ELb1ELb0ELb0EEENS1_21CollectiveEpilogueFwdINS6_IJSA_SC_SB_EEES9_NS_10bfloat16_tESG_Li384ELb1ELb1ELb0ELb1EEENS1_36VarlenDynamicPersistentTileSchedulerILi192ELi128ELi384ELi128ELb0ELb1ELb1ELb0ELb1ELb1EEEEEEEEEvNT_6ParamsE)
	.align		4
        /*001c*/ 	.word	index@(__assertfail)
	.align		4
        /*0020*/ 	.word	index@(_ZN7cutlass13device_kernelIN5flash11enable_sm90INS1_16FlashAttnFwdSm90INS1_25CollectiveMainloopFwdSm90ILi2EN4cute5tupleIJNS5_1CILi1EEES8_S8_EEENS6_IJNS7_ILi192EEENS7_ILi128EEENS7_ILi96EEEEEELi96ENS_12float_e4m3_tEfNS_4arch4Sm90ELb0ELb1ELb0ELb0ELb1ELb0ELb0ELb1ELb1ELb1ELb0ELb0EEENS1_21CollectiveEpilogueFwdINS6_IJSA_SC_SB_EEES9_NS_10bfloat16_tESG_Li384ELb0ELb1ELb0ELb1EEENS1_30DynamicPersistentTileSchedulerILi384ELi128ELb0ELb1ELb1EEEEEEEEEvNT_6ParamsE)
	.align		4
        /*0024*/ 	.word	index@(__assertfail)
	.align		4
        /*0028*/ 	.word	index@(_ZN7cutlass13device_kernelIN5flash11enable_sm90INS1_16FlashAttnFwdSm90INS1_25CollectiveMainloopFwdSm90ILi2EN4cute5tupleIJNS5_1CILi1EEES8_S8_EEENS6_IJNS7_ILi192EEENS7_ILi128EEENS7_ILi96EEEEEELi96ENS_12float_e4m3_tEfNS_4arch4Sm90ELb0ELb1ELb0ELb1ELb1ELb0ELb0ELb1ELb1ELb1ELb0ELb0EEENS1_21CollectiveEpilogueFwdINS6_IJSA_SC_SB_EEES9_NS_10bfloat16_tESG_Li384ELb1ELb1ELb0ELb1EEENS1_36VarlenDynamicPersistentTileSchedulerILi192ELi128ELi384ELi128ELb0ELb1ELb1ELb1ELb0ELb1EEEEEEEEEvNT_6ParamsE)
	.align		4
        /*002c*/ 	.word	index@(__assertfail)
	.align		4
        /*0030*/ 	.word	index@(_ZN7cutlass13device_kernelIN5flash11enable_sm90INS1_16FlashAttnFwdSm90INS1_25CollectiveMainloopFwdSm90ILi2EN4cute5tupleIJNS5_1CILi1EEES8_S8_EEENS6_IJNS7_ILi192EEENS7_ILi128EEENS7_ILi96EEEEEELi96ENS_12float_e4m3_tEfNS_4arch4Sm90ELb0ELb1ELb0ELb1ELb1ELb1ELb0ELb1ELb1ELb1ELb0ELb0EEENS1_21CollectiveEpilogueFwdINS6_IJSA_SC_SB_EEES9_NS_10bfloat16_tESG_Li384ELb1ELb1ELb0ELb1EEENS1_36VarlenDynamicPersistentTileSchedulerILi192ELi128ELi384ELi128ELb0ELb1ELb1ELb1ELb0ELb1EEEEEEEEEvNT_6ParamsE)
	.align		4
        /*0034*/ 	.word	index@(__assertfail)
	.align		4
        /*0038*/ 	.word	index@(_ZN7cutlass13device_kernelIN5flash11enable_sm90INS1_16FlashAttnFwdSm90INS1_25CollectiveMainloopFwdSm90ILi2EN4cute5tupleIJNS5_1CILi1EEES8_S8_EEENS6_IJNS7_ILi192EEENS7_ILi128EEENS7_ILi96EEEEEELi96ENS_12float_e4m3_tEfNS_4arch4Sm90ELb1ELb0ELb0ELb0ELb1ELb0ELb0ELb1ELb1ELb1ELb0ELb0EEENS1_21CollectiveEpilogueFwdINS6_IJSA_SC_SB_EEES9_NS_10bfloat16_tESG_Li384ELb0ELb1ELb0ELb1EEENS1_30DynamicPersistentTileSchedulerILi384ELi128ELb0ELb1ELb1EEEEEEEEEvNT_6ParamsE)
	.align		4
        /*003c*/ 	.word	index@(__assertfail)
	.align		4
        /*0040*/ 	.word	index@(_ZN7cutlass13device_kernelIN5flash11enable_sm90INS1_16FlashAttnFwdSm90INS1_25CollectiveMainloopFwdSm90ILi2EN4cute5tupleIJNS5_1CILi1EEES8_S8_EEENS6_IJNS7_ILi192EEENS7_ILi128EEENS7_ILi96EEEEEELi96ENS_12float_e4m3_tEfNS_4arch4Sm90ELb1ELb0ELb0ELb1ELb1ELb0ELb0ELb1ELb1ELb1ELb0ELb0EEENS1_21CollectiveEpilogueFwdINS6_IJSA_SC_SB_EEES9_NS_10bfloat16_tESG_Li384ELb1ELb1ELb0ELb1EEENS1_36VarlenDynamicPersistentTileSchedulerILi192ELi128ELi384ELi128ELb0ELb1ELb1ELb1ELb1ELb1EEEEEEEEEvNT_6ParamsE)
	.align		4
        /*0044*/ 	.word	index@(__assertfail)
	.align		4
        /*0048*/ 	.word	index@(_ZN7cutlass13device_kernelIN5flash11enable_sm90INS1_16FlashAttnFwdSm90INS1_25CollectiveMainloopFwdSm90ILi2EN4cute5tupleIJNS5_1CILi1EEES8_S8_EEENS6_IJNS7_ILi192EEENS7_ILi128EEENS7_ILi96EEEEEELi96ENS_12float_e4m3_tEfNS_4arch4Sm90ELb1ELb0ELb0ELb1ELb1ELb1ELb0ELb1ELb1ELb1ELb0ELb0EEENS1_21CollectiveEpilogueFwdINS6_IJSA_SC_SB_EEES9_NS_10bfloat16_tESG_Li384ELb1ELb1ELb0ELb1EEENS1_36VarlenDynamicPersistentTileSchedulerILi192ELi128ELi384ELi128ELb0ELb1ELb1ELb1ELb1ELb1EEEEEEEEEvNT_6ParamsE)
	.align		4
        /*004c*/ 	.word	index@(__assertfail)
	.align		4
        /*0050*/ 	.word	0x00000000
	.align		4
        /*0054*/ 	.word	0xfffffffe
	.align		4
        /*0058*/ 	.word	0x00000000
	.align		4
        /*005c*/ 	.word	0xfffffffd
	.align		4
        /*0060*/ 	.word	0x00000000
	.align		4
        /*0064*/ 	.word	0xfffffffc


//--------------------- .nv.constant4             --------------------------
	.section	.nv.constant4,"a",@progbits
	.align	8
	.align		8
.nv.constant4:
        /*0000*/ 	.dword	__assertfail
	.align		8
        /*0008*/ 	.dword	__unnamed_1
	.align		8
        /*0010*/ 	.dword	__unnamed_2
	.align		8
        /*0018*/ 	.dword	__unnamed_3
	.align		8
        /*0020*/ 	.dword	__unnamed_4
	.align		8
        /*0028*/ 	.dword	__unnamed_5
	.align		8
        /*0030*/ 	.dword	__unnamed_6
	.align		8
        /*0038*/ 	.dword	_ZZN5flash28permute_output_fp8_VcolmajorIN4cute6TensorINS1_11ArrayEngineIN7cutlass10bfloat16_tELm48EEENS1_6LayoutINS1_5tupleIJNS8_IJNS1_1CILi2EEESA_NS9_ILi12EEEEEENS9_ILi1EEESD_EEENS8_IJNS8_IJSD_SA_NS9_ILi4EEEEEENS9_ILi0EEESH_EEEEEEEEEvRT_E9upper_map
	.align		8
        /*0040*/ 	.dword	_ZN71_INTERNAL_468d2551_35_flash_fwd_hdim96_e4m3_paged_sm90_cu_c784774a_35614cuda3std3__45__cpo5beginE
	.align		8
        /*0048*/ 	.dword	_ZN71_INTERNAL_468d2551_35_flash_fwd_hdim96_e4m3_paged_sm90_cu_c784774a_35614cuda3std3__45__cpo3endE
	.align		8
        /*0050*/ 	.dword	_ZN71_INTERNAL_468d2551_35_flash_fwd_hdim96_e4m3_paged_sm90_cu_c784774a_35614cuda3std3__45__cpo6cbeginE
	.align		8
        /*0058*/ 	.dword	_ZN71_INTERNAL_468d2551_35_flash_fwd_hdim96_e4m3_paged_sm90_cu_c784774a_35614cuda3std3__45__cpo4cendE
	.align		8
        /*0060*/ 	.dword	_ZN71_INTERNAL_468d2551_35_flash_fwd_hdim96_e4m3_paged_sm90_cu_c784774a_35614cuda3std3__473_GLOBAL__N__468d2551_35_flash_fwd_hdim96_e4m3_paged_sm90_cu_c784774a_35616ignoreE
	.align		8
        /*0068*/ 	.dword	_ZN71_INTERNAL_468d2551_35_flash_fwd_hdim96_e4m3_paged_sm90_cu_c784774a_35614cuda3std3__419piecewise_constructE
	.align		8
        /*0070*/ 	.dword	_ZN71_INTERNAL_468d2551_35_flash_fwd_hdim96_e4m3_paged_sm90_cu_c784774a_35614cuda3std3__48in_placeE
	.align		8
        /*0078*/ 	.dword	_ZN71_INTERNAL_468d2551_35_flash_fwd_hdim96_e4m3_paged_sm90_cu_c784774a_35614cuda3std6ranges3__45__cpo4swapE
	.align		8
        /*0080*/ 	.dword	_ZN71_INTERNAL_468d2551_35_flash_fwd_hdim96_e4m3_paged_sm90_cu_c784774a_35614cuda3std6ranges3__45__cpo9iter_moveE
	.align		8
        /*0088*/ 	.dword	_ZN71_INTERNAL_468d2551_35_flash_fwd_hdim96_e4m3_paged_sm90_cu_c784774a_35614cute7productE
	.align		8
        /*0090*/ 	.dword	_ZN71_INTERNAL_468d2551_35_flash_fwd_hdim96_e4m3_paged_sm90_cu_c784774a_35614cute1_E
	.align		8
        /*0098*/ 	.dword	$str$23
	.align		8
        /*00a0*/ 	.dword	$str$24


//--------------------- .text._ZN7cutlass13device_kernelIN5flash11enable_sm90INS1_16FlashAttnFwdSm90INS1_25CollectiveMainloopFwdSm90ILi2EN4cute5tupleIJNS5_1CILi1EEES8_S8_EEENS6_IJNS7_ILi192EEENS7_ILi128EEENS7_ILi96EEEEEELi96ENS_12float_e4m3_tEfNS_4arch4Sm90ELb0ELb0ELb0ELb0ELb1ELb0ELb0ELb1ELb1ELb1ELb0ELb0EEENS1_21CollectiveEpilogueFwdINS6_IJSA_SC_SB_EEES9_NS_10bfloat16_tESG_Li384ELb0ELb1ELb0ELb1EEENS1_29StaticPersistentTileSchedulerILb0EEEEEEEEEvNT_6ParamsE --------------------------
	.section	.text._ZN7cutlass13device_kernelIN5flash11enable_sm90INS1_16FlashAttnFwdSm90INS1_25CollectiveMainloopFwdSm90ILi2EN4cute5tupleIJNS5_1CILi1EEES8_S8_EEENS6_IJNS7_ILi192EEENS7_ILi128EEENS7_ILi96EEEEEELi96ENS_12float_e4m3_tEfNS_4arch4Sm90ELb0ELb0ELb0ELb0ELb1ELb0ELb0ELb1ELb1ELb1ELb0ELb0EEENS1_21CollectiveEpilogueFwdINS6_IJSA_SC_SB_EEES9_NS_10bfloat16_tESG_Li384ELb0ELb1ELb0ELb1EEENS1_29StaticPersistentTileSchedulerILb0EEEEEEEEEvNT_6ParamsE,"ax",@progbits
	.align	128
.text._ZN7cutlass13device_kernelIN5flash11enable_sm90INS1_16FlashAttnFwdSm90INS1_25CollectiveMainloopFwdSm90ILi2EN4cute5tupleIJNS5_1CILi1EEES8_S8_EEENS6_IJNS7_ILi192EEENS7_ILi128EEENS7_ILi96EEEEEELi96ENS_12float_e4m3_tEfNS_4arch4Sm90ELb0ELb0ELb0ELb0ELb1ELb0ELb0ELb1ELb1ELb1ELb0ELb0EEENS1_21CollectiveEpilogueFwdINS6_IJSA_SC_SB_EEES9_NS_10bfloat16_tESG_Li384ELb0ELb1ELb0ELb1EEENS1_29StaticPersistentTileSchedulerILb0EEEEEEEEEvNT_6ParamsE:
        .type           _ZN7cutlass13device_kernelIN5flash11enable_sm90INS1_16FlashAttnFwdSm90INS1_25CollectiveMainloopFwdSm90ILi2EN4cute5tupleIJNS5_1CILi1EEES8_S8_EEENS6_IJNS7_ILi192EEENS7_ILi128EEENS7_ILi96EEEEEELi96ENS_12float_e4m3_tEfNS_4arch4Sm90ELb0ELb0ELb0ELb0ELb1ELb0ELb0ELb1ELb1ELb1ELb0ELb0EEENS1_21CollectiveEpilogueFwdINS6_IJSA_SC_SB_EEES9_NS_10bfloat16_tESG_Li384ELb0ELb1ELb0ELb1EEENS1_29StaticPersistentTileSchedulerILb0EEEEEEEEEvNT_6ParamsE,@function
        .size           _ZN7cutlass13device_kernelIN5flash11enable_sm90INS1_16FlashAttnFwdSm90INS1_25CollectiveMainloopFwdSm90ILi2EN4cute5tupleIJNS5_1CILi1EEES8_S8_EEENS6_IJNS7_ILi192EEENS7_ILi128EEENS7_ILi96EEEEEELi96ENS_12float_e4m3_tEfNS_4arch4Sm90ELb0ELb0ELb0ELb0ELb1ELb0ELb0ELb1ELb1ELb1ELb0ELb0EEENS1_21CollectiveEpilogueFwdINS6_IJSA_SC_SB_EEES9_NS_10bfloat16_tESG_Li384ELb0ELb1ELb0ELb1EEENS1_29StaticPersistentTileSchedulerILb0EEEEEEEEEvNT_6ParamsE,(.L_x_2578 - _ZN7cutlass13device_kernelIN5flash11enable_sm90INS1_16FlashAttnFwdSm90INS1_25CollectiveMainloopFwdSm90ILi2EN4cute5tupleIJNS5_1CILi1EEES8_S8_EEENS6_IJNS7_ILi192EEENS7_ILi128EEENS7_ILi96EEEEEELi96ENS_12float_e4m3_tEfNS_4arch4Sm90ELb0ELb0ELb0ELb0ELb1ELb0ELb0ELb1ELb1ELb1ELb0ELb0EEENS1_21CollectiveEpilogueFwdINS6_IJSA_SC_SB_EEES9_NS_10bfloat16_tESG_Li384ELb0ELb1ELb0ELb1EEENS1_29StaticPersistentTileSchedulerILb0EEEEEEEEEvNT_6ParamsE)
        .other          _ZN7cutlass13device_kernelIN5flash11enable_sm90INS1_16FlashAttnFwdSm90INS1_25CollectiveMainloopFwdSm90ILi2EN4cute5tupleIJNS5_1CILi1EEES8_S8_EEENS6_IJNS7_ILi192EEENS7_ILi128EEENS7_ILi96EEEEEELi96ENS_12float_e4m3_tEfNS_4arch4Sm90ELb0ELb0ELb0ELb0ELb1ELb0ELb0ELb1ELb1ELb1ELb0ELb0EEENS1_21CollectiveEpilogueFwdINS6_IJSA_SC_SB_EEES9_NS_10bfloat16_tESG_Li384ELb0ELb1ELb0ELb1EEENS1_29StaticPersistentTileSchedulerILb0EEEEEEEEEvNT_6ParamsE,@"STO_CUDA_ENTRY STV_DEFAULT"
_ZN7cutlass13device_kernelIN5flash11enable_sm90INS1_16FlashAttnFwdSm90INS1_25CollectiveMainloopFwdSm90ILi2EN4cute5tupleIJNS5_1CILi1EEES8_S8_EEENS6_IJNS7_ILi192EEENS7_ILi128EEENS7_ILi96EEEEEELi96ENS_12float_e4m3_tEfNS_4arch4Sm90ELb0ELb0ELb0ELb0ELb1ELb0ELb0ELb1ELb1ELb1ELb0ELb0EEENS1_21CollectiveEpilogueFwdINS6_IJSA_SC_SB_EEES9_NS_10bfloat16_tESG_Li384ELb0ELb1ELb0ELb1EEENS1_29StaticPersistentTileSchedulerILb0EEEEEEEEEvNT_6ParamsE:
[----:B------:R-:W0:Y:S02]  /*0000*/  LDC R1, c[0x0][0x28] ;  /* 0x00000a00ff017b82 */ /* 0x000e240000000800 */
[----:B0-----:R-:W-:Y:S01]  /*0010*/  VIADD R1, R1, 0xfffffff0 ;  /* 0xfffffff001017836 */ /* 0x001fe20000000000 */
[----:B------:R-:W0:Y:S01]  /*0020*/  S2R R3, SR_TID.X ;  /* 0x0000000000037919 */ /* 0x000e220000002100 */
[----:B------:R-:W-:Y:S01]  /*0030*/  ELECT P0, URZ, PT ;  /* 0x00000000003f782f */ /* 0x000fe20003800000 */
[----:B------:R-:W-:Y:S01]  /*0040*/  UMOV UR4, 0x80 ;  /* 0x0000008000047882 */ /* 0x000fe20000000000 */
[----:B------:R-:W-:Y:S01]  /*0050*/  UMOV UR7, 0x180 ;  /* 0x0000018000077882 */ /* 0x000fe20000000000 */
[----:B0-----:R-:W-:-:S05]  /*0060*/  SHF.R.U32.HI R0, RZ, 0x5, R3 ;  /* 0x00000005ff007819 */ /* 0x001fca0000011603 */
[----:B------:R-:W0:Y:S02]  /*0070*/  SHFL.IDX PT, R2, R0, RZ, 0x1f ;  /* 0x00001fff00027589 */ /* 0x000e2400000e0000 */
[C---:B0-----:R-:W-:Y:S02]  /*0080*/  ISETP.NE.OR P0, PT, R2.reuse, RZ, !P0 ;  /* 0x000000ff0200720c */ /* 0x041fe40004705670 */
[----:B------:R-:W-:Y:S02]  /*0090*/  ISETP.NE.AND P1, PT, R2, RZ, PT ;  /* 0x000000ff0200720c */ /* 0x000fe40003f25270 */
[----:B------:R-:W-:-:S06]  /*00a0*/  SHF.R.U32.HI R2, RZ, 0x7, R3 ;  /* 0x00000007ff027819 */ /* 0x000fcc0000011603 */
[----:B------:R-:W0:Y:S03]  /*00b0*/  SHFL.IDX PT, R2, R2, RZ, 0x1f ;  /* 0x00001fff02027589 */ /* 0x000e2600000e0000 */
[----:B------:R-:W-:Y:S01]  /*00c0*/  VOTEU.ALL UP0, P0 ;  /* 0x00000000003f7886 */ /* 0x000fe20000000000 */
[----:B------:R-:W-:-:S04]  /*00d0*/  VOTEU.ALL UP1, P0 ;  /* 0x00000000003f7886 */ /* 0x000fc80000020000 */
[----:B------:R-:W1:Y:S01]  /*00e0*/  @!UP0 S2UR UR8, SR_CgaCtaId ;  /* 0x00000000000889c3 */ /* 0x000e620000008800 */
[----:B------:R-:W-:Y:S01]  /*00f0*/  @!UP0 UMOV UR6, 0x400 ;  /* 0x0000040000068882 */ /* 0x000fe20000000000 */
[----:B------:R-:W-:-:S04]  /*0100*/  @!UP0 UIADD3 UR4, -UR4, 0x100000, URZ ;  /* 0x0010000004048890 */ /* 0x000fc8000fffe13f */
[----:B------:R-:W-:Y:S02]  /*0110*/  @!UP0 USHF.L.U32 UR5, UR4, 0xb, URZ ;  /* 0x0000000b04058899 */ /* 0x000fe4000800063f */
[----:B------:R-:W-:Y:S02]  /*0120*/  @!UP0 USHF.L.U32 UR4, UR4, 0x1, URZ ;  /* 0x0000000104048899 */ /* 0x000fe4000800063f */
[----:B-1----:R-:W-:Y:S02]  /*0130*/  @!UP0 ULEA UR8, UR8, UR6, 0x18 ;  /* 0x0000000608088291 */ /* 0x002fe4000f8ec03f */
[----:B------:R-:W-:-:S04]  /*0140*/  @!UP0 UIADD3 UR6, -UR7, 0x100000, URZ ;  /* 0x0010000007068890 */ /* 0x000fc8000fffe13f */
[----:B------:R-:W-:Y:S02]  /*0150*/  @!UP0 USHF.L.U32 UR7, UR6, 0xb, URZ ;  /* 0x0000000b06078899 */ /* 0x000fe4000800063f */
[----:B------:R-:W-:Y:S01]  /*0160*/  @!UP0 USHF.L.U32 UR6, UR6, 0x1, URZ ;  /* 0x0000000106068899 */ /* 0x000fe2000800063f */
[----:B------:R-:W-:-:S05]  /*0170*/  VOTEU.ALL UP0, P0 ;  /* 0x00000000003f7886 */ /* 0x000fca0000000000 */
[----:B------:R1:W2:Y:S06]  /*0180*/  @!UP0 SYNCS.EXCH.64 URZ, [UR8+0x19c00], UR4 ;  /* 0x019c0004083f85b2 */ /* 0x0002ac0008000100 */
[----:B------:R1:W3:Y:S02]  /*0190*/  @!UP1 SYNCS.EXCH.64 URZ, [UR8+0x19c20], UR6 ;  /* 0x019c2006083f95b2 */ /* 0x0002e40008000100 */
[----:B01----:R-:W-:Y:S05]  /*01a0*/  @P1 BRA `(.L_x_0) ;  /* 0x0000000000481947 */ /* 0x003fea0003800000 */
[----:B------:R-:W0:Y:S01]  /*01b0*/  S2UR UR5, SR_CgaCtaId ;  /* 0x00000000000579c3 */ /* 0x000e220000008800 */
[----:B------:R-:W-:Y:S01]  /*01c0*/  UMOV UR4, 0x400 ;  /* 0x0000040000047882 */ /* 0x000fe20000000000 */
[----:B------:R-:W-:Y:S01]  /*01d0*/  UMOV UR6, 0x80 ;  /* 0x0000008000067882 */ /* 0x000fe20000000000 */
[----:B------:R-:W-:Y:S01]  /*01e0*/  UMOV UR7, 0x180 ;  /* 0x0000018000077882 */ /* 0x000fe20000000000 */
[----:B------:R-:W-:Y:S01]  /*01f0*/  ELECT P0, URZ, PT ;  /* 0x00000000003f782f */ /* 0x000fe20003800000 */
[----:B0-----:R-:W-:Y:S02]  /*0200*/  ULEA UR8, UR5, UR4, 0x18 ;  /* 0x0000000405087291 */ /* 0x001fe4000f8ec03f */
[----:B------:R-:W-:-:S04]  /*0210*/  UIADD3 UR4, -UR6, 0x100000, URZ ;  /* 0x0010000006047890 */ /* 0x000fc8000fffe13f */
[----:B------:R-:W-:Y:S02]  /*0220*/  USHF.L.U32 UR5, UR4, 0xb, URZ ;  /* 0x0000000b04057899 */ /* 0x000fe4000800063f */
[----:B------:R-:W-:Y:S02]  /*0230*/  USHF.L.U32 UR4, UR4, 0x1, URZ ;  /* 0x0000000104047899 */ /* 0x000fe4000800063f */
[----:B------:R-:W-:-:S04]  /*0240*/  UIADD3 UR6, -UR7, 0x100000, URZ ;  /* 0x0010000007067890 */ /* 0x000fc8000fffe13f */
[----:B------:R-:W-:Y:S02]  /*0250*/  USHF.L.U32 UR7, UR6, 0xb, URZ ;  /* 0x0000000b06077899 */ /* 0x000fe4000800063f */
[----:B------:R-:W-:Y:S01]  /*0260*/  USHF.L.U32 UR6, UR6, 0x1, URZ ;  /* 0x0000000106067899 */ /* 0x000fe2000800063f */
[----:B------:R-:W0:Y:S03]  /*0270*/  FENCE.VIEW.ASYNC.S ;  /* 0x00000000000073c6 */ /* 0x000e260000000000 */
[----:B0-----:R0:W1:Y:S08]  /*0280*/  SYNCS.EXCH.64 URZ, [UR8+0x19c30], UR4 ;  /* 0x019c3004083f75b2 */ /* 0x0010700008000100 */
[----:B------:R0:W4:Y:S01]  /*0290*/  SYNCS.EXCH.64 URZ, [UR8+0x19c40], UR6 ;  /* 0x019c4006083f75b2 */ /* 0x0001220008000100 */
[----:B------:R0:W0:Y:S01]  /*02a0*/  SYNCS.EXCH.64 URZ, [UR8+0x19c38], UR4 ;  /* 0x019c3804083f75b2 */ /* 0x0000220008000100 */
[----:B------:R0:W0:Y:S01]  /*02b0*/  SYNCS.EXCH.64 URZ, [UR8+0x19c48], UR6 ;  /* 0x019c4806083f75b2 */ /* 0x0000220008000100 */
[----:B------:R-:W-:Y:S01]  /*02c0*/  NOP ;  /* 0x0000000000007918 */ /* 0x000fe20000000000 */
.L_x_0:
[----:B------:R-:W5:Y:S01]  /*02d0*/  SHFL.IDX PT, R3, R0, RZ, 0x1f ;  /* 0x00001fff00037589 */ /* 0x000f6200000e0000 */
[----:B------:R-:W-:Y:S01]  /*02e0*/  NOP ;  /* 0x0000000000007918 */ /* 0x000fe20000000000 */
[----:B-----5:R-:W-:-:S13]  /*02f0*/  ISETP.NE.AND P0, PT, R3, RZ, PT ;  /* 0x000000ff0300720c */ /* 0x020fda0003f05270 */
[----:B------:R-:W-:Y:S05]  /*0300*/  @P0 BRA `(.L_x_1) ;  /* 0x0000000000480947 */ /* 0x000fea0003800000 */
[----:B0-----:R-:W0:Y:S01]  /*0310*/  S2UR UR5, SR_CgaCtaId ;  /* 0x00000000000579c3 */ /* 0x001e220000008800 */
        /* <DEDUP_REMOVED lines=12> */
[----:B0-----:R0:W0:Y:S08]  /*03e0*/  SYNCS.EXCH.64 URZ, [UR8+0x19c50], UR4 ;  /* 0x019c5004083f75b2 */ /* 0x0010300008000100 */
[----:B------:R0:W0:Y:S01]  /*03f0*/  SYNCS.EXCH.64 URZ, [UR8+0x19c60], UR6 ;  /* 0x019c6006083f75b2 */ /* 0x0000220008000100 */
[----:B------:R0:W0:Y:S01]  /*0400*/  SYNCS.EXCH.64 URZ, [UR8+0x19c58], UR4 ;  /* 0x019c5804083f75b2 */ /* 0x0000220008000100 */
[----:B------:R0:W0:Y:S01]  /*0410*/  SYNCS.EXCH.64 URZ, [UR8+0x19c68], UR6 ;  /* 0x019c6806083f75b2 */ /* 0x0000220008000100 */
[----:B------:R-:W-:Y:S01]  /*0420*/  NOP ;  /* 0x0000000000007918 */ /* 0x000fe20000000000 */
.L_x_1:
[----:B------:R-:W5:Y:S01]  /*0430*/  SHFL.IDX PT, R3, R0, RZ, 0x1f ;  /* 0x00001fff00037589 */ /* 0x000f6200000e0000 */
[----:B------:R-:W-:Y:S01]  /*0440*/  NOP ;  /* 0x0000000000007918 */ /* 0x000fe20000000000 */
[----:B-----5:R-:W-:-:S13]  /*0450*/  ISETP.NE.AND P0, PT, R3, RZ, PT ;  /* 0x000000ff0300720c */ /* 0x020fda0003f05270 */
[----:B------:R-:W-:Y:S05]  /*0460*/  @P0 BRA `(.L_x_2) ;  /* 0x0000000000380947 */ /* 0x000fea0003800000 */
[----:B0-----:R-:W0:Y:S01]  /*0470*/  S2UR UR5, SR_CgaCtaId ;  /* 0x00000000000579c3 */ /* 0x001e220000008800 */
[----:B------:R-:W-:Y:S01]  /*0480*/  UMOV UR4, 0x400 ;  /* 0x0000040000047882 */ /* 0x000fe20000000000 */
[----:B------:R-:W-:Y:S01]  /*0490*/  UMOV UR7, 0x80 ;  /* 0x0000008000077882 */ /* 0x000fe20000000000 */
[----:B------:R-:W-:Y:S01]  /*04a0*/  ELECT P0, URZ, PT ;  /* 0x00000000003f782f */ /* 0x000fe20003800000 */
[----:B0-----:R-:W-:Y:S02]  /*04b0*/  ULEA UR6, UR5, UR4, 0x18 ;  /* 0x0000000405067291 */ /* 0x001fe4000f8ec03f */
[----:B------:R-:W-:-:S04]  /*04c0*/  UIADD3 UR4, -UR7, 0x100000, URZ ;  /* 0x0010000007047890 */ /* 0x000fc8000fffe13f */
[----:B------:R-:W-:Y:S02]  /*04d0*/  USHF.L.U32 UR5, UR4, 0xb, URZ ;  /* 0x0000000b04057899 */ /* 0x000fe4000800063f */
[----:B------:R-:W-:Y:S01]  /*04e0*/  USHF.L.U32 UR4, UR4, 0x1, URZ ;  /* 0x0000000104047899 */ /* 0x000fe2000800063f */
[----:B------:R-:W0:Y:S11]  /*04f0*/  FENCE.VIEW.ASYNC.S ;  /* 0x00000000000073c6 */ /* 0x000e360000000000 */
[----:B0-----:R0:W0:Y:S01]  /*0500*/  SYNCS.EXCH.64 URZ, [UR6+0x19c70], UR4 ;  /* 0x019c7004063f75b2 */ /* 0x0010220008000100 */
[----:B------:R0:W0:Y:S01]  /*0510*/  SYNCS.EXCH.64 URZ, [UR6+0x19c80], UR4 ;  /* 0x019c8004063f75b2 */ /* 0x0000220008000100 */
[----:B------:R0:W0:Y:S01]  /*0520*/  SYNCS.EXCH.64 URZ, [UR6+0x19c78], UR4 ;  /* 0x019c7804063f75b2 */ /* 0x0000220008000100 */
[----:B------:R0:W0:Y:S01]  /*0530*/  SYNCS.EXCH.64 URZ, [UR6+0x19c88], UR4 ;  /* 0x019c8804063f75b2 */ /* 0x0000220008000100 */
[----:B------:R-:W-:Y:S01]  /*0540*/  NOP ;  /* 0x0000000000007918 */ /* 0x000fe20000000000 */
.L_x_2:
        /* <DEDUP_REMOVED lines=22> */
.L_x_3:
[----:B------:R-:W5:Y:S01]  /*06b0*/  SHFL.IDX PT, R3, R0, RZ, 0x1f ;  /* 0x00001fff00037589 */ /* 0x000f6200000e0000 */
[----:B------:R-:W0:Y:S01]  /*06c0*/  S2UR UR47, SR_CgaCtaId ;  /* 0x00000000002f79c3 */ /* 0x000e220000008800 */
[----:B------:R-:W-:Y:S01]  /*06d0*/  R2UR UR9, R2 ;  /* 0x00000000020972ca */ /* 0x000fe200000e0000 */
[----:B------:R-:W-:Y:S01]  /*06e0*/  NOP ;  /* 0x0000000000007918 */ /* 0x000fe20000000000 */
[----:B-----5:R-:W-:-:S13]  /*06f0*/  ISETP.NE.AND P0, PT, R3, RZ, PT ;  /* 0x000000ff0300720c */ /* 0x020fda0003f05270 */
[----:B0-----:R-:W-:Y:S05]  /*0700*/  @P0 BRA `(.L_x_4) ;  /* 0x0000000000480947 */ /* 0x001fea0003800000 */
        /* <DEDUP_REMOVED lines=18> */
.L_x_4:
[----:B------:R-:W-:Y:S01]  /*0830*/  UISETP.NE.AND UP0, UPT, UR9, URZ, UPT ;  /* 0x0000003f0900728c */ /* 0x000fe2000bf05270 */
[----:B------:R-:W-:Y:S01]  /*0840*/  NOP ;  /* 0x0000000000007918 */ /* 0x000fe20000000000 */
[----:B------:R-:W-:Y:S01]  /*0850*/  UMOV UR41, 0x1 ;  /* 0x0000000100297882 */ /* 0x000fe20000000000 */
[----:B------:R-:W-:Y:S01]  /*0860*/  ULDC.64 UR36, c[0x0][0x208] ;  /* 0x0000820000247ab9 */ /* 0x000fe20000000a00 */
[----:B------:R-:W-:Y:S01]  /*0870*/  USEL UR41, UR41, 0x2, !UP0 ;  /* 0x0000000229297887 */ /* 0x000fe2000c000000 */
[----:B01234-:R-:W-:Y:S01]  /*0880*/  BAR.SYNC.DEFER_BLOCKING 0x0 ;  /* 0x0000000000007b1d */ /* 0x01ffe20000010000 */
[----:B------:R-:W-:-:S13]  /*0890*/  PLOP3.LUT P0, PT, PT, PT, UP0, 0x80, 0x0 ;  /* 0x000000000000781c */ /* 0x000fda0003f0f008 */
[----:B------:R-:W-:Y:S05]  /*08a0*/  @!P0 BRA `(.L_x_5) ;  /* 0x0000006400b48947 */ /* 0x000fea0003800000 */
.L_x_6:
[----:B------:R-:W-:-:S08]  /*08b0*/  NOP ;  /* 0x0000000000007918 */ /* 0x000fd00000000000 */
[----:B------:R-:W0:Y:S02]  /*08c0*/  USETMAXREG.TRY_ALLOC.CTAPOOL UP0, 0xa0 ;  /* 0x000000a0000079c8 */ /* 0x000e240008000600 */
[----:B0-----:R-:W-:-:S13]  /*08d0*/  PLOP3.LUT P0, PT, PT, PT, UP0, 0x80, 0x0 ;  /* 0x000000000000781c */ /* 0x001fda0003f0f008 */
[----:B------:R-:W-:Y:S05]  /*08e0*/  @!P0 BRA `(.L_x_6) ;  /* 0xfffffffc00f08947 */ /* 0x000fea000383ffff */
[----:B------:R-:W0:Y:S08]  /*08f0*/  S2UR UR47, SR_CTAID.X ;  /* 0x00000000002f79c3 */ /* 0x000e300000002500 */
[----:B------:R-:W-:Y:S08]  /*0900*/  BAR.ARV 0x8, 0x200 ;  /* 0x0208000000007b1d */ /* 0x000ff00000002000 */
[----:B------:R-:W0:Y:S02]  /*0910*/  LDC R0, c[0x0][0xc34] ;  /* 0x00030d00ff007b82 */ /* 0x000e240000000800 */
[----:B0-----:R-:W-:-:S13]  /*0920*/  ISETP.LE.AND P0, PT, R0, UR47, PT ;  /* 0x0000002f00007c0c */ /* 0x001fda000bf03270 */
[----:B------:R-:W-:Y:S05]  /*0930*/  @P0 EXIT ;  /* 0x000000000000094d */ /* 0x000fea0003800000 */
[----:B------:R-:W0:Y:S01]  /*0940*/  S2R R2, SR_TID.X ;  /* 0x0000000000027919 */ /* 0x000e220000002100 */
[----:B------:R-:W-:Y:S01]  /*0950*/  ULOP3.LUT UR49, UR41, 0x1, URZ, 0xfc, !UPT ;  /* 0x0000000129317892 */ /* 0x000fe2000f8efc3f */
[----:B------:R-:W-:Y:S01]  /*0960*/  UMOV UR40, URZ ;  /* 0x0000003f00287c82 */ /* 0x000fe20008000000 */
[----:B------:R-:W-:Y:S01]  /*0970*/  UMOV UR39, URZ ;  /* 0x0000003f00277c82 */ /* 0x000fe20008000000 */
[----:B------:R-:W-:Y:S01]  /*0980*/  UMOV UR38, URZ ;  /* 0x0000003f00267c82 */ /* 0x000fe20008000000 */
[----:B0-----:R-:W-:-:S05]  /*0990*/  VIADD R18, R2, 0xffffff80 ;  /* 0xffffff8002127836 */ /* 0x001fca0000000000 */
[----:B------:R-:W-:-:S04]  /*09a0*/  SHF.R.S32.HI R3, RZ, 0x1f, R18 ;  /* 0x0000001fff037819 */ /* 0x000fc80000011412 */
[CC--:B------:R-:W-:Y:S02]  /*09b0*/  LEA.HI R23, R3.reuse, R18.reuse, RZ, 0x7 ;  /* 0x0000001203177211 */ /* 0x0c0fe400078f38ff */
[-C--:B------:R-:W-:Y:S02]  /*09c0*/  LEA.HI R0, R3, R18.reuse, RZ, 0x4 ;  /* 0x0000001203007211 */ /* 0x080fe400078f20ff */
[----:B------:R-:W-:Y:S02]  /*09d0*/  LOP3.LUT R5, R23, 0xffffff80, RZ, 0xc0, !PT ;  /* 0xffffff8017057812 */ /* 0x000fe400078ec0ff */
[----:B------:R-:W-:Y:S02]  /*09e0*/  LEA.HI R4, R3, R18, RZ, 0x5 ;  /* 0x0000001203047211 */ /* 0x000fe400078f28ff */
[----:B------:R-:W-:Y:S01]  /*09f0*/  SHF.R.S32.HI R9, RZ, 0x4, R0 ;  /* 0x00000004ff097819 */ /* 0x000fe20000011400 */
[----:B------:R-:W-:Y:S01]  /*0a00*/  IMAD.IADD R22, R18, 0x1, -R5 ;  /* 0x0000000112167824 */ /* 0x000fe200078e0a05 */
[----:B------:R-:W-:Y:S01]  /*0a10*/  LOP3.LUT R7, R0, 0x7fffff0, RZ, 0xc0, !PT ;  /* 0x07fffff000077812 */ /* 0x000fe200078ec0ff */
[----:B------:R-:W-:Y:S01]  /*0a20*/  IMAD.SHL.U32 R4, R4, 0x10, RZ ;  /* 0x0000001004047824 */ /* 0x000fe200078e00ff */
[----:B------:R-:W-:-:S02]  /*0a30*/  SHF.R.S32.HI R23, RZ, 0x7, R23 ;  /* 0x00000007ff177819 */ /* 0x000fc40000011417 */
[----:B------:R-:W-:Y:S01]  /*0a40*/  SHF.R.S32.HI R5, RZ, 0x1f, R22 ;  /* 0x0000001fff057819 */ /* 0x000fe20000011416 */
[----:B------:R-:W-:Y:S01]  /*0a50*/  IMAD.IADD R7, R18, 0x1, -R7 ;  /* 0x0000000112077824 */ /* 0x000fe200078e0a07 */
[----:B------:R-:W-:Y:S02]  /*0a60*/  LEA.HI R0, R0, R9, RZ, 0x1 ;  /* 0x0000000900007211 */ /* 0x000fe400078f08ff */
[----:B------:R-:W-:Y:S02]  /*0a70*/  LEA.HI R2, R5, R22, RZ, 0x2 ;  /* 0x0000001605027211 */ /* 0x000fe400078f10ff */
[----:B------:R-:W-:Y:S02]  /*0a80*/  LOP3.LUT R6, R4, 0xfffffe00, RZ, 0xc0, !PT ;  /* 0xfffffe0004067812 */ /* 0x000fe400078ec0ff */
[--C-:B------:R-:W-:Y:S02]  /*0a90*/  SHF.R.S32.HI R8, RZ, 0x2, R2.reuse ;  /* 0x00000002ff087819 */ /* 0x100fe40000011402 */
[----:B------:R-:W-:Y:S01]  /*0aa0*/  SHF.R.S32.HI R11, RZ, 0x1f, R2 ;  /* 0x0000001fff0b7819 */ /* 0x000fe20000011402 */
[----:B------:R-:W-:Y:S01]  /*0ab0*/  IMAD R7, R7, 0x20, R6 ;  /* 0x0000002007077824 */ /* 0x000fe200078e0206 */
[----:B------:R-:W-:Y:S01]  /*0ac0*/  LOP3.LUT R4, R0, 0x1ffffffe, RZ, 0xc0, !PT ;  /* 0x1ffffffe00047812 */ /* 0x000fe200078ec0ff */
[----:B------:R-:W-:Y:S01]  /*0ad0*/  IMAD.HI R0, R23, 0x55555556, RZ ;  /* 0x5555555617007827 */ /* 0x000fe200078e02ff */
[----:B------:R-:W-:-:S02]  /*0ae0*/  LEA.HI R11, R11, R8, RZ, 0x3 ;  /* 0x000000080b0b7211 */ /* 0x000fc400078f18ff */
[----:B------:R-:W-:Y:S01]  /*0af0*/  LEA.HI R19, R3, R18, RZ, 0x2 ;  /* 0x0000001203137211 */ /* 0x000fe200078f10ff */
[----:B------:R-:W-:Y:S01]  /*0b00*/  IMAD.IADD R4, R9, 0x1, -R4 ;  /* 0x0000000109047824 */ /* 0x000fe200078e0a04 */
[----:B------:R-:W-:Y:S02]  /*0b10*/  LOP3.LUT R11, R11, 0xfffffff8, RZ, 0xc0, !PT ;  /* 0xfffffff80b0b7812 */ /* 0x000fe400078ec0ff */
[----:B------:R-:W-:Y:S01]  /*0b20*/  LEA.HI R5, R5, R22, RZ, 0x5 ;  /* 0x0000001605057211 */ /* 0x000fe200078f28ff */
[----:B------:R-:W-:Y:S01]  /*0b30*/  IMAD R154, R4, 0x8, R7 ;  /* 0x00000008049a7824 */ /* 0x000fe200078e0207 */
[----:B------:R-:W-:Y:S01]  /*0b40*/  LEA.HI R0, R0, R0, RZ, 0x1 ;  /* 0x0000000000007211 */ /* 0x000fe200078f08ff */
[----:B------:R-:W-:Y:S01]  /*0b50*/  IMAD.IADD R8, R8, 0x1, -R11 ;  /* 0x0000000108087824 */ /* 0x000fe200078e0a0b */
[----:B------:R-:W-:Y:S02]  /*0b60*/  SHF.R.S32.HI R5, RZ, 0x5, R5 ;  /* 0x00000005ff057819 */ /* 0x000fe40000011405 */
[----:B------:R-:W-:Y:S01]  /*0b70*/  LOP3.LUT R9, R19, 0xfffffffc, RZ, 0xc0, !PT ;  /* 0xfffffffc13097812 */ /* 0x000fe200078ec0ff */
[----:B------:R-:W-:Y:S01]  /*0b80*/  IMAD R0, R0, -0x3, R23 ;  /* 0xfffffffd00007824 */ /* 0x000fe200078e0217 */
[----:B------:R-:W-:Y:S01]  /*0b90*/  LOP3.LUT R3, R2, 0x7ffffffc, RZ, 0xc0, !PT ;  /* 0x7ffffffc02037812 */ /* 0x000fe200078ec0ff */
[----:B------:R-:W-:Y:S01]  /*0ba0*/  IMAD R5, R5, 0x10, R8 ;  /* 0x0000001005057824 */ /* 0x000fe200078e0208 */
[----:B------:R-:W-:Y:S01]  /*0bb0*/  SHF.R.S32.HI R19, RZ, 0x2, R19 ;  /* 0x00000002ff137819 */ /* 0x000fe20000011413 */
[----:B------:R-:W-:-:S02]  /*0bc0*/  IMAD.IADD R18, R18, 0x1, -R9 ;  /* 0x0000000112127824 */ /* 0x000fc400078e0a09 */
[----:B------:R-:W-:Y:S02]  /*0bd0*/  IMAD.MOV.U32 R2, RZ, RZ, -0x2 ;  /* 0xfffffffeff027424 */ /* 0x000fe400078e00ff */
[----:B------:R-:W-:Y:S02]  /*0be0*/  IMAD.IADD R3, R22, 0x1, -R3 ;  /* 0x0000000116037824 */ /* 0x000fe400078e0a03 */
[----:B------:R-:W-:Y:S01]  /*0bf0*/  IMAD R152, R0, 0x40, R5 ;  /* 0x0000004000987824 */ /* 0x000fe200078e0205 */
[C---:B------:R-:W-:Y:S01]  /*0c00*/  LEA.HI R0, R18.reuse, R18, RZ, 0x1 ;  /* 0x0000001212007211 */ /* 0x040fe200078f08ff */
[----:B------:R-:W-:Y:S02]  /*0c10*/  IMAD R155, R3, R2, 0x80 ;  /* 0x00000080039b7424 */ /* 0x000fe400078e0202 */
[----:B------:R-:W-:Y:S01]  /*0c20*/  IMAD.SHL.U32 R2, R18, 0x8, RZ ;  /* 0x0000000812027824 */ /* 0x000fe200078e00ff */
[----:B------:R-:W-:-:S03]  /*0c30*/  LOP3.LUT R3, R0, 0x1ffffffe, RZ, 0xc0, !PT ;  /* 0x1ffffffe00037812 */ /* 0x000fc600078ec0ff */
[C---:B------:R-:W-:Y:S02]  /*0c40*/  VIADD R17, R2.reuse, 0x20 ;  /* 0x0000002002117836 */ /* 0x040fe40000000000 */
[----:B------:R-:W-:Y:S02]  /*0c50*/  VIADD R16, R2, 0x40 ;  /* 0x0000004002107836 */ /* 0x000fe40000000000 */
[----:B------:R-:W-:Y:S01]  /*0c60*/  IMAD.IADD R3, R18, 0x1, -R3 ;  /* 0x0000000112037824 */ /* 0x000fe200078e0a03 */
[----:B------:R-:W-:Y:S02]  /*0c70*/  SHF.R.S32.HI R157, RZ, 0x1f, R17 ;  /* 0x0000001fff9d7819 */ /* 0x000fe40000011411 */
[----:B------:R-:W-:Y:S01]  /*0c80*/  SHF.R.S32.HI R156, RZ, 0x1f, R16 ;  /* 0x0000001fff9c7819 */ /* 0x000fe20000011410 */
[----:B------:R-:W-:-:S07]  /*0c90*/  IMAD R153, R3, 0x8, R152 ;  /* 0x0000000803997824 */ /* 0x000fce00078e0298 */
.L_x_35:
[----:B------:R-:W-:Y:S01]  /*0ca0*/  ULDC UR4, c[0x0][0xc38] ;  /* 0x00030e0000047ab9 */ /* 0x000fe20000000800 */
[----:B------:R-:W-:Y:S01]  /*0cb0*/  ULDC UR15, c[0x0][0xc44] ;  /* 0x00031100000f7ab9 */ /* 0x000fe20000000800 */
[----:B------:R-:W-:Y:S01]  /*0cc0*/  UISETP.NE.AND UP3, UPT, UR4, 0x1, UPT ;  /* 0x000000010400788c */ /* 0x000fe2000bf65270 */
[----:B------:R-:W-:Y:S01]  /*0cd0*/  IMAD.MOV.U32 R3, RZ, RZ, 0x3f800000 ;  /* 0x3f800000ff037424 */ /* 0x000fe200078e00ff */
[----:B------:R-:W-:Y:S01]  /*0ce0*/  UISETP.NE.AND UP2, UPT, UR15, 0x1, UPT ;  /* 0x000000010f00788c */ /* 0x000fe2000bf45270 */
[----:B------:R-:W-:Y:S01]  /*0cf0*/  IMAD.MOV.U32 R0, RZ, RZ, 0x3f800000 ;  /* 0x3f800000ff007424 */ /* 0x000fe200078e00ff */
[----:B------:R-:W-:Y:S01]  /*0d00*/  ULDC.64 UR6, c[0x0][0x990] ;  /* 0x0002640000067ab9 */ /* 0x000fe20000000a00 */
[----:B------:R-:W-:Y:S01]  /*0d10*/  ULDC.64 UR4, c[0x0][0x998] ;  /* 0x0002660000047ab9 */ /* 0x000fe20000000a00 */
[----:B------:R-:W-:Y:S02]  /*0d20*/  UISETP.NE.U32.AND UP0, UPT, UR6, URZ, UPT ;  /* 0x0000003f0600728c */ /* 0x000fe4000bf05070 */
[----:B------:R-:W-:Y:S01]  /*0d30*/  UISETP.NE.U32.AND UP1, UPT, UR4, URZ, UPT ;  /* 0x0000003f0400728c */ /* 0x000fe2000bf25070 */
[----:B------:R-:W-:-:S02]  /*0d40*/  UMOV UR46, UR47 ;  /* 0x0000002f002e7c82 */ /* 0x000fc40008000000 */
[----:B------:R-:W-:Y:S01]  /*0d50*/  @UP3 ULDC UR8, c[0x0][0xc3c] ;  /* 0x00030f0000083ab9 */ /* 0x000fe20000000800 */
[----:B------:R-:W-:Y:S01]  /*0d60*/  @UP3 ULDC UR10, c[0x0][0xc40] ;  /* 0x00031000000a3ab9 */ /* 0x000fe20000000800 */
[----:B------:R-:W-:Y:S02]  /*0d70*/  UIMAD.WIDE.U32 UR8, UR47, UR8, URZ ;  /* 0x000000082f0872a5 */ /* 0x000fe4000f8e003f */
[----:B------:R-:W-:Y:S02]  /*0d80*/  UISETP.NE.AND.EX UP0, UPT, UR7, URZ, UPT, UP0 ;  /* 0x0000003f0700728c */ /* 0x000fe4000bf05300 */
[----:B------:R-:W-:Y:S02]  /*0d90*/  @UP3 USHF.R.U32.HI UR46, URZ, UR10, UR9 ;  /* 0x0000000a3f2e3299 */ /* 0x000fe40008011609 */
[----:B------:R-:W-:Y:S01]  /*0da0*/  UISETP.NE.AND.EX UP1, UPT, UR5, URZ, UPT, UP1 ;  /* 0x0000003f0500728c */ /* 0x000fe2000bf25310 */
[----:B------:R-:W-:Y:S01]  /*0db0*/  @UP2 ULDC.64 UR10, c[0x0][0xc48] ;  /* 0x00031200000a2ab9 */ /* 0x000fe20000000a00 */
[----:B------:R-:W-:Y:S01]  /*0dc0*/  PLOP3.LUT P0, PT, PT, PT, UP0, 0x80, 0x0 ;  /* 0x000000000000781c */ /* 0x000fe20003f0f008 */
[----:B------:R-:W-:-:S02]  /*0dd0*/  UIMAD.WIDE.U32 UR8, UR46, UR10, URZ ;  /* 0x0000000a2e0872a5 */ /* 0x000fc4000f8e003f */
[----:B------:R-:W-:Y:S02]  /*0de0*/  UMOV UR45, UR46 ;  /* 0x0000002e002d7c82 */ /* 0x000fe40008000000 */
[----:B------:R-:W-:Y:S01]  /*0df0*/  @UP0 ULDC.64 UR12, c[0x0][0x9a8] ;  /* 0x00026a00000c0ab9 */ /* 0x000fe20000000a00 */
[----:B------:R-:W-:Y:S01]  /*0e00*/  @UP2 USHF.R.U32.HI UR45, URZ, UR11, UR9 ;  /* 0x0000000b3f2d2299 */ /* 0x000fe20008011609 */
[----:B------:R-:W-:Y:S01]  /*0e10*/  PLOP3.LUT P1, PT, PT, PT, UP1, 0x80, 0x0 ;  /* 0x000000000000781c */ /* 0x000fe20003f2f018 */
[----:B--23--:R-:W0:Y:S01]  /*0e20*/  SHFL.IDX PT, R8, R23, RZ, 0x1f ;  /* 0x00001fff17087589 */ /* 0x00ce2200000e0000 */
[----:B------:R-:W-:Y:S01]  /*0e30*/  @UP1 ULDC.64 UR18, c[0x0][0x9b8] ;  /* 0x00026e0000121ab9 */ /* 0x000fe20000000a00 */
[----:B------:R-:W-:Y:S02]  /*0e40*/  @UP0 USHF.R.S32.HI UR10, URZ, 0x1f, UR45 ;  /* 0x0000001f3f0a0899 */ /* 0x000fe4000801142d */
[----:B------:R-:W-:Y:S02]  /*0e50*/  @UP1 USHF.R.S32.HI UR11, URZ, 0x1f, UR45 ;  /* 0x0000001f3f0b1899 */ /* 0x000fe4000801142d */
[----:B------:R-:W-:-:S02]  /*0e60*/  @UP0 UIADD3 UR14, -UR45, URZ, URZ ;  /* 0x0000003f2d0e0290 */ /* 0x000fc4000fffe13f */
[----:B------:R-:W-:Y:S02]  /*0e70*/  @UP1 UIADD3 UR20, -UR45, URZ, URZ ;  /* 0x0000003f2d141290 */ /* 0x000fe4000fffe13f */
[----:B------:R-:W-:Y:S02]  /*0e80*/  @UP0 UIMAD.WIDE.U32 UR8, UR45, UR12, URZ ;  /* 0x0000000c2d0802a5 */ /* 0x000fe4000f8e003f */
[----:B------:R-:W-:Y:S02]  /*0e90*/  @UP0 UIMAD UR10, UR10, UR12, URZ ;  /* 0x0000000c0a0a02a4 */ /* 0x000fe4000f8e023f */
[----:B------:R-:W-:Y:S02]  /*0ea0*/  @UP1 UIMAD UR12, UR11, UR18, URZ ;  /* 0x000000120b0c12a4 */ /* 0x000fe4000f8e023f */
[----:B------:R-:W-:Y:S02]  /*0eb0*/  @UP0 UIMAD UR14, UR15, UR14, UR46 ;  /* 0x0000000e0f0e02a4 */ /* 0x000fe4000f8e022e */
[----:B------:R-:W-:-:S02]  /*0ec0*/  @UP1 UIMAD UR20, UR15, UR20, UR46 ;  /* 0x000000140f1412a4 */ /* 0x000fc4000f8e022e */
[----:B------:R-:W-:Y:S02]  /*0ed0*/  @UP0 UIMAD UR16, UR45, UR13, UR10 ;  /* 0x0000000d2d1002a4 */ /* 0x000fe4000f8e020a */
[----:B------:R-:W-:Y:S02]  /*0ee0*/  @UP0 USHF.R.S32.HI UR15, URZ, 0x1f, UR14 ;  /* 0x0000001f3f0f0899 */ /* 0x000fe4000801140e */
[----:B------:R-:W-:Y:S02]  /*0ef0*/  @UP1 USHF.R.S32.HI UR21, URZ, 0x1f, UR20 ;  /* 0x0000001f3f151899 */ /* 0x000fe40008011414 */
[----:B------:R-:W-:Y:S02]  /*0f00*/  @UP1 UIMAD.WIDE.U32 UR10, UR45, UR18, URZ ;  /* 0x000000122d0a12a5 */ /* 0x000fe4000f8e003f */
[----:B------:R-:W-:Y:S02]  /*0f10*/  @UP1 UIMAD UR17, UR45, UR19, UR12 ;  /* 0x000000132d1112a4 */ /* 0x000fe4000f8e020c */
[----:B------:R-:W-:Y:S01]  /*0f20*/  @UP0 UIADD3 UR9, UR9, UR16, URZ ;  /* 0x0000001009090290 */ /* 0x000fe2000fffe03f */
[----:B------:R-:W-:Y:S01]  /*0f30*/  @UP0 ULDC.64 UR18, c[0x0][0x9b0] ;  /* 0x00026c0000120ab9 */ /* 0x000fe20000000a00 */
[----:B------:R-:W-:Y:S01]  /*0f40*/  @UP1 ULDC.64 UR12, c[0x0][0x9c0] ;  /* 0x00027000000c1ab9 */ /* 0x000fe20000000a00 */
[----:B------:R-:W-:-:S02]  /*0f50*/  @UP0 UIMAD UR15, UR15, UR18, URZ ;  /* 0x000000120f0f02a4 */ /* 0x000fc4000f8e023f */
[----:B------:R-:W-:Y:S02]  /*0f60*/  @UP1 UIMAD UR16, UR21, UR12, URZ ;  /* 0x0000000c151012a4 */ /* 0x000fe4000f8e023f */
[----:B------:R-:W-:Y:S02]  /*0f70*/  @UP1 UIADD3 UR11, UR11, UR17, URZ ;  /* 0x000000110b0b1290 */ /* 0x000fe4000fffe03f */
[----:B------:R-:W-:Y:S02]  /*0f80*/  @UP0 UIMAD UR15, UR14, UR19, UR15 ;  /* 0x000000130e0f02a4 */ /* 0x000fe4000f8e020f */
[----:B------:R-:W-:Y:S02]  /*0f90*/  @UP0 UIMAD.WIDE.U32 UR8, UR14, UR18, UR8 ;  /* 0x000000120e0802a5 */ /* 0x000fe4000f8e0008 */
[----:B------:R-:W-:Y:S02]  /*0fa0*/  @UP1 UIMAD UR16, UR20, UR13, UR16 ;  /* 0x0000000d141012a4 */ /* 0x000fe4000f8e0210 */
[----:B------:R-:W-:-:S02]  /*0fb0*/  @UP1 UIMAD.WIDE.U32 UR12, UR20, UR12, UR10 ;  /* 0x0000000c140c12a5 */ /* 0x000fc4000f8e000a */
[----:B------:R-:W-:Y:S02]  /*0fc0*/  @UP0 UIADD3 UR10, UR9, UR15, URZ ;  /* 0x0000000f090a0290 */ /* 0x000fe4000fffe03f */
[----:B------:R-:W-:Y:S02]  /*0fd0*/  @UP0 ULEA UR6, UP2, UR8, UR6, 0x2 ;  /* 0x0000000608060291 */ /* 0x000fe4000f84103f */
[----:B------:R-:W-:Y:S02]  /*0fe0*/  @UP1 UIADD3 UR9, UR13, UR16, URZ ;  /* 0x000000100d091290 */ /* 0x000fe4000fffe03f */
[----:B------:R-:W-:Y:S02]  /*0ff0*/  @UP1 ULEA UR4, UP3, UR12, UR4, 0x2 ;  /* 0x000000040c041291 */ /* 0x000fe4000f86103f */
[----:B------:R-:W-:Y:S01]  /*1000*/  @UP0 ULEA.HI.X UR7, UR8, UR7, UR10, 0x2, UP2 ;  /* 0x0000000708070291 */ /* 0x000fe200090f140a */
[----:B-----5:R-:W-:Y:S01]  /*1010*/  IMAD.U32 R4, RZ, RZ, UR6 ;  /* 0x00000006ff047e24 */ /* 0x020fe2000f8e00ff */
[----:B------:R-:W-:-:S02]  /*1020*/  @UP1 ULEA.HI.X UR5, UR12, UR5, UR9, 0x2, UP3 ;  /* 0x000000050c051291 */ /* 0x000fc400098f1409 */
[----:B------:R-:W-:Y:S01]  /*1030*/  IMAD.U32 R6, RZ, RZ, UR4 ;  /* 0x00000004ff067e24 */ /* 0x000fe2000f8e00ff */
[----:B-1----:R-:W1:Y:S01]  /*1040*/  S2UR UR44, SR_CgaCtaId ;  /* 0x00000000002c79c3 */ /* 0x002e620000008800 */
[----:B------:R-:W-:Y:S01]  /*1050*/  IMAD.U32 R5, RZ, RZ, UR7 ;  /* 0x00000007ff057e24 */ /* 0x000fe2000f8e00ff */
[----:B0-----:R-:W-:Y:S01]  /*1060*/  R2UR UR6, R8 ;  /* 0x00000000080672ca */ /* 0x001fe200000e0000 */
[----:B------:R-:W-:Y:S01]  /*1070*/  IMAD.U32 R7, RZ, RZ, UR5 ;  /* 0x00000005ff077e24 */ /* 0x000fe2000f8e00ff */
[----:B------:R-:W-:Y:S01]  /*1080*/  ULDC.64 UR4, c[0x0][0x418] ;  /* 0x0001060000047ab9 */ /* 0x000fe20000000a00 */
[----:B------:R-:W-:Y:S01]  /*1090*/  UMOV UR50, 0x400 ;  /* 0x0000040000327882 */ /* 0x000fe20000000000 */
[----:B------:R-:W2:Y:S01]  /*10a0*/  @P0 LDG.E R3, desc[UR36][R4.64] ;  /* 0x0000002404030981 */ /* 0x000ea2000c1e1900 */
[----:B------:R-:W-:Y:S01]  /*10b0*/  ULDC UR43, c[0x0][0x424] ;  /* 0x00010900002b7ab9 */ /* 0x000fe20000000800 */
[----:B------:R-:W-:Y:S01]  /*10c0*/  ULDC UR7, c[0x0][0x2f0] ;  /* 0x0000bc0000077ab9 */ /* 0x000fe20000000800 */
[----:B------:R-:W-:Y:S01]  /*10d0*/  ULDC UR8, c[0x0][0x988] ;  /* 0x0002620000087ab9 */ /* 0x000fe20000000800 */
[----:B------:R-:W2:Y:S01]  /*10e0*/  @P1 LDG.E R0, desc[UR36][R6.64] ;  /* 0x0000002406001981 */ /* 0x000ea2000c1e1900 */
[----:B------:R-:W-:-:S04]  /*10f0*/  UISETP.NE.U32.AND UP0, UPT, UR4, URZ, UPT ;  /* 0x0000003f0400728c */ /* 0x000fc8000bf05070 */
[----:B------:R-:W-:Y:S02]  /*1100*/  UISETP.NE.AND.EX UP0, UPT, UR5, URZ, UPT, UP0 ;  /* 0x0000003f0500728c */ /* 0x000fe4000bf05300 */
[----:B------:R-:W-:Y:S02]  /*1110*/  UIMAD.WIDE UR4, UR6, 0x55555556, URZ ;  /* 0x55555556060478a5 */ /* 0x000fe4000f8e023f */
[----:B------:R-:W-:Y:S02]  /*1120*/  USEL UR43, UR43, 0x1, UP0 ;  /* 0x000000012b2b7887 */ /* 0x000fe40008000000 */
[----:B------:R-:W-:Y:S02]  /*1130*/  ULEA.HI UR5, UR5, UR5, URZ, 0x1 ;  /* 0x0000000505057291 */ /* 0x000fe4000f8f083f */
[----:B------:R-:W-:Y:S02]  /*1140*/  UIMAD UR43, UR43, UR7, URZ ;  /* 0x000000072b2b72a4 */ /* 0x000fe4000f8e023f */
[----:B-1----:R-:W-:-:S02]  /*1150*/  ULEA UR50, UR44, UR50, 0x18 ;  /* 0x000000322c327291 */ /* 0x002fc4000f8ec03f */
[----:B------:R-:W-:Y:S02]  /*1160*/  UIMAD UR5, UR5, -0x3, UR6 ;  /* 0xfffffffd050578a4 */ /* 0x000fe4000f8e0206 */
[----:B------:R-:W-:Y:S02]  /*1170*/  UIADD3 UR4, UR50, 0xf000, URZ ;  /* 0x0000f00032047890 */ /* 0x000fe4000fffe03f */
[----:B------:R-:W-:Y:S02]  /*1180*/  UIADD3 UR6, UR43, 0x7f, URZ ;  /* 0x0000007f2b067890 */ /* 0x000fe4000fffe03f */
[----:B------:R-:W-:Y:S02]  /*1190*/  ULOP3.LUT UP0, URZ, UR4, 0x3ff, URZ, 0xc0, !UPT ;  /* 0x000003ff043f7892 */ /* 0x000fe4000f80c03f */
[----:B------:R-:W-:Y:S02]  /*11a0*/  ULEA UR5, UR5, UR4, 0xb ;  /* 0x0000000405057291 */ /* 0x000fe4000f8e583f */
[----:B------:R-:W-:-:S02]  /*11b0*/  USHF.R.S32.HI UR4, URZ, 0x1f, UR6 ;  /* 0x0000001f3f047899 */ /* 0x000fc40008011406 */
[----:B------:R-:W-:Y:S01]  /*11c0*/  PLOP3.LUT P0, PT, PT, PT, UP0, 0x80, 0x0 ;  /* 0x000000000000781c */ /* 0x000fe20003f0f008 */
[----:B------:R-:W-:Y:S02]  /*11d0*/  USHF.R.U32.HI UR5, URZ, 0x4, UR5 ;  /* 0x000000043f057899 */ /* 0x000fe40008011605 */
[----:B------:R-:W-:Y:S02]  /*11e0*/  ULEA.HI UR4, UR4, UR6, URZ, 0x7 ;  /* 0x0000000604047291 */ /* 0x000fe4000f8f383f */
[----:B------:R-:W-:Y:S02]  /*11f0*/  ULOP3.LUT UR51, UR5, 0x3fff, URZ, 0xc0, !UPT ;  /* 0x00003fff05337892 */ /* 0x000fe4000f8ec03f */
[----:B------:R-:W-:Y:S01]  /*1200*/  USHF.R.S32.HI UR42, URZ, 0x7, UR4 ;  /* 0x000000073f2a7899 */ /* 0x000fe20008011404 */
[----:B--2---:R-:W-:-:S04]  /*1210*/  FMUL.FTZ R0, R3, R0 ;  /* 0x0000000003007220 */ /* 0x004fc80000410000 */
[----:B------:R-:W-:-:S05]  /*1220*/  FMUL.FTZ R0, R0, UR8 ;  /* 0x0000000800007c20 */ /* 0x000fca0008410000 */
[----:B------:R-:W-:Y:S01]  /*1230*/  R2UR UR48, R0 ;  /* 0x00000000003072ca */ /* 0x000fe200000e0000 */
[----:B----4-:R-:W-:-:S14]  /*1240*/  @!P0 BRA `(.L_x_7) ;  /* 0x0000000000408947 */ /* 0x010fdc0003800000 */
[----:B------:R-:W-:Y:S01]  /*1250*/  MOV R0, 0x0 ;  /* 0x0000000000007802 */ /* 0x000fe20000000f00 */
[----:B------:R-:W-:Y:S01]  /*1260*/  ULDC.64 UR4, c[0x4][0x98] ;  /* 0x0100260000047ab9 */ /* 0x000fe20000000a00 */
[----:B------:R-:W-:Y:S01]  /*1270*/  ULDC.64 UR6, c[0x4][0x30] ;  /* 0x01000c0000067ab9 */ /* 0x000fe20000000a00 */
[----:B------:R-:W-:Y:S01]  /*1280*/  IMAD.U32 R4, RZ, RZ, UR4 ;  /* 0x00000004ff047e24 */ /* 0x000fe2000f8e00ff */
[----:B------:R0:W1:Y:S01]  /*1290*/  LDC.64 R14, c[0x4][R0] ;  /* 0x01000000000e7b82 */ /* 0x0000620000000a00 */
[----:B------:R-:W-:Y:S01]  /*12a0*/  IMAD.U32 R5, RZ, RZ, UR5 ;  /* 0x00000005ff057e24 */ /* 0x000fe2000f8e00ff */
[----:B------:R-:W-:Y:S01]  /*12b0*/  ULDC.64 UR4, c[0x4][0xa0] ;  /* 0x0100280000047ab9 */ /* 0x000fe20000000a00 */
[----:B------:R-:W-:Y:S02]  /*12c0*/  IMAD.U32 R10, RZ, RZ, UR6 ;  /* 0x00000006ff0a7e24 */ /* 0x000fe4000f8e00ff */
[----:B------:R-:W-:Y:S02]  /*12d0*/  IMAD.U32 R6, RZ, RZ, UR4 ;  /* 0x00000004ff067e24 */ /* 0x000fe4000f8e00ff */
[----:B------:R-:W-:-:S02]  /*12e0*/  IMAD.U32 R7, RZ, RZ, UR5 ;  /* 0x00000005ff077e24 */ /* 0x000fc4000f8e00ff */
[----:B------:R-:W-:Y:S02]  /*12f0*/  IMAD.U32 R11, RZ, RZ, UR7 ;  /* 0x00000007ff0b7e24 */ /* 0x000fe4000f8e00ff */
[----:B------:R-:W-:Y:S02]  /*1300*/  IMAD.MOV.U32 R8, RZ, RZ, 0x70 ;  /* 0x00000070ff087424 */ /* 0x000fe400078e00ff */
[----:B------:R-:W-:Y:S02]  /*1310*/  IMAD.MOV.U32 R12, RZ, RZ, 0x1 ;  /* 0x00000001ff0c7424 */ /* 0x000fe400078e00ff */
[----:B0-----:R-:W-:-:S07]  /*1320*/  IMAD.MOV.U32 R13, RZ, RZ, RZ ;  /* 0x000000ffff0d7224 */ /* 0x001fce00078e00ff */
[----:B------:R-:W-:-:S07]  /*1330*/  LEPC R20, `(.L_x_7) ;  /* 0x000000001014794e */ /* 0x000fce0000000000 */
[----:B-1----:R-:W-:Y:S05]  /*1340*/  CALL.ABS.NOINC R14 ;  /* 0x000000000e007343 */ /* 0x002fea0003c00000 */
.L_x_7:
[----:B------:R-:W-:Y:S01]  /*1350*/  ULOP3.LUT UR4, UR40, 0x1, URZ, 0xc0, !UPT ;  /* 0x0000000128047892 */ /* 0x000fe2000f8ec03f */
[----:B------:R-:W-:-:S05]  /*1360*/  IMAD.U32 R3, RZ, RZ, UR49 ;  /* 0x00000031ff037e24 */ /* 0x000fca000f8e00ff */
[----:B------:R-:W-:Y:S01]  /*1370*/  IMAD.U32 R0, RZ, RZ, UR4 ;  /* 0x00000004ff007e24 */ /* 0x000fe2000f8e00ff */
[----:B------:R-:W-:-:S04]  /*1380*/  ISETP.NE.AND P0, PT, R3, 0x3, PT ;  /* 0x000000030300780c */ /* 0x000fc80003f05270 */
[----:B------:R-:W-:-:S04]  /*1390*/  SHF.L.U32 R0, R0, 0x1f, RZ ;  /* 0x0000001f00007819 */ /* 0x000fc800000006ff */
[----:B------:R-:W0:Y:S02]  /*13a0*/  SYNCS.PHASECHK.TRANS64.TRYWAIT P1, [UR50+0x19c00], R0 ;  /* 0x019c0000ff0075a7 */ /* 0x000e240008020172 */
[----:B0-----:R-:W-:Y:S05]  /*13b0*/  @!P1 BRA `(.L_x_8) ;  /* 0x0000009400f09947 */ /* 0x001fea0003800000 */
.L_x_103:
[----:B------:R-:W-:Y:S05]  /*13c0*/  @!P0 BRA `(.L_x_9) ;  /* 0x0000000000048947 */ /* 0x000fea0003800000 */
[----:B------:R-:W-:Y:S01]  /*13d0*/  BPT.TRAP 0x1 ;  /* 0x000000040000795c */ /* 0x000fe20000300000 */
.L_x_9:
[----:B0-----:R-:W-:Y:S02]  /*13e0*/  IMAD.U32 R3, RZ, RZ, UR38 ;  /* 0x00000026ff037e24 */ /* 0x001fe4000f8e00ff */
[----:B------:R-:W-:-:S03]  /*13f0*/  IMAD.U32 R0, RZ, RZ, UR39 ;  /* 0x00000027ff007e24 */ /* 0x000fc6000f8e00ff */
[----:B------:R-:W-:Y:S02]  /*1400*/  LEA R3, R3, UR50, 0x3 ;  /* 0x0000003203037c11 */ /* 0x000fe4000f8e18ff */
[----:B------:R-:W-:-:S04]  /*1410*/  SHF.L.U32 R0, R0, 0x1f, RZ ;  /* 0x0000001f00007819 */ /* 0x000fc800000006ff */
[----:B------:R0:W1:Y:S01]  /*1420*/  SYNCS.PHASECHK.TRANS64.TRYWAIT P1, [R3+URZ+0x19c30], R0 ;  /* 0x019c3000030075a7 */ /* 0x000062000802017f */
[----:B------:R-:W-:Y:S05]  /*1430*/  @!P0 BRA `(.L_x_10) ;  /* 0x0000000000048947 */ /* 0x000fea0003800000 */
[----:B------:R-:W-:Y:S01]  /*1440*/  BPT.TRAP 0x1 ;  /* 0x000000040000795c */ /* 0x000fe20000300000 */
.L_x_10:
[----:B------:R-:W-:Y:S01]  /*1450*/  IMAD.MOV.U32 R135, RZ, RZ, RZ ;  /* 0x000000ffff877224 */ /* 0x000fe200078e00ff */
[----:B-1----:R-:W-:Y:S06]  /*1460*/  @P1 BRA `(.L_x_11) ;  /* 0x0000000000081947 */ /* 0x002fec0003800000 */
[----:B------:R-:W1:Y:S02]  /*1470*/  SYNCS.PHASECHK.TRANS64.TRYWAIT P1, [R3+URZ+0x19c30], R0 ;  /* 0x019c3000030075a7 */ /* 0x000e64000802017f */
[----:B-1----:R-:W-:Y:S05]  /*1480*/  @!P1 BRA `(.L_x_12) ;  /* 0x0000009400d49947 */ /* 0x002fea0003800000 */
.L_x_11:
[----:B------:R-:W-:Y:S05]  /*1490*/  WARPSYNC.ALL ;  /* 0x0000000000007948 */ /* 0x000fea0003800000 */
[----:B------:R-:W-:Y:S01]  /*14a0*/  UIADD3 UR50, UR50, 0x13800, URZ ;  /* 0x0001380032327890 */ /* 0x000fe2000fffe03f */
[----:B------:R-:W-:Y:S01]  /*14b0*/  WARPGROUP.ARRIVE ;  /* 0x00000000000079c5 */ /* 0x000fe20000000000 */
[----:B------:R-:W-:Y:S02]  /*14c0*/  ULOP3.LUT UR4, UR51, 0x10000, URZ, 0xfc, !UPT ;  /* 0x0001000033047892 */ /* 0x000fe4000f8efc3f */
[----:B------:R-:W-:Y:S01]  /*14d0*/  USHF.R.U32.HI UR50, URZ, 0x4, UR50 ;  /* 0x000000043f327899 */ /* 0x000fe20008011632 */
[----:B------:R-:W-:Y:S01]  /*14e0*/  UMOV UR5, 0xc0000010 ;  /* 0xc000001000057882 */ /* 0x000fe20000000000 */
[----:B------:R-:W-:-:S02]  /*14f0*/  UMOV UR7, 0xc0000010 ;  /* 0xc000001000077882 */ /* 0x000fc40000000000 */
[----:B------:R-:W-:Y:S02]  /*1500*/  ULOP3.LUT UR16, UR50, 0x3fff, URZ, 0xc0, !UPT ;  /* 0x00003fff32107892 */ /* 0x000fe4000f8ec03f */
[----:B------:R-:W-:Y:S02]  /*1510*/  UIADD3 UR8, UR4, 0x180, URZ ;  /* 0x0000018004087890 */ /* 0x000fe4000fffe03f */
[----:B------:R-:W-:Y:S01]  /*1520*/  ULOP3.LUT UR16, UR16, 0x10000, URZ, 0xfc, !UPT ;  /* 0x0001000010107892 */ /* 0x000fe2000f8efc3f */
[----:B------:R-:W-:Y:S01]  /*1530*/  UMOV UR9, 0xc0000010 ;  /* 0xc000001000097882 */ /* 0x000fe20000000000 */
[----:B------:R-:W-:Y:S02]  /*1540*/  UMOV UR11, 0xc0000010 ;  /* 0xc0000010000b7882 */ /* 0x000fe40000000000 */
[----:B------:R-:W-:Y:S02]  /*1550*/  UIMAD UR6, UR38, 0x300, UR16 ;  /* 0x00000300260678a4 */ /* 0x000fe4000f8e0210 */
[----:B------:R-:W-:-:S02]  /*1560*/  UIADD3 UR12, UR4, 0x300, URZ ;  /* 0x00000300040c7890 */ /* 0x000fc4000fffe03f */
[----:B------:R-:W-:Y:S02]  /*1570*/  UIADD3 UR10, UR6, 0x100, URZ ;  /* 0x00000100060a7890 */ /* 0x000fe4000fffe03f */
[----:B------:R-:W-:Y:S01]  /*1580*/  UIADD3 UR14, UR6, 0x200, URZ ;  /* 0x00000200060e7890 */ /* 0x000fe2000fffe03f */
[----:B------:R-:W-:Y:S02]  /*1590*/  UMOV UR13, 0xc0000010 ;  /* 0xc0000010000d7882 */ /* 0x000fe40000000000 */
[----:B------:R-:W-:Y:S01]  /*15a0*/  QGMMA.64x128x32.F32.E4M3.E4M3 R24, gdesc[UR4], RZ, !UPT, gsb0 ;  /* 0x01e00000041879f3 */ /* 0x000fe2000c0008ff */
[----:B------:R-:W-:Y:S02]  /*15b0*/  UMOV UR15, 0xc0000010 ;  /* 0xc0000010000f7882 */ /* 0x000fe40000000000 */
[----:B------:R-:W-:Y:S02]  /*15c0*/  WARPGROUP.DEPBAR.LE gsb0, 0x0 ;  /* 0x00008000000079c5 */ /* 0x000fe40000010000 */
[----:B------:R-:W-:-:S07]  /*15d0*/  WARPGROUP.ARRIVE ;  /* 0x00000000000079c5 */ /* 0x000fce0000000000 */
[----:B------:R-:W-:Y:S03]  /*15e0*/  QGMMA.64x128x32.F32.E4M3.E4M3 R24, gdesc[UR8], R24, gsb0 ;  /* 0x01e00000081879f3 */ /* 0x000fe60008000818 */
[----:B------:R-:W-:Y:S02]  /*15f0*/  WARPGROUP.DEPBAR.LE gsb0, 0x0 ;  /* 0x00008000000079c5 */ /* 0x000fe40000010000 */
[----:B------:R-:W-:-:S07]  /*1600*/  WARPGROUP.ARRIVE ;  /* 0x00000000000079c5 */ /* 0x000fce0000000000 */
[----:B------:R-:W-:Y:S03]  /*1610*/  QGMMA.64x128x32.F32.E4M3.E4M3 R24, gdesc[UR12], R24, gsb0 ;  /* 0x01e000000c1879f3 */ /* 0x000fe60008000818 */
[----:B------:R-:W-:Y:S02]  /*1620*/  WARPGROUP.DEPBAR.LE gsb0, 0x0 ;  /* 0x00008000000079c5 */ /* 0x000fe40000010000 */
[----:B------:R-:W-:Y:S05]  /*1630*/  @!P0 BRA `(.L_x_13) ;  /* 0x0000000000048947 */ /* 0x000fea0003800000 */
[----:B------:R-:W-:Y:S01]  /*1640*/  BPT.TRAP 0x1 ;  /* 0x000000040000795c */ /* 0x000fe20000300000 */
.L_x_13:
[----:B------:R-:W-:Y:S01]  /*1650*/  VIADD R4, R155, UR43 ;  /* 0x0000002b9b047c36 */ /* 0x000fe20008000000 */
[----:B------:R-:W-:Y:S01]  /*1660*/  P2R R6, PR, RZ, 0x1 ;  /* 0x00000001ff067803 */ /* 0x000fe20000000000 */
[----:B------:R-:W-:Y:S01]  /*1670*/  IMAD.U32 R5, RZ, RZ, UR42 ;  /* 0x0000002aff057e24 */ /* 0x000fe2000f8e00ff */
[----:B------:R-:W-:Y:S01]  /*1680*/  R2UR UR6, R3 ;  /* 0x00000000030672ca */ /* 0x000fe200000e0000 */
[----:B------:R-:W-:Y:S01]  /*1690*/  IMAD.U32 R9, RZ, RZ, UR48 ;  /* 0x00000030ff097e24 */ /* 0x000fe2000f8e00ff */
[----:B------:R-:W-:Y:S01]  /*16a0*/  UISETP.GE.AND UP0, UPT, UR43, 0x81, UPT ;  /* 0x000000812b00788c */ /* 0x000fe2000bf06270 */
[----:B------:R-:W-:Y:S02]  /*16b0*/  IMAD R4, R5, -0x80, R4 ;  /* 0xffffff8005047824 */ /* 0x000fe400078e0204 */
[--C-:B------:R-:W-:Y:S02]  /*16c0*/  IMAD.MOV.U32 R134, RZ, RZ, R135.reuse ;  /* 0x000000ffff867224 */ /* 0x100fe400078e0087 */
[--C-:B------:R-:W-:Y:S01]  /*16d0*/  IMAD.MOV.U32 R133, RZ, RZ, R135.reuse ;  /* 0x000000ffff857224 */ /* 0x100fe200078e0087 */
[C---:B------:R-:W-:Y:S01]  /*16e0*/  ISETP.GT.AND P4, PT, R4.reuse, RZ, PT ;  /* 0x000000ff0400720c */ /* 0x040fe20003f84270 */
[--C-:B------:R-:W-:Y:S01]  /*16f0*/  IMAD.MOV.U32 R132, RZ, RZ, R135.reuse ;  /* 0x000000ffff847224 */ /* 0x100fe200078e0087 */
[C---:B------:R-:W-:Y:S01]  /*1700*/  ISETP.GT.AND P3, PT, R4.reuse, 0x1, PT ;  /* 0x000000010400780c */ /* 0x040fe20003f64270 */
[--C-:B------:R-:W-:Y:S01]  /*1710*/  IMAD.MOV.U32 R131, RZ, RZ, R135.reuse ;  /* 0x000000ffff837224 */ /* 0x100fe200078e0087 */
[----:B------:R-:W-:Y:S01]  /*1720*/  ISETP.GT.AND P1, PT, R4, 0x8, PT ;  /* 0x000000080400780c */ /* 0x000fe20003f24270 */
[----:B------:R-:W-:Y:S01]  /*1730*/  UIADD3 UR6, UR6, 0x19c40, URZ ;  /* 0x00019c4006067890 */ /* 0x000fe2000fffe03f */
[----:B------:R-:W-:Y:S01]  /*1740*/  FSEL R26, R26, -INF , P4 ;  /* 0xff8000001a1a7808 */ /* 0x000fe20002000000 */
[--C-:B------:R-:W-:Y:S01]  /*1750*/  IMAD.MOV.U32 R130, RZ, RZ, R135.reuse ;  /* 0x000000ffff827224 */ /* 0x100fe200078e0087 */
[----:B------:R-:W-:Y:S01]  /*1760*/  FSEL R27, R27, -INF , P3 ;  /* 0xff8000001b1b7808 */ /* 0x000fe20001800000 */
[----:B------:R-:W-:Y:S01]  /*1770*/  UPRMT UR6, UR44, 0x654, UR6 ;  /* 0x000006542c067896 */ /* 0x000fe20008000006 */
[----:B------:R-:W-:Y:S01]  /*1780*/  ISETP.GT.AND P2, PT, R4, 0x9, PT ;  /* 0x000000090400780c */ /* 0x000fe20003f44270 */
[--C-:B------:R-:W-:Y:S01]  /*1790*/  IMAD.MOV.U32 R129, RZ, RZ, R135.reuse ;  /* 0x000000ffff817224 */ /* 0x100fe200078e0087 */
[----:B------:R-:W-:Y:S01]  /*17a0*/  FSEL R30, R30, -INF , P1 ;  /* 0xff8000001e1e7808 */ /* 0x000fe20000800000 */
[--C-:B------:R-:W-:Y:S01]  /*17b0*/  IMAD.MOV.U32 R128, RZ, RZ, R135.reuse ;  /* 0x000000ffff807224 */ /* 0x100fe200078e0087 */
[----:B------:R-:W-:Y:S01]  /*17c0*/  FMNMX.FTZ R5, R26, R27, !PT ;  /* 0x0000001b1a057209 */ /* 0x000fe20007810000 */
[--C-:B------:R-:W-:Y:S01]  /*17d0*/  IMAD.MOV.U32 R127, RZ, RZ, R135.reuse ;  /* 0x000000ffff7f7224 */ /* 0x100fe200078e0087 */
[----:B------:R-:W-:Y:S01]  /*17e0*/  ISETP.GT.AND P6, PT, R4, 0x10, PT ;  /* 0x000000100400780c */ /* 0x000fe20003fc4270 */
[--C-:B------:R-:W-:Y:S01]  /*17f0*/  IMAD.MOV.U32 R126, RZ, RZ, R135.reuse ;  /* 0x000000ffff7e7224 */ /* 0x100fe200078e0087 */
[----:B------:R-:W-:Y:S01]  /*1800*/  FSEL R31, R31, -INF , P2 ;  /* 0xff8000001f1f7808 */ /* 0x000fe20001000000 */
[----:B------:R-:W-:Y:S01]  /*1810*/  SYNCS.ARRIVE.TRANS64.RED.A1T0 RZ, [UR6], RZ ;  /* 0x000000ffffff79a7 */ /* 0x000fe20008100406 */
[----:B01----:R-:W-:Y:S01]  /*1820*/  FMNMX.FTZ R0, R30, R5, !PT ;  /* 0x000000051e007209 */ /* 0x003fe20007810000 */
[--C-:B------:R-:W-:Y:S01]  /*1830*/  IMAD.MOV.U32 R125, RZ, RZ, R135.reuse ;  /* 0x000000ffff7d7224 */ /* 0x100fe200078e0087 */
[----:B------:R-:W-:Y:S01]  /*1840*/  ISETP.GT.AND P5, PT, R4, 0x11, PT ;  /* 0x000000110400780c */ /* 0x000fe20003fa4270 */
[--C-:B------:R-:W-:Y:S01]  /*1850*/  IMAD.MOV.U32 R124, RZ, RZ, R135.reuse ;  /* 0x000000ffff7c7224 */ /* 0x100fe200078e0087 */
[----:B------:R-:W-:Y:S01]  /*1860*/  FSEL R34, R34, -INF , P6 ;  /* 0xff80000022227808 */ /* 0x000fe20003000000 */
[--C-:B------:R-:W-:Y:S01]  /*1870*/  IMAD.MOV.U32 R123, RZ, RZ, R135.reuse ;  /* 0x000000ffff7b7224 */ /* 0x100fe200078e0087 */
[----:B------:R-:W-:Y:S01]  /*1880*/  FMNMX.FTZ R5, R31, R0, !PT ;  /* 0x000000001f057209 */ /* 0x000fe20007810000 */
[--C-:B------:R-:W-:Y:S01]  /*1890*/  IMAD.MOV.U32 R122, RZ, RZ, R135.reuse ;  /* 0x000000ffff7a7224 */ /* 0x100fe200078e0087 */
[----:B------:R-:W-:Y:S01]  /*18a0*/  FSEL R24, R24, -INF , P4 ;  /* 0xff80000018187808 */ /* 0x000fe20002000000 */
        /* <DEDUP_REMOVED lines=66> */
[----:B------:R-:W-:Y:S01]  /*1cd0*/  IMAD.MOV.U32 R88, RZ, RZ, R135 ;  /* 0x000000ffff587224 */ /* 0x000fe200078e0087 */
[----:B------:R-:W-:-:S02]  /*1ce0*/  FSEL R51, R51, -INF , P3 ;  /* 0xff80000033337808 */ /* 0x000fc40001800000 */
[----:B------:R-:W-:Y:S02]  /*1cf0*/  FMNMX.FTZ R0, R50, R5, !PT ;  /* 0x0000000532007209 */ /* 0x000fe40007810000 */
[----:B------:R-:W-:Y:S02]  /*1d00*/  FSEL R41, R41, -INF , P2 ;  /* 0xff80000029297808 */ /* 0x000fe40001000000 */
[----:B------:R-:W-:Y:S02]  /*1d10*/  ISETP.GT.AND P2, PT, R4, 0x39, PT ;  /* 0x000000390400780c */ /* 0x000fe40003f44270 */
[----:B------:R-:W-:Y:S02]  /*1d20*/  FSEL R54, R54, -INF , P1 ;  /* 0xff80000036367808 */ /* 0x000fe40000800000 */
[----:B------:R-:W-:Y:S02]  /*1d30*/  FMNMX.FTZ R5, R51, R0, !PT ;  /* 0x0000000033057209 */ /* 0x000fe40007810000 */
[----:B------:R-:W-:-:S02]  /*1d40*/  FSEL R44, R44, -INF , P6 ;  /* 0xff8000002c2c7808 */ /* 0x000fc40003000000 */
[----:B------:R-:W-:Y:S02]  /*1d50*/  ISETP.GT.AND P6, PT, R4, 0x40, PT ;  /* 0x000000400400780c */ /* 0x000fe40003fc4270 */
[----:B------:R-:W-:Y:S02]  /*1d60*/  FSEL R55, R55, -INF , P2 ;  /* 0xff80000037377808 */ /* 0x000fe40001000000 */
[----:B------:R-:W-:Y:S02]  /*1d70*/  FMNMX.FTZ R0, R54, R5, !PT ;  /* 0x0000000536007209 */ /* 0x000fe40007810000 */
[----:B------:R-:W-:Y:S02]  /*1d80*/  FSEL R45, R45, -INF , P5 ;  /* 0xff8000002d2d7808 */ /* 0x000fe40002800000 */
[----:B------:R-:W-:Y:S02]  /*1d90*/  ISETP.GT.AND P5, PT, R4, 0x41, PT ;  /* 0x000000410400780c */ /* 0x000fe40003fa4270 */
        /* <DEDUP_REMOVED lines=22> */
[----:B------:R-:W-:Y:S02]  /*1f00*/  ISETP.GT.AND P0, PT, R4, 0x59, PT ;  /* 0x000000590400780c */ /* 0x000fe40003f04270 */
[----:B------:R-:W-:Y:S02]  /*1f10*/  FSEL R70, R70, -INF , P6 ;  /* 0xff80000046467808 */ /* 0x000fe40003000000 */
[----:B------:R-:W-:-:S02]  /*1f20*/  FMNMX.FTZ R5, R67, R0, !PT ;  /* 0x0000000043057209 */ /* 0x000fc40007810000 */
[----:B------:R-:W-:Y:S02]  /*1f30*/  FSEL R57, R57, -INF , P5 ;  /* 0xff80000039397808 */ /* 0x000fe40002800000 */
[----:B------:R-:W-:Y:S02]  /*1f40*/  ISETP.GT.AND P5, PT, R4, 0x60, PT ;  /* 0x000000600400780c */ /* 0x000fe40003fa4270 */
[----:B------:R-:W-:Y:S02]  /*1f50*/  FSEL R71, R71, -INF , P0 ;  /* 0xff80000047477808 */ /* 0x000fe40000000000 */
[----:B------:R-:W-:Y:S02]  /*1f60*/  FMNMX.FTZ R0, R70, R5, !PT ;  /* 0x0000000546007209 */ /* 0x000fe40007810000 */
        /* <DEDUP_REMOVED lines=12> */
[----:B------:R-:W-:Y:S02]  /*2030*/  FSEL R79, R79, -INF , P2 ;  /* 0xff8000004f4f7808 */ /* 0x000fe40001000000 */
[----:B------:R-:W-:-:S02]  /*2040*/  FMNMX.FTZ R0, R78, R5, !PT ;  /* 0x000000054e007209 */ /* 0x000fc40007810000 */
[----:B------:R-:W-:Y:S02]  /*2050*/  ISETP.GT.AND P3, PT, R4, 0x70, PT ;  /* 0x000000700400780c */ /* 0x000fe40003f64270 */
[----:B------:R-:W-:Y:S02]  /*2060*/  FSEL R60, R60, -INF , P4 ;  /* 0xff8000003c3c7808 */ /* 0x000fe40002000000 */
[----:B------:R-:W-:Y:S02]  /*2070*/  FSEL R82, R82, -INF , P3 ;  /* 0xff80000052527808 */ /* 0x000fe40001800000 */
[----:B------:R-:W-:Y:S02]  /*2080*/  FMNMX.FTZ R5, R79, R0, !PT ;  /* 0x000000004f057209 */ /* 0x000fe40007810000 */
[----:B------:R-:W-:Y:S02]  /*2090*/  ISETP.GT.AND P4, PT, R4, 0x71, PT ;  /* 0x000000710400780c */ /* 0x000fe40003f84270 */
[----:B------:R-:W-:-:S02]  /*20a0*/  FMNMX.FTZ R0, R82, R5, !PT ;  /* 0x0000000552007209 */ /* 0x000fc40007810000 */
[----:B------:R-:W-:Y:S02]  /*20b0*/  FSEL R83, R83, -INF , P4 ;  /* 0xff80000053537808 */ /* 0x000fe40002000000 */
[----:B------:R-:W-:Y:S02]  /*20c0*/  ISETP.GT.AND P5, PT, R4, 0x78, PT ;  /* 0x000000780400780c */ /* 0x000fe40003fa4270 */
[----:B------:R-:W-:Y:S02]  /*20d0*/  FMNMX.FTZ R5, R83, R0, !PT ;  /* 0x0000000053057209 */ /* 0x000fe40007810000 */
[----:B------:R-:W-:Y:S02]  /*20e0*/  FSEL R86, R86, -INF , P5 ;  /* 0xff80000056567808 */ /* 0x000fe40002800000 */
[----:B------:R-:W-:Y:S02]  /*20f0*/  ISETP.GT.AND P6, PT, R4, 0x79, PT ;  /* 0x000000790400780c */ /* 0x000fe40003fc4270 */
[----:B------:R-:W-:-:S02]  /*2100*/  FMNMX.FTZ R0, R86, R5, !PT ;  /* 0x0000000556007209 */ /* 0x000fc40007810000 */
[----:B------:R-:W-:Y:S02]  /*2110*/  FSEL R87, R87, -INF , P6 ;  /* 0xff80000057577808 */ /* 0x000fe40003000000 */
[----:B------:R-:W-:Y:S02]  /*2120*/  P2R R8, PR, RZ, 0x8 ;  /* 0x00000008ff087803 */ /* 0x000fe40000000000 */
[----:B------:R-:W-:Y:S02]  /*2130*/  FMNMX.FTZ R5, R87, R0, !PT ;  /* 0x0000000057057209 */ /* 0x000fe40007810000 */
[----:B------:R-:W-:Y:S02]  /*2140*/  P2R R10, PR, RZ, 0x4 ;  /* 0x00000004ff0a7803 */ /* 0x000fe40000000000 */
[----:B------:R-:W-:Y:S01]  /*2150*/  ISETP.GT.AND P2, PT, R4, 0x58, PT ;  /* 0x000000580400780c */ /* 0x000fe20003f44270 */
[----:B------:R-:W0:Y:S01]  /*2160*/  SHFL.BFLY PT, R0, R5, 0x2, 0x1f ;  /* 0x0c401f0005007f89 */ /* 0x000e2200000e0000 */
[----:B------:R-:W-:-:S02]  /*2170*/  P2R R13, PR, RZ, 0x1 ;  /* 0x00000001ff0d7803 */ /* 0x000fc40000000000 */
[----:B------:R-:W-:Y:S02]  /*2180*/  FSEL R68, R68, -INF , P2 ;  /* 0xff80000044447808 */ /* 0x000fe40001000000 */
[----:B------:R-:W-:Y:S02]  /*2190*/  ISETP.NE.AND P2, PT, R10, RZ, PT ;  /* 0x000000ff0a00720c */ /* 0x000fe40003f45270 */
[----:B------:R-:W-:Y:S02]  /*21a0*/  P2R R11, PR, RZ, 0x2 ;  /* 0x00000002ff0b7803 */ /* 0x000fe40000000000 */
[C---:B------:R-:W-:Y:S02]  /*21b0*/  ISETP.GT.AND P1, PT, R4.reuse, 0x59, PT ;  /* 0x000000590400780c */ /* 0x040fe40003f24270 */
[----:B------:R-:W-:Y:S02]  /*21c0*/  ISETP.GT.AND P0, PT, R4, 0x60, PT ;  /* 0x000000600400780c */ /* 0x000fe40003f04270 */
[----:B------:R-:W-:-:S02]  /*21d0*/  FSEL R69, R69, -INF , P1 ;  /* 0xff80000045457808 */ /* 0x000fc40000800000 */
[----:B------:R-:W-:Y:S02]  /*21e0*/  FSEL R72, R72, -INF , P0 ;  /* 0xff80000048487808 */ /* 0x000fe40000000000 */
[----:B------:R-:W-:Y:S02]  /*21f0*/  ISETP.NE.AND P0, PT, R13, RZ, PT ;  /* 0x000000ff0d00720c */ /* 0x000fe40003f05270 */
[----:B------:R-:W-:Y:S02]  /*2200*/  ISETP.NE.AND P1, PT, R11, RZ, PT ;  /* 0x000000ff0b00720c */ /* 0x000fe40003f25270 */
[----:B------:R-:W-:Y:S02]  /*2210*/  FSEL R73, R73, -INF , P0 ;  /* 0xff80000049497808 */ /* 0x000fe40000000000 */
[----:B------:R-:W-:Y:S02]  /*2220*/  ISETP.NE.AND P0, PT, R6, RZ, PT ;  /* 0x000000ff0600720c */ /* 0x000fe40003f05270 */
[----:B0-----:R-:W-:-:S02]  /*2230*/  FMNMX.FTZ R7, R5, R0, !PT ;  /* 0x0000000005077209 */ /* 0x001fc40007810000 */
[----:B------:R-:W-:Y:S02]  /*2240*/  FMNMX.FTZ R5, R24, R25, !PT ;  /* 0x0000001918057209 */ /* 0x000fe40007810000 */
[----:B------:R-:W-:Y:S01]  /*2250*/  FSEL R76, R76, -INF , P1 ;  /* 0xff8000004c4c7808 */ /* 0x000fe20000800000 */
[----:B------:R-:W0:Y:S01]  /*2260*/  SHFL.BFLY PT, R0, R7, 0x1, 0x1f ;  /* 0x0c201f0007007f89 */ /* 0x000e2200000e0000 */
[----:B------:R-:W-:Y:S02]  /*2270*/  FSEL R77, R77, -INF , P2 ;  /* 0xff8000004d4d7808 */ /* 0x000fe40001000000 */
[----:B------:R-:W-:Y:S02]  /*2280*/  FSEL R81, R81, -INF , P4 ;  /* 0xff80000051517808 */ /* 0x000fe40002000000 */
[----:B------:R-:W-:Y:S02]  /*2290*/  FSEL R84, R84, -INF , P5 ;  /* 0xff80000054547808 */ /* 0x000fe40002800000 */
[----:B------:R-:W-:-:S02]  /*22a0*/  FSEL R85, R85, -INF , P6 ;  /* 0xff80000055557808 */ /* 0x000fc40003000000 */
[----:B0-----:R-:W-:-:S04]  /*22b0*/  FMNMX.FTZ R0, R7, R0, !PT ;  /* 0x0000000007007209 */ /* 0x001fc80007810000 */
[C---:B------:R-:W-:Y:S01]  /*22c0*/  FSETP.NEU.FTZ.AND P3, PT, R0.reuse, -INF , PT ;  /* 0xff8000000000780b */ /* 0x040fe20003f7d000 */
[----:B------:R-:W-:-:S05]  /*22d0*/  FFMA.FTZ R12, R0, R9, -8 ;  /* 0xc1000000000c7423 */ /* 0x000fca0000010009 */
[----:B------:R-:W-:Y:S02]  /*22e0*/  FSEL R12, R12, RZ, P3 ;  /* 0x000000ff0c0c7208 */ /* 0x000fe40001800000 */
[----:B------:R-:W-:Y:S02]  /*22f0*/  ISETP.NE.AND P3, PT, R8, RZ, PT ;  /* 0x000000ff0800720c */ /* 0x000fe40003f65270 */
[----:B------:R-:W-:Y:S01]  /*2300*/  FMNMX.FTZ R8, R28, R5, !PT ;  /* 0x000000051c087209 */ /* 0x000fe20007810000 */
[----:B------:R-:W-:-:S01]  /*2310*/  FFMA.FTZ R4, R26, UR48, -R12 ;  /* 0x000000301a047c23 */ /* 0x000fc2000801080c */
[--C-:B------:R-:W-:Y:S01]  /*2320*/  FFMA.FTZ R6, R30, UR48, -R12.reuse ;  /* 0x000000301e067c23 */ /* 0x100fe2000801080c */
[----:B------:R-:W-:Y:S01]  /*2330*/  FSEL R80, R80, -INF , P3 ;  /* 0xff80000050507808 */ /* 0x000fe20001800000 */
[--C-:B------:R-:W-:Y:S01]  /*2340*/  FFMA.FTZ R21, R50, UR48, -R12.reuse ;  /* 0x0000003032157c23 */ /* 0x100fe2000801080c */
[----:B------:R-:W-:Y:S01]  /*2350*/  FMNMX.FTZ R5, R29, R8, !PT ;  /* 0x000000081d057209 */ /* 0x000fe20007810000 */
[--C-:B------:R-:W-:Y:S01]  /*2360*/  FFMA.FTZ R8, R34, UR48, -R12.reuse ;  /* 0x0000003022087c23 */ /* 0x100fe2000801080c */
[----:B------:R-:W-:-:S01]  /*2370*/  FFMA.FTZ R11, R35, UR48, -R12 ;  /* 0x00000030230b7c23 */ /* 0x000fc2000801080c */
[--C-:B------:R-:W-:Y:S01]  /*2380*/  FFMA.FTZ R35, R59, UR48, -R12.reuse ;  /* 0x000000303b237c23 */ /* 0x100fe2000801080c */
[----:B------:R-:W-:Y:S01]  /*2390*/  FMNMX.FTZ R10, R32, R5, !PT ;  /* 0x00000005200a7209 */ /* 0x000fe20007810000 */
[--C-:B------:R-:W-:Y:S01]  /*23a0*/  FFMA.FTZ R13, R39, UR48, -R12.reuse ;  /* 0x00000030270d7c23 */ /* 0x100fe2000801080c */
[----:B------:R-:W-:-:S01]  /*23b0*/  FFMA.FTZ R39, R66, UR48, -R12 ;  /* 0x0000003042277c23 */ /* 0x000fc2000801080c */
[----:B------:R-:W-:Y:S01]  /*23c0*/  IMAD.U32 R66, RZ, RZ, UR48 ;  /* 0x00000030ff427e24 */ /* 0x000fe2000f8e00ff */
[----:B------:R-:W-:Y:S01]  /*23d0*/  FMNMX.FTZ R5, R33, R10, !PT ;  /* 0x0000000a21057209 */ /* 0x000fe20007810000 */
[--C-:B------:R-:W-:Y:S01]  /*23e0*/  FFMA.FTZ R7, R27, UR48, -R12.reuse ;  /* 0x000000301b077c23 */ /* 0x100fe2000801080c */
[----:B------:R-:W-:-:S01]  /*23f0*/  FFMA.FTZ R9, R31, UR48, -R12 ;  /* 0x000000301f097c23 */ /* 0x000fc2000801080c */
        /* <DEDUP_REMOVED lines=10> */
[----:B------:R-:W-:Y:S01]  /*24a0*/  FFMA.FTZ R63, R87, UR48, -R12 ;  /* 0x00000030573f7c23 */ /* 0x000fe2000801080c */
[----:B------:R-:W-:Y:S02]  /*24b0*/  MUFU.EX2 R4, R4 ;  /* 0x0000000400047308 */ /* 0x000fe40000000800 */
[----:B------:R-:W-:-:S04]  /*24c0*/  FMNMX.FTZ R5, R41, R14, !PT ;  /* 0x0000000e29057209 */ /* 0x000fc80007810000 */
[----:B------:R-:W-:Y:S02]  /*24d0*/  FMNMX.FTZ R14, R44, R5, !PT ;  /* 0x000000052c0e7209 */ /* 0x000fe40007810000 */
[----:B------:R-:W-:Y:S02]  /*24e0*/  MUFU.EX2 R7, R7 ;  /* 0x0000000700077308 */ /* 0x000fe40000000800 */
[----:B------:R-:W-:Y:S01]  /*24f0*/  FMNMX.FTZ R5, R45, R14, !PT ;  /* 0x0000000e2d057209 */ /* 0x000fe20007810000 */
[--C-:B------:R-:W-:Y:S01]  /*2500*/  FFMA.FTZ R14, R42, UR48, -R12.reuse ;  /* 0x000000302a0e7c23 */ /* 0x100fe2000801080c */
[----:B------:R-:W-:-:S02]  /*2510*/  FFMA.FTZ R42, R67, UR48, -R12 ;  /* 0x00000030432a7c23 */ /* 0x000fc4000801080c */
[----:B------:R-:W-:Y:S02]  /*2520*/  FMNMX.FTZ R20, R48, R5, !PT ;  /* 0x0000000530147209 */ /* 0x000fe40007810000 */
[----:B------:R-:W-:Y:S02]  /*2530*/  MUFU.EX2 R6, R6 ;  /* 0x0000000600067308 */ /* 0x000fe40000000800 */
[----:B------:R-:W-:-:S04]  /*2540*/  FMNMX.FTZ R5, R49, R20, !PT ;  /* 0x0000001431057209 */ /* 0x000fc80007810000 */
[----:B------:R-:W-:Y:S02]  /*2550*/  FMNMX.FTZ R20, R52, R5, !PT ;  /* 0x0000000534147209 */ /* 0x000fe40007810000 */
[----:B------:R-:W0:Y:S02]  /*2560*/  MUFU.EX2 R9, R9 ;  /* 0x0000000900097308 */ /* 0x000e240000000800 */
[----:B------:R-:W-:Y:S01]  /*2570*/  FMNMX.FTZ R5, R53, R20, !PT ;  /* 0x0000001435057209 */ /* 0x000fe20007810000 */
[--C-:B------:R-:W-:Y:S01]  /*2580*/  FFMA.FTZ R20, R46, UR48, -R12.reuse ;  /* 0x000000302e147c23 */ /* 0x100fe2000801080c */
[----:B------:R-:W-:-:S02]  /*2590*/  FFMA.FTZ R46, R70, UR48, -R12 ;  /* 0x00000030462e7c23 */ /* 0x000fc4000801080c */
[----:B------:R-:W-:Y:S02]  /*25a0*/  FMNMX.FTZ R26, R56, R5, !PT ;  /* 0x00000005381a7209 */ /* 0x000fe40007810000 */
[----:B------:R-:W-:Y:S02]  /*25b0*/  MUFU.EX2 R8, R8 ;  /* 0x0000000800087308 */ /* 0x000fe40000000800 */
[----:B------:R-:W-:-:S04]  /*25c0*/  FMNMX.FTZ R5, R57, R26, !PT ;  /* 0x0000001a39057209 */ /* 0x000fc80007810000 */
[----:B------:R-:W-:Y:S02]  /*25d0*/  FMNMX.FTZ R26, R60, R5, !PT ;  /* 0x000000053c1a7209 */ /* 0x000fe40007810000 */
[----:B------:R-:W-:Y:S01]  /*25e0*/  MUFU.EX2 R11, R11 ;  /* 0x0000000b000b7308 */ /* 0x000fe20000000800 */
[----:B0-----:R-:W-:Y:S02]  /*25f0*/  F2FP.SATFINITE.E4M3.F32.PACK_AB_MERGE_C R137, R9, R6, RZ ;  /* 0x000000060989723e */ /* 0x001fe400048070ff */
[----:B------:R-:W-:Y:S02]  /*2600*/  FMNMX.FTZ R5, R61, R26, !PT ;  /* 0x0000001a3d057209 */ /* 0x000fe40007810000 */
[----:B------:R-:W-:Y:S02]  /*2610*/  F2FP.SATFINITE.E4M3.F32.PACK_AB_MERGE_C R137, R7, R4, R137 ;  /* 0x000000040789723e */ /* 0x000fe40004807089 */
[----:B------:R-:W-:Y:S01]  /*2620*/  FMNMX.FTZ R26, R64, R5, !PT ;  /* 0x00000005401a7209 */ /* 0x000fe20007810000 */
[----:B------:R-:W-:Y:S03]  /*2630*/  MUFU.EX2 R10, R10 ;  /* 0x0000000a000a7308 */ /* 0x000fe60000000800 */
[----:B------:R-:W-:Y:S01]  /*2640*/  FMNMX.FTZ R5, R65, R26, !PT ;  /* 0x0000001a41057209 */ /* 0x000fe20007810000 */
[--C-:B------:R-:W-:Y:S01]  /*2650*/  FFMA.FTZ R26, R51, UR48, -R12.reuse ;  /* 0x00000030331a7c23 */ /* 0x100fe2000801080c */
[----:B------:R-:W-:-:S02]  /*2660*/  FFMA.FTZ R51, R75, UR48, -R12 ;  /* 0x000000304b337c23 */ /* 0x000fc4000801080c */
[----:B------:R-:W-:Y:S01]  /*2670*/  FMNMX.FTZ R30, R68, R5, !PT ;  /* 0x00000005441e7209 */ /* 0x000fe20007810000 */
[----:B------:R-:W0:Y:S03]  /*2680*/  MUFU.EX2 R13, R13 ;  /* 0x0000000d000d7308 */ /* 0x000e260000000800 */
[----:B------:R-:W-:Y:S01]  /*2690*/  FMNMX.FTZ R5, R69, R30, !PT ;  /* 0x0000001e45057209 */ /* 0x000fe20007810000 */
[--C-:B------:R-:W-:Y:S01]  /*26a0*/  FFMA.FTZ R30, R54, UR48, -R12.reuse ;  /* 0x00000030361e7c23 */ /* 0x100fe2000801080c */
[----:B------:R-:W-:-:S02]  /*26b0*/  FFMA.FTZ R54, R78, UR48, -R12 ;  /* 0x000000304e367c23 */ /* 0x000fc4000801080c */
[----:B------:R-:W-:Y:S01]  /*26c0*/  FMNMX.FTZ R34, R72, R5, !PT ;  /* 0x0000000548227209 */ /* 0x000fe20007810000 */
[----:B------:R-:W-:Y:S03]  /*26d0*/  MUFU.EX2 R14, R14 ;  /* 0x0000000e000e7308 */ /* 0x000fe60000000800 */
[----:B------:R-:W-:-:S04]  /*26e0*/  FMNMX.FTZ R5, R73, R34, !PT ;  /* 0x0000002249057209 */ /* 0x000fc80007810000 */
[----:B------:R-:W-:Y:S01]  /*26f0*/  FMNMX.FTZ R34, R76, R5, !PT ;  /* 0x000000054c227209 */ /* 0x000fe20007810000 */
[----:B------:R-:W-:Y:S01]  /*2700*/  MUFU.EX2 R15, R15 ;  /* 0x0000000f000f7308 */ /* 0x000fe20000000800 */
[----:B0-----:R-:W-:Y:S02]  /*2710*/  F2FP.SATFINITE.E4M3.F32.PACK_AB_MERGE_C R139, R13, R10, RZ ;  /* 0x0000000a0d8b723e */ /* 0x001fe400048070ff */
[----:B------:R-:W-:Y:S01]  /*2720*/  FMNMX.FTZ R5, R77, R34, !PT ;  /* 0x000000224d057209 */ /* 0x000fe20007810000 */
[----:B------:R-:W-:-:S01]  /*2730*/  FFMA.FTZ R34, R58, UR48, -R12 ;  /* 0x000000303a227c23 */ /* 0x000fc2000801080c */
[----:B------:R-:W-:Y:S01]  /*2740*/  FFMA.FTZ R58, R82, UR48, -R12 ;  /* 0x00000030523a7c23 */ /* 0x000fe2000801080c */
[----:B------:R-:W-:Y:S02]  /*2750*/  F2FP.SATFINITE.E4M3.F32.PACK_AB_MERGE_C R139, R11, R8, R139 ;  /* 0x000000080b8b723e */ /* 0x000fe4000480708b */
[----:B------:R-:W-:Y:S01]  /*2760*/  FMNMX.FTZ R38, R80, R5, !PT ;  /* 0x0000000550267209 */ /* 0x000fe20007810000 */
[----:B------:R-:W-:Y:S03]  /*2770*/  MUFU.EX2 R20, R20 ;  /* 0x0000001400147308 */ /* 0x000fe60000000800 */
[----:B------:R-:W-:-:S04]  /*2780*/  FMNMX.FTZ R5, R81, R38, !PT ;  /* 0x0000002651057209 */ /* 0x000fc80007810000 */
[----:B------:R-:W-:Y:S01]  /*2790*/  FMNMX.FTZ R38, R84, R5, !PT ;  /* 0x0000000554267209 */ /* 0x000fe20007810000 */
[----:B------:R-:W0:Y:S03]  /*27a0*/  MUFU.EX2 R27, R27 ;  /* 0x0000001b001b7308 */ /* 0x000e260000000800 */
[----:B------:R-:W-:Y:S01]  /*27b0*/  FMNMX.FTZ R5, R85, R38, !PT ;  /* 0x0000002655057209 */ /* 0x000fe20007810000 */
[----:B------:R-:W-:-:S04]  /*27c0*/  FFMA.FTZ R38, R62, UR48, -R12 ;  /* 0x000000303e267c23 */ /* 0x000fc8000801080c */
[----:B------:R-:W1:Y:S01]  /*27d0*/  SHFL.BFLY PT, R50, R5, 0x2, 0x1f ;  /* 0x0c401f0005327f89 */ /* 0x000e6200000e0000 */
[----:B------:R-:W-:Y:S08]  /*27e0*/  MUFU.EX2 R21, R21 ;  /* 0x0000001500157308 */ /* 0x000ff00000000800 */
[----:B------:R-:W-:Y:S01]  /*27f0*/  MUFU.EX2 R26, R26 ;  /* 0x0000001a001a7308 */ /* 0x000fe20000000800 */
[----:B0-----:R-:W-:-:S04]  /*2800*/  F2FP.SATFINITE.E4M3.F32.PACK_AB_MERGE_C R141, R27, R20, RZ ;  /* 0x000000141b8d723e */ /* 0x001fc800048070ff */
[----:B------:R-:W-:-:S03]  /*2810*/  F2FP.SATFINITE.E4M3.F32.PACK_AB_MERGE_C R141, R15, R14, R141 ;  /* 0x0000000e0f8d723e */ /* 0x000fc6000480708d */
[----:B------:R-:W-:Y:S01]  /*2820*/  MUFU.EX2 R30, R30 ;  /* 0x0000001e001e7308 */ /* 0x000fe20000000800 */
[----:B-1----:R-:W-:Y:S01]  /*2830*/  FMNMX.FTZ R59, R5, R50, !PT ;  /* 0x00000032053b7209 */ /* 0x002fe20007810000 */
[----:B------:R-:W-:-:S06]  /*2840*/  FFMA.FTZ R50, R74, UR48, -R12 ;  /* 0x000000304a327c23 */ /* 0x000fcc000801080c */
[----:B------:R-:W-:Y:S01]  /*2850*/  MUFU.EX2 R31, R31 ;  /* 0x0000001f001f7308 */ /* 0x000fe20000000800 */
[----:B------:R-:W0:Y:S07]  /*2860*/  SHFL.BFLY PT, R62, R59, 0x1, 0x1f ;  /* 0x0c201f003b3e7f89 */ /* 0x000e2e00000e0000 */
[----:B------:R-:W-:Y:S08]  /*2870*/  MUFU.EX2 R34, R34 ;  /* 0x0000002200227308 */ /* 0x000ff00000000800 */
[----:B------:R-:W-:Y:S08]  /*2880*/  MUFU.EX2 R35, R35 ;  /* 0x0000002300237308 */ /* 0x000ff00000000800 */
[----:B------:R-:W-:Y:S01]  /*2890*/  MUFU.EX2 R38, R38 ;  /* 0x0000002600267308 */ /* 0x000fe20000000800 */
[----:B0-----:R-:W-:Y:S01]  /*28a0*/  FMNMX.FTZ R5, R59, R62, !PT ;  /* 0x0000003e3b057209 */ /* 0x001fe20007810000 */
[--C-:B------:R-:W-:Y:S01]  /*28b0*/  FFMA.FTZ R59, R83, UR48, -R12.reuse ;  /* 0x00000030533b7c23 */ /* 0x100fe2000801080c */
[----:B------:R-:W-:-:S02]  /*28c0*/  FFMA.FTZ R62, R86, UR48, -R12 ;  /* 0x00000030563e7c23 */ /* 0x000fc4000801080c */
[C---:B------:R-:W-:Y:S01]  /*28d0*/  FSETP.NEU.FTZ.AND P1, PT, R5.reuse, -INF , PT ;  /* 0xff8000000500780b */ /* 0x040fe20003f3d000 */
[----:B------:R-:W-:-:S02]  /*28e0*/  FFMA.FTZ R66, R5, R66, -8 ;  /* 0xc100000005427423 */ /* 0x000fc40000010042 */
[----:B------:R-:W-:Y:S03]  /*28f0*/  MUFU.EX2 R43, R43 ;  /* 0x0000002b002b7308 */ /* 0x000fe60000000800 */
[----:B------:R-:W-:Y:S02]  /*2900*/  FSEL R66, R66, RZ, P1 ;  /* 0x000000ff42427208 */ /* 0x000fe40000800000 */
[----:B------:R-:W-:-:S03]  /*2910*/  PLOP3.LUT P1, PT, PT, PT, UP0, 0x80, 0x0 ;  /* 0x000000000000781c */ /* 0x000fc60003f2f008 */
[----:B------:R-:W-:Y:S01]  /*2920*/  MUFU.EX2 R39, R39 ;  /* 0x0000002700277308 */ /* 0x000fe20000000800 */
[----:B------:R-:W-:-:S01]  /*2930*/  FFMA.FTZ R12, R24, UR48, -R66 ;  /* 0x00000030180c7c23 */ /* 0x000fc20008010842 */
[--C-:B------:R-:W-:Y:S01]  /*2940*/  FFMA.FTZ R25, R25, UR48, -R66.reuse ;  /* 0x0000003019197c23 */ /* 0x100fe20008010842 */
[----:B------:R-:W-:-:S01]  /*2950*/  FFMA.FTZ R28, R28, UR48, -R66 ;  /* 0x000000301c1c7c23 */ /* 0x000fc20008010842 */
[--C-:B------:R-:W-:Y:S01]  /*2960*/  FFMA.FTZ R67, R29, UR48, -R66.reuse ;  /* 0x000000301d437c23 */ /* 0x100fe20008010842 */
[----:B------:R-:W-:-:S01]  /*2970*/  FFMA.FTZ R24, R32, UR48, -R66 ;  /* 0x0000003020187c23 */ /* 0x000fc20008010842 */
[--C-:B------:R-:W-:Y:S01]  /*2980*/  FFMA.FTZ R29, R33, UR48, -R66.reuse ;  /* 0x00000030211d7c23 */ /* 0x100fe20008010842 */
[----:B------:R-:W-:-:S01]  /*2990*/  FFMA.FTZ R45, R45, UR48, -R66 ;  /* 0x000000302d2d7c23 */ /* 0x000fc20008010842 */
[----:B------:R-:W-:Y:S01]  /*29a0*/  MUFU.EX2 R12, R12 ;  /* 0x0000000c000c7308 */ /* 0x000fe20000000800 */
[----:B------:R-:W-:-:S01]  /*29b0*/  FFMA.FTZ R36, R36, UR48, -R66 ;  /* 0x0000003024247c23 */ /* 0x000fc20008010842 */
[--C-:B------:R-:W-:Y:S01]  /*29c0*/  FFMA.FTZ R32, R40, UR48, -R66.reuse ;  /* 0x0000003028207c23 */ /* 0x100fe20008010842 */
[----:B------:R-:W-:-:S01]  /*29d0*/  FFMA.FTZ R40, R49, UR48, -R66 ;  /* 0x0000003031287c23 */ /* 0x000fc20008010842 */
[----:B------:R-:W-:Y:S01]  /*29e0*/  FADD.FTZ R49, R4, R7 ;  /* 0x0000000704317221 */ /* 0x000fe20000010000 */
[----:B------:R-:W-:-:S01]  /*29f0*/  FFMA.FTZ R71, R37, UR48, -R66 ;  /* 0x0000003025477c23 */ /* 0x000fc20008010842 */
[--C-:B------:R-:W-:Y:S01]  /*2a00*/  FFMA.FTZ R33, R41, UR48, -R66.reuse ;  /* 0x0000003029217c23 */ /* 0x100fe20008010842 */
[----:B------:R-:W-:-:S01]  /*2a10*/  FFMA.FTZ R37, R48, UR48, -R66 ;  /* 0x0000003030257c23 */ /* 0x000fc20008010842 */
[----:B------:R-:W0:Y:S01]  /*2a20*/  MUFU.EX2 R25, R25 ;  /* 0x0000001900197308 */ /* 0x000e220000000800 */
[----:B------:R-:W-:-:S01]  /*2a30*/  FFMA.FTZ R41, R56, UR48, -R66 ;  /* 0x0000003038297c23 */ /* 0x000fc20008010842 */
[----:B------:R-:W-:Y:S01]  /*2a40*/  FADD.FTZ R56, R6, R49 ;  /* 0x0000003106387221 */ /* 0x000fe20000010000 */
[----:B------:R-:W-:-:S01]  /*2a50*/  FFMA.FTZ R70, R44, UR48, -R66 ;  /* 0x000000302c467c23 */ /* 0x000fc20008010842 */
[--C-:B------:R-:W-:Y:S01]  /*2a60*/  FFMA.FTZ R44, R57, UR48, -R66.reuse ;  /* 0x00000030392c7c23 */ /* 0x100fe20008010842 */
[----:B------:R-:W-:-:S01]  /*2a70*/  FFMA.FTZ R52, R52, UR48, -R66 ;  /* 0x0000003034347c23 */ /* 0x000fc20008010842 */
[----:B------:R-:W-:Y:S01]  /*2a80*/  FADD.FTZ R57, R9, R56 ;  /* 0x0000003809397221 */ /* 0x000fe20000010000 */
[----:B------:R-:W-:-:S01]  /*2a90*/  FFMA.FTZ R53, R53, UR48, -R66 ;  /* 0x0000003035357c23 */ /* 0x000fc20008010842 */
[----:B------:R-:W1:Y:S01]  /*2aa0*/  MUFU.EX2 R28, R28 ;  /* 0x0000001c001c7308 */ /* 0x000e620000000800 */
[----:B------:R-:W-:-:S01]  /*2ab0*/  FFMA.FTZ R60, R60, UR48, -R66 ;  /* 0x000000303c3c7c23 */ /* 0x000fc20008010842 */
[--C-:B------:R-:W-:Y:S01]  /*2ac0*/  FFMA.FTZ R61, R61, UR48, -R66.reuse ;  /* 0x000000303d3d7c23 */ /* 0x100fe20008010842 */
[----:B------:R-:W-:-:S01]  /*2ad0*/  FFMA.FTZ R68, R68, UR48, -R66 ;  /* 0x0000003044447c23 */ /* 0x000fc20008010842 */
[--C-:B------:R-:W-:Y:S01]  /*2ae0*/  FFMA.FTZ R69, R69, UR48, -R66.reuse ;  /* 0x0000003045457c23 */ /* 0x100fe20008010842 */
[----:B------:R-:W-:-:S01]  /*2af0*/  FFMA.FTZ R73, R73, UR48, -R66 ;  /* 0x0000003049497c23 */ /* 0x000fc20008010842 */
[--C-:B------:R-:W-:Y:S01]  /*2b00*/  FFMA.FTZ R76, R76, UR48, -R66.reuse ;  /* 0x000000304c4c7c23 */ /* 0x100fe20008010842 */
[----:B------:R-:W-:-:S01]  /*2b10*/  FFMA.FTZ R77, R77, UR48, -R66 ;  /* 0x000000304d4d7c23 */ /* 0x000fc20008010842 */
[----:B------:R-:W2:Y:S01]  /*2b20*/  MUFU.EX2 R67, R67 ;  /* 0x0000004300437308 */ /* 0x000ea20000000800 */
[----:B------:R-:W-:-:S01]  /*2b30*/  FFMA.FTZ R80, R80, UR48, -R66 ;  /* 0x0000003050507c23 */ /* 0x000fc20008010842 */
[--C-:B------:R-:W-:Y:S01]  /*2b40*/  FFMA.FTZ R81, R81, UR48, -R66.reuse ;  /* 0x0000003051517c23 */ /* 0x100fe20008010842 */
[----:B------:R-:W-:-:S05]  /*2b50*/  FFMA.FTZ R84, R84, UR48, -R66 ;  /* 0x0000003054547c23 */ /* 0x000fca0008010842 */
[----:B------:R-:W3:Y:S08]  /*2b60*/  MUFU.EX2 R24, R24 ;  /* 0x0000001800187308 */ /* 0x000ef00000000800 */
[----:B------:R-:W4:Y:S08]  /*2b70*/  MUFU.EX2 R29, R29 ;  /* 0x0000001d001d7308 */ /* 0x000f300000000800 */
[----:B------:R0:W-:Y:S08]  /*2b80*/  MUFU.EX2 R75, R45 ;  /* 0x0000002d004b7308 */ /* 0x0001f00000000800 */
[----:B------:R-:W5:Y:S01]  /*2b90*/  MUFU.EX2 R36, R36 ;  /* 0x0000002400247308 */ /* 0x000f620000000800 */
[----:B0-----:R-:W-:-:S04]  /*2ba0*/  FADD.FTZ R45, R12, R25 ;  /* 0x000000190c2d7221 */ /* 0x001fc80000010000 */
[----:B-1----:R-:W-:Y:S01]  /*2bb0*/  FADD.FTZ R48, R28, R45 ;  /* 0x0000002d1c307221 */ /* 0x002fe20000010000 */
[----:B------:R-:W-:-:S01]  /*2bc0*/  FFMA.FTZ R45, R64, UR48, -R66 ;  /* 0x00000030402d7c23 */ /* 0x000fc20008010842 */
[----:B------:R-:W-:Y:S01]  /*2bd0*/  FADD.FTZ R64, R8, R57 ;  /* 0x0000003908407221 */ /* 0x000fe20000010000 */
[----:B------:R-:W0:Y:S01]  /*2be0*/  MUFU.EX2 R71, R71 ;  /* 0x0000004700477308 */ /* 0x000e220000000800 */
[----:B--2---:R-:W-:-:S01]  /*2bf0*/  FADD.FTZ R49, R67, R48 ;  /* 0x0000003043317221 */ /* 0x004fc20000010000 */
[----:B------:R-:W-:Y:S01]  /*2c00*/  FFMA.FTZ R48, R65, UR48, -R66 ;  /* 0x0000003041307c23 */ /* 0x000fe20008010842 */
[----:B------:R-:W-:Y:S02]  /*2c10*/  F2FP.SATFINITE.E4M3.F32.PACK_AB_MERGE_C R28, R67, R28, RZ ;  /* 0x0000001c431c723e */ /* 0x000fe400048070ff */
[----:B---3--:R-:W-:Y:S01]  /*2c20*/  FADD.FTZ R56, R24, R49 ;  /* 0x0000003118387221 */ /* 0x008fe20000010000 */
[----:B------:R-:W-:-:S01]  /*2c30*/  FADD.FTZ R49, R11, R64 ;  /* 0x000000400b317221 */ /* 0x000fc20000010000 */
[----:B------:R-:W-:Y:S01]  /*2c40*/  F2FP.SATFINITE.E4M3.F32.PACK_AB_MERGE_C R136, R25, R12, R28 ;  /* 0x0000000c1988723e */ /* 0x000fe2000480701c */
[----:B------:R-:W1:Y:S01]  /*2c50*/  MUFU.EX2 R32, R32 ;  /* 0x0000002000207308 */ /* 0x000e620000000800 */
[----:B----4-:R-:W-:-:S01]  /*2c60*/  FADD.FTZ R3, R29, R56 ;  /* 0x000000381d037221 */ /* 0x010fc20000010000 */
[----:B------:R-:W-:-:S03]  /*2c70*/  FADD.FTZ R64, R10, R49 ;  /* 0x000000310a407221 */ /* 0x000fc60000010000 */
[----:B-----5:R-:W-:Y:S01]  /*2c80*/  FADD.FTZ R56, R36, R3 ;  /* 0x0000000324387221 */ /* 0x020fe20000010000 */
[----:B------:R-:W-:-:S01]  /*2c90*/  FADD.FTZ R57, R13, R64 ;  /* 0x000000400d397221 */ /* 0x000fc20000010000 */
[----:B------:R-:W-:Y:S01]  /*2ca0*/  FFMA.FTZ R3, R72, UR48, -R66 ;  /* 0x0000003048037c23 */ /* 0x000fe20008010842 */
[----:B------:R-:W2:Y:S01]  /*2cb0*/  MUFU.EX2 R33, R33 ;  /* 0x0000002100217308 */ /* 0x000ea20000000800 */
[----:B0-----:R-:W-:-:S01]  /*2cc0*/  FADD.FTZ R49, R71, R56 ;  /* 0x0000003847317221 */ /* 0x001fc20000010000 */
[----:B------:R-:W-:Y:S01]  /*2cd0*/  FADD.FTZ R64, R14, R57 ;  /* 0x000000390e407221 */ /* 0x000fe20000010000 */
[----:B------:R-:W-:-:S01]  /*2ce0*/  FFMA.FTZ R66, R85, UR48, -R66 ;  /* 0x0000003055427c23 */ /* 0x000fc20008010842 */
[----:B------:R-:W-:Y:S02]  /*2cf0*/  F2FP.SATFINITE.E4M3.F32.PACK_AB_MERGE_C R36, R71, R36, RZ ;  /* 0x000000244724723e */ /* 0x000fe400048070ff */
[----:B------:R-:W-:-:S02]  /*2d00*/  FADD.FTZ R57, R15, R64 ;  /* 0x000000400f397221 */ /* 0x000fc40000010000 */
[----:B------:R-:W0:Y:S01]  /*2d10*/  MUFU.EX2 R70, R70 ;  /* 0x0000004600467308 */ /* 0x000e220000000800 */
[----:B-1----:R-:W-:-:S01]  /*2d20*/  FADD.FTZ R56, R32, R49 ;  /* 0x0000003120387221 */ /* 0x002fc20000010000 */
[----:B------:R-:W-:Y:S01]  /*2d30*/  FADD.FTZ R64, R20, R57 ;  /* 0x0000003914407221 */ /* 0x000fe20000010000 */
[----:B------:R-:W-:-:S03]  /*2d40*/  F2FP.SATFINITE.E4M3.F32.PACK_AB_MERGE_C R138, R29, R24, R36 ;  /* 0x000000181d8a723e */ /* 0x000fc60004807024 */
[----:B------:R-:W-:Y:S02]  /*2d50*/  FADD.FTZ R64, R27, R64 ;  /* 0x000000401b407221 */ /* 0x000fe40000010000 */
[----:B------:R-:W1:Y:S01]  /*2d60*/  MUFU.EX2 R37, R37 ;  /* 0x0000002500257308 */ /* 0x000e620000000800 */
[----:B--2---:R-:W-:-:S01]  /*2d70*/  FADD.FTZ R49, R33, R56 ;  /* 0x0000003821317221 */ /* 0x004fc20000010000 */
[----:B------:R-:W-:-:S04]  /*2d80*/  FADD.FTZ R57, R21, R64 ;  /* 0x0000004015397221 */ /* 0x000fc80000010000 */
[----:B------:R-:W-:Y:S02]  /*2d90*/  FADD.FTZ R57, R26, R57 ;  /* 0x000000391a397221 */ /* 0x000fe40000010000 */
[----:B------:R-:W2:Y:S01]  /*2da0*/  MUFU.EX2 R40, R40 ;  /* 0x0000002800287308 */ /* 0x000ea20000000800 */
[----:B0-----:R-:W-:-:S01]  /*2db0*/  FADD.FTZ R56, R70, R49 ;  /* 0x0000003146387221 */ /* 0x001fc20000010000 */
[----:B------:R-:W-:-:S03]  /*2dc0*/  F2FP.SATFINITE.E4M3.F32.PACK_AB_MERGE_C R70, R75, R70, RZ ;  /* 0x000000464b46723e */ /* 0x000fc600048070ff */
[----:B------:R-:W-:Y:S01]  /*2dd0*/  FADD.FTZ R56, R75, R56 ;  /* 0x000000384b387221 */ /* 0x000fe20000010000 */
[----:B------:R-:W-:Y:S02]  /*2de0*/  F2FP.SATFINITE.E4M3.F32.PACK_AB_MERGE_C R140, R33, R32, R70 ;  /* 0x00000020218c723e */ /* 0x000fe40004807046 */
[----:B------:R-:W0:Y:S01]  /*2df0*/  MUFU.EX2 R52, R52 ;  /* 0x0000003400347308 */ /* 0x000e220000000800 */
[----:B-1----:R-:W-:-:S01]  /*2e00*/  FADD.FTZ R49, R37, R56 ;  /* 0x0000003825317221 */ /* 0x002fc20000010000 */
[----:B------:R-:W-:Y:S01]  /*2e10*/  FADD.FTZ R56, R30, R57 ;  /* 0x000000391e387221 */ /* 0x000fe20000010000 */
[----:B------:R-:W-:-:S03]  /*2e20*/  F2FP.SATFINITE.E4M3.F32.PACK_AB_MERGE_C R30, R31, R30, RZ ;  /* 0x0000001e1f1e723e */ /* 0x000fc600048070ff */
[----:B------:R-:W-:Y:S01]  /*2e30*/  FADD.FTZ R31, R31, R56 ;  /* 0x000000381f1f7221 */ /* 0x000fe20000010000 */
[----:B------:R-:W-:Y:S01]  /*2e40*/  F2FP.SATFINITE.E4M3.F32.PACK_AB_MERGE_C R143, R26, R21, R30 ;  /* 0x000000151a8f723e */ /* 0x000fe2000480701e */
[----:B------:R-:W1:Y:S01]  /*2e50*/  MUFU.EX2 R53, R53 ;  /* 0x0000003500357308 */ /* 0x000e620000000800 */
[----:B--2---:R-:W-:-:S01]  /*2e60*/  FADD.FTZ R49, R40, R49 ;  /* 0x0000003128317221 */ /* 0x004fc20000010000 */
[----:B------:R-:W-:-:S04]  /*2e70*/  FADD.FTZ R20, R34, R31 ;  /* 0x0000001f22147221 */ /* 0x000fc80000010000 */
[----:B------:R-:W-:Y:S02]  /*2e80*/  FADD.FTZ R13, R35, R20 ;  /* 0x00000014230d7221 */ /* 0x000fe40000010000 */
[----:B------:R-:W2:Y:S01]  /*2e90*/  MUFU.EX2 R41, R41 ;  /* 0x0000002900297308 */ /* 0x000ea20000000800 */
[----:B0-----:R-:W-:-:S07]  /*2ea0*/  FADD.FTZ R10, R52, R49 ;  /* 0x00000031340a7221 */ /* 0x001fce0000010000 */
[----:B------:R-:W0:Y:S01]  /*2eb0*/  MUFU.EX2 R44, R44 ;  /* 0x0000002c002c7308 */ /* 0x000e220000000800 */
[----:B-1----:R-:W-:-:S01]  /*2ec0*/  FADD.FTZ R10, R53, R10 ;  /* 0x0000000a350a7221 */ /* 0x002fc20000010000 */
[----:B------:R-:W-:-:S04]  /*2ed0*/  F2FP.SATFINITE.E4M3.F32.PACK_AB_MERGE_C R52, R53, R52, RZ ;  /* 0x000000343534723e */ /* 0x000fc800048070ff */
[----:B------:R-:W-:Y:S02]  /*2ee0*/  F2FP.SATFINITE.E4M3.F32.PACK_AB_MERGE_C R142, R40, R37, R52 ;  /* 0x00000025288e723e */ /* 0x000fe40004807034 */
[----:B------:R-:W1:Y:S01]  /*2ef0*/  MUFU.EX2 R60, R60 ;  /* 0x0000003c003c7308 */ /* 0x000e620000000800 */
[----:B--2---:R-:W-:-:S01]  /*2f00*/  FADD.FTZ R9, R41, R10 ;  /* 0x0000000a29097221 */ /* 0x004fc20000010000 */
[----:B------:R-:W-:Y:S01]  /*2f10*/  FADD.FTZ R10, R38, R13 ;  /* 0x0000000d260a7221 */ /* 0x000fe20000010000 */
[----:B------:R-:W-:-:S03]  /*2f20*/  F2FP.SATFINITE.E4M3.F32.PACK_AB_MERGE_C R38, R43, R38, RZ ;  /* 0x000000262b26723e */ /* 0x000fc600048070ff */
[----:B------:R-:W-:Y:S01]  /*2f30*/  FADD.FTZ R10, R43, R10 ;  /* 0x0000000a2b0a7221 */ /* 0x000fe20000010000 */
[----:B------:R-:W-:Y:S01]  /*2f40*/  F2FP.SATFINITE.E4M3.F32.PACK_AB_MERGE_C R145, R35, R34, R38 ;  /* 0x000000222391723e */ /* 0x000fe20004807026 */
[----:B------:R-:W2:Y:S01]  /*2f50*/  MUFU.EX2 R61, R61 ;  /* 0x0000003d003d7308 */ /* 0x000ea20000000800 */
[----:B0-----:R-:W-:-:S07]  /*2f60*/  FADD.FTZ R9, R44, R9 ;  /* 0x000000092c097221 */ /* 0x001fce0000010000 */
[----:B------:R-:W0:Y:S01]  /*2f70*/  MUFU.EX2 R45, R45 ;  /* 0x0000002d002d7308 */ /* 0x000e220000000800 */
[----:B-1----:R-:W-:-:S01]  /*2f80*/  FADD.FTZ R4, R60, R9 ;  /* 0x000000093c047221 */ /* 0x002fc20000010000 */
[----:B------:R-:W-:-:S06]  /*2f90*/  FADD.FTZ R9, R39, R10 ;  /* 0x0000000a27097221 */ /* 0x000fcc0000010000 */
[----:B------:R-:W1:Y:S01]  /*2fa0*/  MUFU.EX2 R42, R42 ;  /* 0x0000002a002a7308 */ /* 0x000e620000000800 */
[----:B--2---:R-:W-:-:S01]  /*2fb0*/  FADD.FTZ R4, R61, R4 ;  /* 0x000000043d047221 */ /* 0x004fc20000010000 */
[----:B------:R-:W-:-:S04]  /*2fc0*/  F2FP.SATFINITE.E4M3.F32.PACK_AB_MERGE_C R60, R61, R60, RZ ;  /* 0x0000003c3d3c723e */ /* 0x000fc800048070ff */
[----:B------:R-:W-:Y:S02]  /*2fd0*/  F2FP.SATFINITE.E4M3.F32.PACK_AB_MERGE_C R144, R44, R41, R60 ;  /* 0x000000292c90723e */ /* 0x000fe4000480703c */
[----:B------:R-:W2:Y:S01]  /*2fe0*/  MUFU.EX2 R48, R48 ;  /* 0x0000003000307308 */ /* 0x000ea20000000800 */
[----:B0-----:R-:W-:-:S07]  /*2ff0*/  FADD.FTZ R7, R45, R4 ;  /* 0x000000042d077221 */ /* 0x001fce0000010000 */
[----:B------:R-:W0:Y:S01]  /*3000*/  MUFU.EX2 R46, R46 ;  /* 0x0000002e002e7308 */ /* 0x000e220000000800 */
[----:B-1----:R-:W-:-:S07]  /*3010*/  FADD.FTZ R9, R42, R9 ;  /* 0x000000092a097221 */ /* 0x002fce0000010000 */
[----:B------:R-:W1:Y:S01]  /*3020*/  MUFU.EX2 R68, R68 ;  /* 0x0000004400447308 */ /* 0x000e620000000800 */
[----:B--2---:R-:W-:-:S07]  /*3030*/  FADD.FTZ R7, R48, R7 ;  /* 0x0000000730077221 */ /* 0x004fce0000010000 */
[----:B------:R-:W2:Y:S01]  /*3040*/  MUFU.EX2 R47, R47 ;  /* 0x0000002f002f7308 */ /* 0x000ea20000000800 */
[----:B0-----:R-:W-:-:S07]  /*3050*/  FADD.FTZ R8, R46, R9 ;  /* 0x000000092e087221 */ /* 0x001fce0000010000 */
[----:B------:R-:W0:Y:S01]  /*3060*/  MUFU.EX2 R69, R69 ;  /* 0x0000004500457308 */ /* 0x000e220000000800 */
[----:B-1----:R-:W-:-:S07]  /*3070*/  FADD.FTZ R4, R68, R7 ;  /* 0x0000000744047221 */ /* 0x002fce0000010000 */
[----:B------:R-:W-:Y:S01]  /*3080*/  MUFU.EX2 R54, R54 ;  /* 0x0000003600367308 */ /* 0x000fe20000000800 */
[C---:B--2---:R-:W-:Y:S01]  /*3090*/  F2FP.SATFINITE.E4M3.F32.PACK_AB_MERGE_C R46, R47.reuse, R46, RZ ;  /* 0x0000002e2f2e723e */ /* 0x044fe200048070ff */
[----:B------:R-:W-:-:S03]  /*30a0*/  FADD.FTZ R47, R47, R8 ;  /* 0x000000082f2f7221 */ /* 0x000fc60000010000 */
[----:B------:R-:W-:-:S03]  /*30b0*/  F2FP.SATFINITE.E4M3.F32.PACK_AB_MERGE_C R147, R42, R39, R46 ;  /* 0x000000272a93723e */ /* 0x000fc6000480702e */
[----:B------:R-:W1:Y:S01]  /*30c0*/  MUFU.EX2 R55, R55 ;  /* 0x0000003700377308 */ /* 0x000e620000000800 */
[----:B0-----:R-:W-:-:S01]  /*30d0*/  FADD.FTZ R4, R69, R4 ;  /* 0x0000000445047221 */ /* 0x001fc20000010000 */
[----:B------:R-:W-:-:S04]  /*30e0*/  F2FP.SATFINITE.E4M3.F32.PACK_AB_MERGE_C R68, R69, R68, RZ ;  /* 0x000000444544723e */ /* 0x000fc800048070ff */
[----:B------:R-:W-:Y:S02]  /*30f0*/  F2FP.SATFINITE.E4M3.F32.PACK_AB_MERGE_C R146, R48, R45, R68 ;  /* 0x0000002d3092723e */ /* 0x000fe40004807044 */
[----:B------:R-:W0:Y:S08]  /*3100*/  MUFU.EX2 R50, R50 ;  /* 0x0000003200327308 */ /* 0x000e300000000800 */
[----:B------:R-:W2:Y:S01]  /*3110*/  MUFU.EX2 R3, R3 ;  /* 0x0000000300037308 */ /* 0x000ea20000000800 */
[----:B-1----:R-:W-:-:S07]  /*3120*/  F2FP.SATFINITE.E4M3.F32.PACK_AB_MERGE_C R9, R55, R54, RZ ;  /* 0x000000363709723e */ /* 0x002fce00048070ff */
[----:B------:R-:W1:Y:S01]  /*3130*/  MUFU.EX2 R51, R51 ;  /* 0x0000003300337308 */ /* 0x000e620000000800 */
[----:B0-----:R-:W-:-:S07]  /*3140*/  FADD.FTZ R8, R50, R47 ;  /* 0x0000002f32087221 */ /* 0x001fce0000010000 */
[----:B------:R-:W0:Y:S01]  /*3150*/  MUFU.EX2 R6, R73 ;  /* 0x0000004900067308 */ /* 0x000e220000000800 */
[----:B--2---:R-:W-:-:S07]  /*3160*/  FADD.FTZ R7, R3, R4 ;  /* 0x0000000403077221 */ /* 0x004fce0000010000 */
[----:B------:R-:W2:Y:S01]  /*3170*/  MUFU.EX2 R76, R76 ;  /* 0x0000004c004c7308 */ /* 0x000ea20000000800 */
[C---:B-1----:R-:W-:Y:S01]  /*3180*/  F2FP.SATFINITE.E4M3.F32.PACK_AB_MERGE_C R149, R51.reuse, R50, R9 ;  /* 0x000000323395723e */ /* 0x042fe20004807009 */
[----:B------:R-:W-:-:S04]  /*3190*/  FADD.FTZ R51, R51, R8 ;  /* 0x0000000833337221 */ /* 0x000fc80000010000 */
[----:B------:R-:W-:Y:S02]  /*31a0*/  FADD.FTZ R54, R54, R51 ;  /* 0x0000003336367221 */ /* 0x000fe40000010000 */
[----:B------:R-:W1:Y:S01]  /*31b0*/  MUFU.EX2 R77, R77 ;  /* 0x0000004d004d7308 */ /* 0x000e620000000800 */
[----:B0-----:R-:W-:-:S01]  /*31c0*/  FADD.FTZ R9, R6, R7 ;  /* 0x0000000706097221 */ /* 0x001fc20000010000 */
[----:B------:R-:W-:-:S06]  /*31d0*/  FADD.FTZ R55, R55, R54 ;  /* 0x0000003637377221 */ /* 0x000fcc0000010000 */
[----:B------:R-:W-:Y:S01]  /*31e0*/  MUFU.EX2 R62, R62 ;  /* 0x0000003e003e7308 */ /* 0x000fe20000000800 */
[----:B--2---:R-:W-:-:S07]  /*31f0*/  FADD.FTZ R4, R76, R9 ;  /* 0x000000094c047221 */ /* 0x004fce0000010000 */
[----:B------:R-:W0:Y:S01]  /*3200*/  MUFU.EX2 R63, R63 ;  /* 0x0000003f003f7308 */ /* 0x000e220000000800 */
[C---:B-1----:R-:W-:Y:S01]  /*3210*/  F2FP.SATFINITE.E4M3.F32.PACK_AB_MERGE_C R76, R77.reuse, R76, RZ ;  /* 0x0000004c4d4c723e */ /* 0x042fe200048070ff */
[----:B------:R-:W-:-:S03]  /*3220*/  FADD.FTZ R77, R77, R4 ;  /* 0x000000044d4d7221 */ /* 0x000fc60000010000 */
[----:B------:R-:W-:-:S03]  /*3230*/  F2FP.SATFINITE.E4M3.F32.PACK_AB_MERGE_C R148, R6, R3, R76 ;  /* 0x000000030694723e */ /* 0x000fc6000480704c */
[----:B------:R-:W1:Y:S08]  /*3240*/  MUFU.EX2 R58, R58 ;  /* 0x0000003a003a7308 */ /* 0x000e700000000800 */
[----:B------:R-:W2:Y:S01]  /*3250*/  MUFU.EX2 R80, R80 ;  /* 0x0000005000507308 */ /* 0x000ea20000000800 */
[----:B0-----:R-:W-:-:S07]  /*3260*/  F2FP.SATFINITE.E4M3.F32.PACK_AB_MERGE_C R9, R63, R62, RZ ;  /* 0x0000003e3f09723e */ /* 0x001fce00048070ff */
[----:B------:R-:W0:Y:S01]  /*3270*/  MUFU.EX2 R59, R59 ;  /* 0x0000003b003b7308 */ /* 0x000e220000000800 */
[----:B-1----:R-:W-:-:S07]  /*3280*/  FADD.FTZ R8, R58, R55 ;  /* 0x000000373a087221 */ /* 0x002fce0000010000 */
[----:B------:R-:W1:Y:S01]  /*3290*/  MUFU.EX2 R81, R81 ;  /* 0x0000005100517308 */ /* 0x000e620000000800 */
[----:B--2---:R-:W-:-:S07]  /*32a0*/  FADD.FTZ R4, R80, R77 ;  /* 0x0000004d50047221 */ /* 0x004fce0000010000 */
[----:B------:R-:W-:Y:S01]  /*32b0*/  MUFU.EX2 R84, R84 ;  /* 0x0000005400547308 */ /* 0x000fe20000000800 */
[C---:B0-----:R-:W-:Y:S01]  /*32c0*/  F2FP.SATFINITE.E4M3.F32.PACK_AB_MERGE_C R151, R59.reuse, R58, R9 ;  /* 0x0000003a3b97723e */ /* 0x041fe20004807009 */
[----:B------:R-:W-:-:S06]  /*32d0*/  FADD.FTZ R59, R59, R8 ;  /* 0x000000083b3b7221 */ /* 0x000fcc0000010000 */
[----:B------:R-:W0:Y:S01]  /*32e0*/  MUFU.EX2 R7, R66 ;  /* 0x0000004200077308 */ /* 0x000e220000000800 */
[----:B-1----:R-:W-:-:S01]  /*32f0*/  FADD.FTZ R9, R81, R4 ;  /* 0x0000000451097221 */ /* 0x002fc20000010000 */
[----:B------:R-:W-:-:S04]  /*3300*/  FADD.FTZ R4, R62, R59 ;  /* 0x0000003b3e047221 */ /* 0x000fc80000010000 */
[----:B------:R-:W-:Y:S01]  /*3310*/  FADD.FTZ R4, R63, R4 ;  /* 0x000000043f047221 */ /* 0x000fe20000010000 */
[----:B0-----:R-:W-:Y:S01]  /*3320*/  F2FP.SATFINITE.E4M3.F32.PACK_AB_MERGE_C R8, R7, R84, RZ ;  /* 0x000000540708723e */ /* 0x001fe200048070ff */
[----:B------:R-:W-:-:S03]  /*3330*/  FADD.FTZ R84, R84, R9 ;  /* 0x0000000954547221 */ /* 0x000fc60000010000 */
[----:B------:R-:W-:Y:S01]  /*3340*/  F2FP.SATFINITE.E4M3.F32.PACK_AB_MERGE_C R150, R81, R80, R8 ;  /* 0x000000505196723e */ /* 0x000fe20004807008 */
[----:B------:R-:W-:-:S01]  /*3350*/  FADD.FTZ R3, R7, R84 ;  /* 0x0000005407037221 */ /* 0x000fc20000010000 */
[----:B------:R-:W-:Y:S06]  /*3360*/  @!P1 BRA `(.L_x_14) ;  /* 0x0000001c00609947 */ /* 0x000fec0003800000 */
[----:B------:R-:W-:Y:S01]  /*3370*/  IMAD.MOV.U32 R7, RZ, RZ, R0 ;  /* 0x000000ffff077224 */ /* 0x000fe200078e0000 */
[----:B------:R-:W-:Y:S01]  /*3380*/  CS2R R134, SRZ ;  /* 0x0000000000867805 */ /* 0x000fe2000001ff00 */
[----:B------:R-:W-:Y:S01]  /*3390*/  IMAD.MOV.U32 R6, RZ, RZ, R5 ;  /* 0x000000ffff067224 */ /* 0x000fe200078e0005 */
[----:B------:R-:W-:Y:S02]  /*33a0*/  CS2R R132, SRZ ;  /* 0x0000000000847805 */ /* 0x000fe4000001ff00 */
[----:B------:R-:W-:Y:S02]  /*33b0*/  CS2R R130, SRZ ;  /* 0x0000000000827805 */ /* 0x000fe4000001ff00 */
[----:B------:R-:W-:Y:S02]  /*33c0*/  CS2R R128, SRZ ;  /* 0x0000000000807805 */ /* 0x000fe4000001ff00 */
[----:B------:R-:W-:Y:S02]  /*33d0*/  CS2R R126, SRZ ;  /* 0x00000000007e7805 */ /* 0x000fe4000001ff00 */
[----:B------:R-:W-:-:S02]  /*33e0*/  CS2R R124, SRZ ;  /* 0x00000000007c7805 */ /* 0x000fc4000001ff00 */
[----:B------:R-:W-:Y:S02]  /*33f0*/  CS2R R122, SRZ ;  /* 0x00000000007a7805 */ /* 0x000fe4000001ff00 */
        /* <DEDUP_REMOVED lines=16> */
[----:B------:R-:W-:Y:S01]  /*3500*/  CS2R R88, SRZ ;  /* 0x0000000000587805 */ /* 0x000fe2000001ff00 */
[----:B------:R-:W-:Y:S01]  /*3510*/  UIADD3 UR42, UR42, -0x2, URZ ;  /* 0xfffffffe2a2a7890 */ /* 0x000fe2000fffe03f */
[----:B------:R-:W-:Y:S01]  /*3520*/  UMOV UR18, UR39 ;  /* 0x0000002700127c82 */ /* 0x000fe20008000000 */
[----:B------:R-:W-:-:S10]  /*3530*/  UMOV UR19, UR38 ;  /* 0x0000002600137c82 */ /* 0x000fd40008000000 */
.L_x_25:
[----:B------:R-:W-:-:S04]  /*3540*/  UISETP.NE.AND UP0, UPT, UR19, 0x1, UPT ;  /* 0x000000011300788c */ /* 0x000fc8000bf05270 */
[----:B------:R-:W-:-:S04]  /*3550*/  USEL UR39, URZ, 0x1, UP0 ;  /* 0x000000013f277887 */ /* 0x000fc80008000000 */
[----:B------:R-:W-:Y:S01]  /*3560*/  ULOP3.LUT UR39, UR18, UR39, URZ, 0x3c, !UPT ;  /* 0x0000002712277292 */ /* 0x000fe2000f8e3c3f */
[----:B------:R-:W-:Y:S11]  /*3570*/  @!P0 BRA `(.L_x_15) ;  /* 0x0000000000048947 */ /* 0x000ff60003800000 */
[----:B------:R-:W-:Y:S01]  /*3580*/  BPT.TRAP 0x1 ;  /* 0x000000040000795c */ /* 0x000fe20000300000 */
.L_x_15:
[----:B------:R-:W0:Y:S01]  /*3590*/  S2UR UR17, SR_CgaCtaId ;  /* 0x00000000001179c3 */ /* 0x000e220000008800 */
[----:B------:R-:W-:Y:S01]  /*35a0*/  UIADD3 UR38, UR19, 0x1, URZ ;  /* 0x0000000113267890 */ /* 0x000fe2000fffe03f */
[----:B------:R-:W-:Y:S01]  /*35b0*/  IMAD.U32 R0, RZ, RZ, UR39 ;  /* 0x00000027ff007e24 */ /* 0x000fe2000f8e00ff */
[----:B------:R-:W-:Y:S02]  /*35c0*/  UMOV UR6, 0x400 ;  /* 0x0000040000067882 */ /* 0x000fe40000000000 */
[----:B------:R-:W-:Y:S02]  /*35d0*/  UISETP.NE.AND UP0, UPT, UR38, 0x2, UPT ;  /* 0x000000022600788c */ /* 0x000fe4000bf05270 */
[----:B------:R-:W-:Y:S02]  /*35e0*/  SHF.L.U32 R0, R0, 0x1f, RZ ;  /* 0x0000001f00007819 */ /* 0x000fe400000006ff */
[----:B------:R-:W-:Y:S02]  /*35f0*/  USEL UR38, UR38, URZ, UP0 ;  /* 0x0000003f26267287 */ /* 0x000fe40008000000 */
[----:B0-----:R-:W-:-:S04]  /*3600*/  ULEA UR21, UR17, UR6, 0x18 ;  /* 0x0000000611157291 */ /* 0x001fc8000f8ec03f */
[----:B------:R-:W-:-:S09]  /*3610*/  ULEA UR20, UR38, UR21, 0x3 ;  /* 0x0000001526147291 */ /* 0x000fd2000f8e183f */
[----:B------:R0:W1:Y:S01]  /*3620*/  SYNCS.PHASECHK.TRANS64.TRYWAIT P1, [UR20+0x19c30], R0 ;  /* 0x019c3000ff0075a7 */ /* 0x0000620008020154 */
[----:B------:R-:W-:Y:S05]  /*3630*/  @!P0 BRA `(.L_x_16) ;  /* 0x0000000000048947 */ /* 0x000fea0003800000 */
[----:B------:R-:W-:Y:S01]  /*3640*/  BPT.TRAP 0x1 ;  /* 0x000000040000795c */ /* 0x000fe20000300000 */
.L_x_16:
[----:B-1----:R-:W-:Y:S05]  /*3650*/  @P1 BRA `(.L_x_17) ;  /* 0x0000000000081947 */ /* 0x002fea0003800000 */
[----:B------:R-:W1:Y:S02]  /*3660*/  SYNCS.PHASECHK.TRANS64.TRYWAIT P1, [UR20+0x19c30], R0 ;  /* 0x019c3000ff0075a7 */ /* 0x000e640008020154 */
[----:B-1----:R-:W-:Y:S05]  /*3670*/  @!P1 BRA `(.L_x_18) ;  /* 0x00000074006c9947 */ /* 0x002fea0003800000 */
.L_x_17:
[----:B------:R-:W-:Y:S01]  /*3680*/  UIMAD UR6, UR38, 0x300, UR16 ;  /* 0x00000300260678a4 */ /* 0x000fe2000f8e0210 */
[----:B------:R-:W-:Y:S01]  /*3690*/  WARPGROUP.ARRIVE ;  /* 0x00000000000079c5 */ /* 0x000fe20000000000 */
[----:B------:R-:W-:Y:S01]  /*36a0*/  UMOV UR7, 0xc0000010 ;  /* 0xc000001000077882 */ /* 0x000fe20000000000 */
[----:B------:R-:W-:Y:S01]  /*36b0*/  UMOV UR11, 0xc0000010 ;  /* 0xc0000010000b7882 */ /* 0x000fe20000000000 */
[----:B------:R-:W-:Y:S02]  /*36c0*/  UIADD3 UR10, UR6, 0x100, URZ ;  /* 0x00000100060a7890 */ /* 0x000fe4000fffe03f */
[----:B------:R-:W-:Y:S01]  /*36d0*/  UIADD3 UR14, UR6, 0x200, URZ ;  /* 0x00000200060e7890 */ /* 0x000fe2000fffe03f */
[----:B------:R-:W-:Y:S02]  /*36e0*/  UMOV UR15, 0xc0000010 ;  /* 0xc0000010000f7882 */ /* 0x000fe40000000000 */
[----:B------:R-:W-:Y:S03]  /*36f0*/  QGMMA.64x128x32.F32.E4M3.E4M3 R24, gdesc[UR4], RZ, !UPT, gsb0 ;  /* 0x01e00000041879f3 */ /* 0x000fe6000c0008ff */
[----:B------:R-:W-:-:S02]  /*3700*/  WARPGROUP.DEPBAR.LE gsb0, 0x0 ;  /* 0x00008000000079c5 */ /* 0x000fc40000010000 */
        /* <DEDUP_REMOVED lines=8> */
.L_x_19:
[----:B------:R-:W-:Y:S01]  /*3790*/  ULEA UR11, UR19, UR21, 0x3 ;  /* 0x00000015130b7291 */ /* 0x000fe2000f8e183f */
[----:B01----:R-:W-:-:S05]  /*37a0*/  IMAD.U32 R0, RZ, RZ, UR18 ;  /* 0x00000012ff007e24 */ /* 0x003fca000f8e00ff */
[----:B------:R-:W-:-:S04]  /*37b0*/  SHF.L.U32 R0, R0, 0x1f, RZ ;  /* 0x0000001f00007819 */ /* 0x000fc800000006ff */
[----:B------:R0:W1:Y:S01]  /*37c0*/  SYNCS.PHASECHK.TRANS64.TRYWAIT P1, [UR11+0x19c50], R0 ;  /* 0x019c5000ff0075a7 */ /* 0x000062000802014b */
[----:B------:R-:W-:Y:S05]  /*37d0*/  @!P0 BRA `(.L_x_20) ;  /* 0x0000000000048947 */ /* 0x000fea0003800000 */
[----:B------:R-:W-:Y:S01]  /*37e0*/  BPT.TRAP 0x1 ;  /* 0x000000040000795c */ /* 0x000fe20000300000 */
.L_x_20:
[----:B-1----:R-:W-:Y:S05]  /*37f0*/  @P1 BRA `(.L_x_21) ;  /* 0x0000000000081947 */ /* 0x002fea0003800000 */
[----:B------:R-:W1:Y:S02]  /*3800*/  SYNCS.PHASECHK.TRANS64.TRYWAIT P1, [UR11+0x19c50], R0 ;  /* 0x019c5000ff0075a7 */ /* 0x000e64000802014b */
[----:B-1----:R-:W-:Y:S05]  /*3810*/  @!P1 BRA `(.L_x_22) ;  /* 0x00000074001c9947 */ /* 0x002fea0003800000 */
.L_x_21:
[----:B------:R-:W-:Y:S01]  /*3820*/  UIADD3 UR6, UR21, 0x3000, URZ ;  /* 0x0000300015067890 */ /* 0x000fe2000fffe03f */
[----:B------:R-:W-:Y:S01]  /*3830*/  WARPGROUP.ARRIVE ;  /* 0x00000000000079c5 */ /* 0x000fe20000000000 */
[----:B------:R-:W-:Y:S02]  /*3840*/  UMOV UR7, 0x40000040 ;  /* 0x4000004000077882 */ /* 0x000fe40000000000 */
[----:B------:R-:W-:-:S04]  /*3850*/  USHF.R.U32.HI UR6, URZ, 0x4, UR6 ;  /* 0x000000043f067899 */ /* 0x000fc80008011606 */
[----:B------:R-:W-:-:S04]  /*3860*/  ULOP3.LUT UR6, UR6, 0x3fff, URZ, 0xc0, !UPT ;  /* 0x00003fff06067892 */ /* 0x000fc8000f8ec03f */
[----:B------:R-:W-:-:S04]  /*3870*/  ULOP3.LUT UR6, UR6, 0x10000, URZ, 0xfc, !UPT ;  /* 0x0001000006067892 */ /* 0x000fc8000f8efc3f */
[----:B------:R-:W-:-:S07]  /*3880*/  UIMAD UR10, UR19, 0x300, UR6 ;  /* 0x00000300130a78a4 */ /* 0x000fce000f8e0206 */
[----:B------:R-:W-:Y:S02]  /*3890*/  UMOV UR6, UR10 ;  /* 0x0000000a00067c82 */ /* 0x000fe40008000000 */
[----:B------:R-:W-:Y:S01]  /*38a0*/  QGMMA.64x96x32.F32.E4M3.E4M3 R88, R136, gdesc[UR4], R88, gsb0 ;  /* 0x0160000488587df3 */ /* 0x000fe20008000858 */
[----:B------:R-:W-:Y:S01]  /*38b0*/  UIADD3 UR6, UR10, 0x2, URZ ;  /* 0x000000020a067890 */ /* 0x000fe2000fffe03f */
[----:B------:R-:W-:Y:S01]  /*38c0*/  UMOV UR7, 0x40000040 ;  /* 0x4000004000077882 */ /* 0x000fe20000000000 */
[----:B------:R-:W-:Y:S02]  /*38d0*/  WARPGROUP.DEPBAR.LE gsb0, 0x0 ;  /* 0x00008000000079c5 */ /* 0x000fe40000010000 */
[----:B------:R-:W-:-:S06]  /*38e0*/  WARPGROUP.ARRIVE ;  /* 0x00000000000079c5 */ /* 0x000fcc0000000000 */
        /* <DEDUP_REMOVED lines=10> */
[----:B------:R-:W-:Y:S03]  /*3990*/  QGMMA.64x96x32.F32.E4M3.E4M3 R88, R148, gdesc[UR4], R88, gsb0 ;  /* 0x0160000494587df3 */ /* 0x000fe60008000858 */
[----:B------:R-:W-:Y:S02]  /*39a0*/  WARPGROUP.DEPBAR.LE gsb0, 0x0 ;  /* 0x00008000000079c5 */ /* 0x000fe40000010000 */
[----:B------:R-:W-:Y:S05]  /*39b0*/  @!P0 BRA `(.L_x_23) ;  /* 0x0000000000048947 */ /* 0x000fea0003800000 */
[----:B------:R-:W-:Y:S01]  /*39c0*/  BPT.TRAP 0x1 ;  /* 0x000000040000795c */ /* 0x000fe20000300000 */
.L_x_23:
[----:B01----:R-:W-:Y:S01]  /*39d0*/  FMNMX.FTZ R0, R24, R6, !PT ;  /* 0x0000000618007209 */ /* 0x003fe20007810000 */
[----:B------:R-:W-:Y:S01]  /*39e0*/  IMAD.U32 R12, RZ, RZ, UR48 ;  /* 0x00000030ff0c7e24 */ /* 0x000fe2000f8e00ff */
[----:B------:R-:W-:Y:S01]  /*39f0*/  FMNMX.FTZ R8, R26, R7, !PT ;  /* 0x000000071a087209 */ /* 0x000fe20007810000 */
[----:B------:R-:W-:Y:S01]  /*3a00*/  UIADD3 UR6, UR20, 0x19c40, URZ ;  /* 0x00019c4014067890 */ /* 0x000fe2000fffe03f */
[----:B------:R-:W-:Y:S02]  /*3a10*/  FMNMX.FTZ R5, R25, R0, !PT ;  /* 0x0000000019057209 */ /* 0x000fe40007810000 */
[----:B------:R-:W-:Y:S01]  /*3a20*/  FMNMX.FTZ R9, R27, R8, !PT ;  /* 0x000000081b097209 */ /* 0x000fe20007810000 */
[----:B------:R-:W-:Y:S01]  /*3a30*/  UPRMT UR6, UR17, 0x654, UR6 ;  /* 0x0000065411067896 */ /* 0x000fe20008000006 */
[----:B------:R-:W-:Y:S02]  /*3a40*/  FMNMX.FTZ R0, R28, R5, !PT ;  /* 0x000000051c007209 */ /* 0x000fe40007810000 */
[----:B------:R-:W-:-:S02]  /*3a50*/  FMNMX.FTZ R8, R30, R9, !PT ;  /* 0x000000091e087209 */ /* 0x000fc40007810000 */
[----:B------:R-:W-:Y:S02]  /*3a60*/  FMNMX.FTZ R5, R29, R0, !PT ;  /* 0x000000001d057209 */ /* 0x000fe40007810000 */
[----:B------:R-:W-:Y:S02]  /*3a70*/  FMNMX.FTZ R9, R31, R8, !PT ;  /* 0x000000081f097209 */ /* 0x000fe40007810000 */
[----:B------:R-:W-:Y:S01]  /*3a80*/  FMNMX.FTZ R0, R32, R5, !PT ;  /* 0x0000000520007209 */ /* 0x000fe20007810000 */
[----:B------:R-:W-:Y:S01]  /*3a90*/  SYNCS.ARRIVE.TRANS64.RED.A1T0 RZ, [UR6], RZ ;  /* 0x000000ffffff79a7 */ /* 0x000fe20008100406 */
[----:B------:R-:W-:Y:S02]  /*3aa0*/  FMNMX.FTZ R8, R34, R9, !PT ;  /* 0x0000000922087209 */ /* 0x000fe40007810000 */
[----:B------:R-:W-:Y:S02]  /*3ab0*/  FMNMX.FTZ R5, R33, R0, !PT ;  /* 0x0000000021057209 */ /* 0x000fe40007810000 */
[----:B------:R-:W-:-:S02]  /*3ac0*/  FMNMX.FTZ R9, R35, R8, !PT ;  /* 0x0000000823097209 */ /* 0x000fc40007810000 */
[----:B------:R-:W-:Y:S02]  /*3ad0*/  FMNMX.FTZ R0, R36, R5, !PT ;  /* 0x0000000524007209 */ /* 0x000fe40007810000 */
[----:B------:R-:W-:Y:S02]  /*3ae0*/  FMNMX.FTZ R8, R38, R9, !PT ;  /* 0x0000000926087209 */ /* 0x000fe40007810000 */
[----:B------:R-:W-:Y:S02]  /*3af0*/  FMNMX.FTZ R5, R37, R0, !PT ;  /* 0x0000000025057209 */ /* 0x000fe40007810000 */
        /* <DEDUP_REMOVED lines=48> */
[----:B------:R-:W-:-:S03]  /*3e00*/  FMNMX.FTZ R8, R87, R8, !PT ;  /* 0x0000000857087209 */ /* 0x000fc60007810000 */
[----:B------:R-:W0:Y:S04]  /*3e10*/  SHFL.BFLY PT, R0, R9, 0x2, 0x1f ;  /* 0x0c401f0009007f89 */ /* 0x000e2800000e0000 */
[----:B------:R-:W1:Y:S01]  /*3e20*/  SHFL.BFLY PT, R5, R8, 0x2, 0x1f ;  /* 0x0c401f0008057f89 */ /* 0x000e6200000e0000 */
[----:B0-----:R-:W-:Y:S02]  /*3e30*/  FMNMX.FTZ R10, R9, R0, !PT ;  /* 0x00000000090a7209 */ /* 0x001fe40007810000 */
[----:B-1----:R-:W-:-:S03]  /*3e40*/  FMNMX.FTZ R11, R8, R5, !PT ;  /* 0x00000005080b7209 */ /* 0x002fc60007810000 */
[----:B------:R-:W0:Y:S04]  /*3e50*/  SHFL.BFLY PT, R5, R10, 0x1, 0x1f ;  /* 0x0c201f000a057f89 */ /* 0x000e2800000e0000 */
[----:B------:R-:W1:Y:S01]  /*3e60*/  SHFL.BFLY PT, R0, R11, 0x1, 0x1f ;  /* 0x0c201f000b007f89 */ /* 0x000e6200000e0000 */
[----:B0-----:R-:W-:Y:S02]  /*3e70*/  FMNMX.FTZ R5, R10, R5, !PT ;  /* 0x000000050a057209 */ /* 0x001fe40007810000 */
[----:B-1----:R-:W-:-:S03]  /*3e80*/  FMNMX.FTZ R0, R11, R0, !PT ;  /* 0x000000000b007209 */ /* 0x002fc60007810000 */
[C---:B------:R-:W-:Y:S01]  /*3e90*/  FFMA.FTZ R8, R5.reuse, R12, -8 ;  /* 0xc100000005087423 */ /* 0x040fe2000001000c */
[----:B------:R-:W-:-:S03]  /*3ea0*/  FADD.FTZ R6, -R5, R6 ;  /* 0x0000000605067221 */ /* 0x000fc60000010100 */
[--C-:B------:R-:W-:Y:S01]  /*3eb0*/  FFMA.FTZ R14, R33, UR48, -R8.reuse ;  /* 0x00000030210e7c23 */ /* 0x100fe20008010808 */
[----:B------:R-:W-:-:S01]  /*3ec0*/  FFMA.FTZ R33, R52, UR48, -R8 ;  /* 0x0000003034217c23 */ /* 0x000fc20008010808 */
[--C-:B------:R-:W-:Y:S01]  /*3ed0*/  FFMA.FTZ R52, R69, UR48, -R8.reuse ;  /* 0x0000003045347c23 */ /* 0x100fe20008010808 */
[----:B------:R-:W-:Y:S02]  /*3ee0*/  IMAD.U32 R69, RZ, RZ, UR48 ;  /* 0x00000030ff457e24 */ /* 0x000fe4000f8e00ff */
[--C-:B------:R-:W-:Y:S01]  /*3ef0*/  FFMA.FTZ R13, R32, UR48, -R8.reuse ;  /* 0x00000030200d7c23 */ /* 0x100fe20008010808 */
[----:B------:R-:W-:-:S01]  /*3f00*/  FFMA.FTZ R32, R49, UR48, -R8 ;  /* 0x0000003031207c23 */ /* 0x000fc20008010808 */
[----:B------:R-:W-:Y:S01]  /*3f10*/  FFMA.FTZ R49, R68, UR48, -R8 ;  /* 0x0000003044317c23 */ /* 0x000fe20008010808 */
[----:B------:R-:W-:-:S01]  /*3f20*/  FADD.FTZ R7, -R0, R7 ;  /* 0x0000000700077221 */ /* 0x000fc20000010100 */
[----:B------:R-:W-:Y:S01]  /*3f30*/  FFMA.FTZ R68, R0, R69, -8 ;  /* 0xc100000000447423 */ /* 0x000fe20000010045 */
[----:B------:R-:W-:Y:S01]  /*3f40*/  FMUL.FTZ R6, R6, UR48 ;  /* 0x0000003006067c20 */ /* 0x000fe20008410000 */
[----:B------:R-:W-:Y:S01]  /*3f50*/  FFMA.FTZ R9, R24, UR48, -R8 ;  /* 0x0000003018097c23 */ /* 0x000fe20008010808 */
[----:B------:R-:W-:Y:S01]  /*3f60*/  FMUL.FTZ R7, R7, UR48 ;  /* 0x0000003007077c20 */ /* 0x000fe20008410000 */
[----:B------:R-:W-:Y:S01]  /*3f70*/  FFMA.FTZ R26, R26, UR48, -R68 ;  /* 0x000000301a1a7c23 */ /* 0x000fe20008010844 */
[----:B------:R-:W-:-:S01]  /*3f80*/  FFMA.FTZ R10, R25, UR48, -R8 ;  /* 0x00000030190a7c23 */ /* 0x000fc20008010808 */
[----:B------:R-:W-:Y:S01]  /*3f90*/  FFMA.FTZ R27, R27, UR48, -R68 ;  /* 0x000000301b1b7c23 */ /* 0x000fe20008010844 */
[----:B------:R-:W-:Y:S01]  /*3fa0*/  MUFU.EX2 R6, R6 ;  /* 0x0000000600067308 */ /* 0x000fe20000000800 */
[----:B------:R-:W-:-:S01]  /*3fb0*/  FFMA.FTZ R11, R28, UR48, -R8 ;  /* 0x000000301c0b7c23 */ /* 0x000fc20008010808 */
[----:B------:R-:W-:Y:S01]  /*3fc0*/  FFMA.FTZ R30, R30, UR48, -R68 ;  /* 0x000000301e1e7c23 */ /* 0x000fe20008010844 */
[----:B------:R-:W-:-:S01]  /*3fd0*/  FFMA.FTZ R12, R29, UR48, -R8 ;  /* 0x000000301d0c7c23 */ /* 0x000fc20008010808 */
[--C-:B------:R-:W-:Y:S01]  /*3fe0*/  FFMA.FTZ R31, R31, UR48, -R68.reuse ;  /* 0x000000301f1f7c23 */ /* 0x100fe20008010844 */
[----:B------:R-:W-:-:S01]  /*3ff0*/  FFMA.FTZ R34, R34, UR48, -R68 ;  /* 0x0000003022227c23 */ /* 0x000fc20008010844 */
[----:B------:R-:W-:Y:S01]  /*4000*/  FFMA.FTZ R35, R35, UR48, -R68 ;  /* 0x0000003023237c23 */ /* 0x000fe20008010844 */
[----:B------:R-:W-:-:S01]  /*4010*/  FFMA.FTZ R15, R36, UR48, -R8 ;  /* 0x00000030240f7c23 */ /* 0x000fc20008010808 */
[----:B------:R-:W0:Y:S01]  /*4020*/  MUFU.EX2 R9, R9 ;  /* 0x0000000900097308 */ /* 0x000e220000000800 */
[----:B------:R-:W-:-:S01]  /*4030*/  FFMA.FTZ R36, R53, UR48, -R8 ;  /* 0x0000003035247c23 */ /* 0x000fc20008010808 */
[----:B------:R-:W-:Y:S01]  /*4040*/  FFMA.FTZ R38, R38, UR48, -R68 ;  /* 0x0000003026267c23 */ /* 0x000fe20008010844 */
[----:B------:R-:W-:-:S01]  /*4050*/  FFMA.FTZ R53, R72, UR48, -R8 ;  /* 0x0000003048357c23 */ /* 0x000fc20008010808 */
[----:B------:R-:W-:Y:S01]  /*4060*/  FFMA.FTZ R20, R37, UR48, -R8 ;  /* 0x0000003025147c23 */ /* 0x000fe20008010808 */
[----:B------:R-:W-:-:S01]  /*4070*/  FFMA.FTZ R39, R39, UR48, -R68 ;  /* 0x0000003027277c23 */ /* 0x000fc20008010844 */
[----:B------:R-:W-:Y:S01]  /*4080*/  FFMA.FTZ R21, R40, UR48, -R8 ;  /* 0x0000003028157c23 */ /* 0x000fe20008010808 */
[----:B------:R-:W-:-:S01]  /*4090*/  FFMA.FTZ R42, R42, UR48, -R68 ;  /* 0x000000302a2a7c23 */ /* 0x000fc20008010844 */
[----:B------:R-:W-:Y:S01]  /*40a0*/  MUFU.EX2 R7, R7 ;  /* 0x0000000700077308 */ /* 0x000fe20000000800 */
[----:B------:R-:W-:-:S01]  /*40b0*/  FFMA.FTZ R24, R41, UR48, -R8 ;  /* 0x0000003029187c23 */ /* 0x000fc20008010808 */
[----:B------:R-:W-:Y:S01]  /*40c0*/  FFMA.FTZ R43, R43, UR48, -R68 ;  /* 0x000000302b2b7c23 */ /* 0x000fe20008010844 */
[----:B------:R-:W-:-:S01]  /*40d0*/  FFMA.FTZ R25, R44, UR48, -R8 ;  /* 0x000000302c197c23 */ /* 0x000fc20008010808 */
[----:B------:R-:W-:Y:S01]  /*40e0*/  FFMA.FTZ R46, R46, UR48, -R68 ;  /* 0x000000302e2e7c23 */ /* 0x000fe20008010844 */
[----:B------:R-:W-:-:S01]  /*40f0*/  FFMA.FTZ R28, R45, UR48, -R8 ;  /* 0x000000302d1c7c23 */ /* 0x000fc20008010808 */
[----:B------:R-:W-:Y:S01]  /*4100*/  FFMA.FTZ R47, R47, UR48, -R68 ;  /* 0x000000302f2f7c23 */ /* 0x000fe20008010844 */
[----:B------:R-:W-:-:S01]  /*4110*/  FFMA.FTZ R29, R48, UR48, -R8 ;  /* 0x00000030301d7c23 */ /* 0x000fc20008010808 */
[----:B------:R-:W1:Y:S01]  /*4120*/  MUFU.EX2 R26, R26 ;  /* 0x0000001a001a7308 */ /* 0x000e620000000800 */
[----:B0-----:R-:W-:-:S01]  /*4130*/  FFMA.FTZ R3, R6, R3, R9 ;  /* 0x0000000306037223 */ /* 0x001fc20000010009 */
[--C-:B------:R-:W-:Y:S01]  /*4140*/  FFMA.FTZ R50, R50, UR48, -R68.reuse ;  /* 0x0000003032327c23 */ /* 0x100fe20008010844 */
[----:B------:R-:W-:-:S01]  /*4150*/  FFMA.FTZ R51, R51, UR48, -R68 ;  /* 0x0000003033337c23 */ /* 0x000fc20008010844 */
[--C-:B------:R-:W-:Y:S01]  /*4160*/  FFMA.FTZ R37, R56, UR48, -R8.reuse ;  /* 0x0000003038257c23 */ /* 0x100fe20008010808 */
[----:B------:R-:W-:-:S01]  /*4170*/  FFMA.FTZ R56, R73, UR48, -R8 ;  /* 0x0000003049387c23 */ /* 0x000fc20008010808 */
[--C-:B------:R-:W-:Y:S01]  /*4180*/  FFMA.FTZ R54, R54, UR48, -R68.reuse ;  /* 0x0000003036367c23 */ /* 0x100fe20008010844 */
        /* <DEDUP_REMOVED lines=9> */
[----:B------:R-:W2:Y:S01]  /*4220*/  MUFU.EX2 R27, R27 ;  /* 0x0000001b001b7308 */ /* 0x000ea20000000800 */
[----:B-1----:R-:W-:-:S01]  /*4230*/  FFMA.FTZ R4, R7, R4, R26 ;  /* 0x0000000407047223 */ /* 0x002fc2000001001a */
[----:B------:R-:W-:Y:S01]  /*4240*/  FFMA.FTZ R45, R64, UR48, -R8 ;  /* 0x00000030402d7c23 */ /* 0x000fe20008010808 */
[----:B------:R-:W-:-:S01]  /*4250*/  FFMA.FTZ R66, R66, UR48, -R68 ;  /* 0x0000003042427c23 */ /* 0x000fc20008010844 */
[----:B------:R-:W-:Y:S01]  /*4260*/  FFMA.FTZ R48, R65, UR48, -R8 ;  /* 0x0000003041307c23 */ /* 0x000fe20008010808 */
[----:B------:R-:W-:-:S01]  /*4270*/  FFMA.FTZ R67, R67, UR48, -R68 ;  /* 0x0000003043437c23 */ /* 0x000fc20008010844 */
[--C-:B------:R-:W-:Y:S01]  /*4280*/  FFMA.FTZ R57, R76, UR48, -R8.reuse ;  /* 0x000000304c397c23 */ /* 0x100fe20008010808 */
[----:B------:R-:W-:-:S01]  /*4290*/  FFMA.FTZ R60, R77, UR48, -R8 ;  /* 0x000000304d3c7c23 */ /* 0x000fc20008010808 */
[----:B------:R-:W1:Y:S01]  /*42a0*/  MUFU.EX2 R11, R11 ;  /* 0x0000000b000b7308 */ /* 0x000e620000000800 */
[----:B0-----:R-:W-:-:S01]  /*42b0*/  FADD.FTZ R72, R10, R3 ;  /* 0x000000030a487221 */ /* 0x001fc20000010000 */
[--C-:B------:R-:W-:Y:S01]  /*42c0*/  FFMA.FTZ R61, R80, UR48, -R8.reuse ;  /* 0x00000030503d7c23 */ /* 0x100fe20008010808 */
[----:B------:R-:W-:-:S01]  /*42d0*/  FFMA.FTZ R64, R81, UR48, -R8 ;  /* 0x0000003051407c23 */ /* 0x000fc20008010808 */
[--C-:B------:R-:W-:Y:S01]  /*42e0*/  FFMA.FTZ R65, R84, UR48, -R8.reuse ;  /* 0x0000003054417c23 */ /* 0x100fe20008010808 */
[----:B------:R-:W-:-:S03]  /*42f0*/  FFMA.FTZ R8, R85, UR48, -R8 ;  /* 0x0000003055087c23 */ /* 0x000fc60008010808 */
[----:B------:R-:W0:Y:S01]  /*4300*/  MUFU.EX2 R30, R30 ;  /* 0x0000001e001e7308 */ /* 0x000e220000000800 */
[----:B--2---:R-:W-:-:S07]  /*4310*/  FADD.FTZ R3, R27, R4 ;  /* 0x000000041b037221 */ /* 0x004fce0000010000 */
[----:B------:R-:W2:Y:S01]  /*4320*/  MUFU.EX2 R12, R12 ;  /* 0x0000000c000c7308 */ /* 0x000ea20000000800 */
[----:B-1----:R-:W-:-:S07]  /*4330*/  FADD.FTZ R69, R11, R72 ;  /* 0x000000480b457221 */ /* 0x002fce0000010000 */
[----:B------:R-:W1:Y:S01]  /*4340*/  MUFU.EX2 R31, R31 ;  /* 0x0000001f001f7308 */ /* 0x000e620000000800 */
[----:B0-----:R-:W-:-:S07]  /*4350*/  FADD.FTZ R4, R30, R3 ;  /* 0x000000031e047221 */ /* 0x001fce0000010000 */
        /* <DEDUP_REMOVED lines=17> */
[----:B0-----:R-:W-:-:S01]  /*4470*/  FADD.FTZ R72, R20, R69 ;  /* 0x0000004514487221 */ /* 0x001fc20000010000 */
[--C-:B------:R-:W-:Y:S01]  /*4480*/  FFMA.FTZ R69, R70, UR48, -R68.reuse ;  /* 0x0000003046457c23 */ /* 0x100fe20008010844 */
[----:B------:R-:W-:-:S05]  /*4490*/  FFMA.FTZ R70, R71, UR48, -R68 ;  /* 0x0000003047467c23 */ /* 0x000fca0008010844 */
        /* <DEDUP_REMOVED lines=15> */
[----:B-1----:R-:W-:-:S01]  /*4590*/  FADD.FTZ R72, R28, R71 ;  /* 0x000000471c487221 */ /* 0x002fc20000010000 */
[----:B------:R-:W-:-:S06]  /*45a0*/  FFMA.FTZ R71, R74, UR48, -R68 ;  /* 0x000000304a477c23 */ /* 0x000fcc0008010844 */
[----:B------:R-:W1:Y:S01]  /*45b0*/  MUFU.EX2 R50, R50 ;  /* 0x0000003200327308 */ /* 0x000e620000000800 */
[----:B0-----:R-:W-:-:S07]  /*45c0*/  FADD.FTZ R3, R47, R4 ;  /* 0x000000042f037221 */ /* 0x001fce0000010000 */
[----:B------:R-:W0:Y:S01]  /*45d0*/  MUFU.EX2 R32, R32 ;  /* 0x0000002000207308 */ /* 0x000e220000000800 */
[----:B--2---:R-:W-:-:S01]  /*45e0*/  FADD.FTZ R73, R29, R72 ;  /* 0x000000481d497221 */ /* 0x004fc20000010000 */
[----:B------:R-:W-:-:S06]  /*45f0*/  FFMA.FTZ R72, R75, UR48, -R68 ;  /* 0x000000304b487c23 */ /* 0x000fcc0008010844 */
        /* <DEDUP_REMOVED lines=16> */
[----:B0-----:R-:W-:-:S01]  /*4700*/  FADD.FTZ R75, R37, R74 ;  /* 0x0000004a254b7221 */ /* 0x001fc20000010000 */
[----:B------:R-:W-:-:S06]  /*4710*/  FFMA.FTZ R74, R79, UR48, -R68 ;  /* 0x000000304f4a7c23 */ /* 0x000fcc0008010844 */
        /* <DEDUP_REMOVED lines=62> */
[----:B0-----:R-:W-:-:S03]  /*4b00*/  FADD.FTZ R3, R8, R3 ;  /* 0x0000000308037221 */ /* 0x001fc60000010000 */
[----:B--2---:R-:W-:Y:S01]  /*4b10*/  FADD.FTZ R4, R68, R78 ;  /* 0x0000004e44047221 */ /* 0x004fe20000010000 */
[----:B------:R-:W-:Y:S06]  /*4b20*/  @!P0 BRA `(.L_x_24) ;  /* 0x0000000000048947 */ /* 0x000fec0003800000 */
[----:B------:R-:W-:Y:S01]  /*4b30*/  BPT.TRAP 0x1 ;  /* 0x000000040000795c */ /* 0x000fe20000300000 */
.L_x_24:
[----:B------:R-:W-:Y:S01]  /*4b40*/  UIADD3 UR6, UR11, 0x19c60, URZ ;  /* 0x00019c600b067890 */ /* 0x000fe2000fffe03f */
[----:B------:R-:W-:Y:S01]  /*4b50*/  ISETP.LT.AND P1, PT, RZ, UR42, PT ;  /* 0x0000002aff007c0c */ /* 0x000fe2000bf21270 */
[----:B------:R-:W-:Y:S01]  /*4b60*/  UIADD3 UR7, UR42, -0x1, URZ ;  /* 0xffffffff2a077890 */ /* 0x000fe2000fffe03f */
[----:B------:R-:W-:Y:S01]  /*4b70*/  F2FP.SATFINITE.E4M3.F32.PACK_AB_MERGE_C R11, R12, R11, RZ ;  /* 0x0000000b0c0b723e */ /* 0x000fe200048070ff */
[----:B------:R-:W-:Y:S01]  /*4b80*/  UPRMT UR6, UR17, 0x654, UR6 ;  /* 0x0000065411067896 */ /* 0x000fe20008000006 */
[----:B------:R-:W-:Y:S01]  /*4b90*/  F2FP.SATFINITE.E4M3.F32.PACK_AB_MERGE_C R30, R31, R30, RZ ;  /* 0x0000001e1f1e723e */ /* 0x000fe200048070ff */
[----:B------:R-:W-:Y:S01]  /*4ba0*/  UMOV UR18, UR39 ;  /* 0x0000002700127c82 */ /* 0x000fe20008000000 */
[----:B------:R-:W-:Y:S01]  /*4bb0*/  F2FP.SATFINITE.E4M3.F32.PACK_AB_MERGE_C R15, R20, R15, RZ ;  /* 0x0000000f140f723e */ /* 0x000fe200048070ff */
[----:B------:R-:W-:Y:S01]  /*4bc0*/  UMOV UR19, UR38 ;  /* 0x0000002600137c82 */ /* 0x000fe20008000000 */
[----:B------:R-:W-:Y:S01]  /*4bd0*/  F2FP.SATFINITE.E4M3.F32.PACK_AB_MERGE_C R38, R39, R38, RZ ;  /* 0x000000262726723e */ /* 0x000fe200048070ff */
[----:B------:R-:W-:Y:S01]  /*4be0*/  UMOV UR42, UR7 ;  /* 0x00000007002a7c82 */ /* 0x000fe20008000000 */
[----:B------:R-:W-:Y:S01]  /*4bf0*/  F2FP.SATFINITE.E4M3.F32.PACK_AB_MERGE_C R25, R28, R25, RZ ;  /* 0x000000191c19723e */ /* 0x000fe200048070ff */
[----:B------:R-:W-:Y:S01]  /*4c00*/  FMUL.FTZ R88, R88, R6 ;  /* 0x0000000658587220 */ /* 0x000fe20000410000 */
[----:B------:R-:W-:Y:S01]  /*4c10*/  F2FP.SATFINITE.E4M3.F32.PACK_AB_MERGE_C R46, R47, R46, RZ ;  /* 0x0000002e2f2e723e */ /* 0x000fe200048070ff */
[----:B------:R-:W-:Y:S01]  /*4c20*/  SYNCS.ARRIVE.TRANS64.RED.A1T0 RZ, [UR6], RZ ;  /* 0x000000ffffff79a7 */ /* 0x000fe20008100406 */
[----:B------:R-:W-:Y:S01]  /*4c30*/  F2FP.SATFINITE.E4M3.F32.PACK_AB_MERGE_C R33, R36, R33, RZ ;  /* 0x000000212421723e */ /* 0x000fe200048070ff */
[----:B------:R-:W-:Y:S01]  /*4c40*/  FMUL.FTZ R89, R89, R6 ;  /* 0x0000000659597220 */ /* 0x000fe20000410000 */
[----:B------:R-:W-:Y:S01]  /*4c50*/  F2FP.SATFINITE.E4M3.F32.PACK_AB_MERGE_C R54, R55, R54, RZ ;  /* 0x000000363736723e */ /* 0x000fe200048070ff */
[-C--:B------:R-:W-:Y:S01]  /*4c60*/  FMUL.FTZ R92, R92, R6.reuse ;  /* 0x000000065c5c7220 */ /* 0x080fe20000410000 */
[----:B------:R-:W-:Y:S01]  /*4c70*/  F2FP.SATFINITE.E4M3.F32.PACK_AB_MERGE_C R41, R44, R41, RZ ;  /* 0x000000292c29723e */ /* 0x000fe200048070ff */
[----:B------:R-:W-:Y:S01]  /*4c80*/  FMUL.FTZ R93, R93, R6 ;  /* 0x000000065d5d7220 */ /* 0x000fe20000410000 */
[----:B------:R-:W-:Y:S01]  /*4c90*/  F2FP.SATFINITE.E4M3.F32.PACK_AB_MERGE_C R62, R63, R62, RZ ;  /* 0x0000003e3f3e723e */ /* 0x000fe200048070ff */
[-C--:B------:R-:W-:Y:S01]  /*4ca0*/  FMUL.FTZ R96, R96, R6.reuse ;  /* 0x0000000660607220 */ /* 0x080fe20000410000 */
        /* <DEDUP_REMOVED lines=24> */
[----:B------:R-:W-:Y:S01]  /*4e30*/  FMUL.FTZ R133, R133, R6 ;  /* 0x0000000685857220 */ /* 0x000fe20000410000 */
        /* <DEDUP_REMOVED lines=24> */
[----:B------:R-:W-:Y:S01]  /*4fc0*/  F2FP.SATFINITE.E4M3.F32.PACK_AB_MERGE_C R136, R10, R9, R11 ;  /* 0x000000090a88723e */ /* 0x000fe2000480700b */
[----:B------:R-:W-:Y:S01]  /*4fd0*/  IMAD.MOV.U32 R7, RZ, RZ, R0 ;  /* 0x000000ffff077224 */ /* 0x000fe200078e0000 */
[----:B------:R-:W-:Y:S01]  /*4fe0*/  F2FP.SATFINITE.E4M3.F32.PACK_AB_MERGE_C R137, R27, R26, R30 ;  /* 0x0000001a1b89723e */ /* 0x000fe2000480701e */
[----:B------:R-:W-:Y:S01]  /*4ff0*/  IMAD.MOV.U32 R6, RZ, RZ, R5 ;  /* 0x000000ffff067224 */ /* 0x000fe200078e0005 */
[----:B------:R-:W-:-:S02]  /*5000*/  F2FP.SATFINITE.E4M3.F32.PACK_AB_MERGE_C R138, R14, R13, R15 ;  /* 0x0000000d0e8a723e */ /* 0x000fc4000480700f */
[----:B------:R-:W-:Y:S02]  /*5010*/  F2FP.SATFINITE.E4M3.F32.PACK_AB_MERGE_C R139, R35, R34, R38 ;  /* 0x00000022238b723e */ /* 0x000fe40004807026 */
[----:B------:R-:W-:Y:S02]  /*5020*/  F2FP.SATFINITE.E4M3.F32.PACK_AB_MERGE_C R140, R24, R21, R25 ;  /* 0x00000015188c723e */ /* 0x000fe40004807019 */
[----:B------:R-:W-:Y:S02]  /*5030*/  F2FP.SATFINITE.E4M3.F32.PACK_AB_MERGE_C R141, R43, R42, R46 ;  /* 0x0000002a2b8d723e */ /* 0x000fe4000480702e */
[----:B------:R-:W-:Y:S02]  /*5040*/  F2FP.SATFINITE.E4M3.F32.PACK_AB_MERGE_C R142, R32, R29, R33 ;  /* 0x0000001d208e723e */ /* 0x000fe40004807021 */
[----:B------:R-:W-:Y:S02]  /*5050*/  F2FP.SATFINITE.E4M3.F32.PACK_AB_MERGE_C R143, R51, R50, R54 ;  /* 0x00000032338f723e */ /* 0x000fe40004807036 */
[----:B------:R-:W-:-:S02]  /*5060*/  F2FP.SATFINITE.E4M3.F32.PACK_AB_MERGE_C R144, R40, R37, R41 ;  /* 0x000000252890723e */ /* 0x000fc40004807029 */
[----:B------:R-:W-:Y:S02]  /*5070*/  F2FP.SATFINITE.E4M3.F32.PACK_AB_MERGE_C R145, R59, R58, R62 ;  /* 0x0000003a3b91723e */ /* 0x000fe4000480703e */
[----:B------:R-:W-:Y:S02]  /*5080*/  F2FP.SATFINITE.E4M3.F32.PACK_AB_MERGE_C R146, R48, R45, R49 ;  /* 0x0000002d3092723e */ /* 0x000fe40004807031 */
[----:B------:R-:W-:Y:S02]  /*5090*/  F2FP.SATFINITE.E4M3.F32.PACK_AB_MERGE_C R147, R67, R66, R69 ;  /* 0x000000424393723e */ /* 0x000fe40004807045 */
[----:B------:R-:W-:Y:S02]  /*50a0*/  F2FP.SATFINITE.E4M3.F32.PACK_AB_MERGE_C R148, R56, R53, R57 ;  /* 0x000000353894723e */ /* 0x000fe40004807039 */
[----:B------:R-:W-:Y:S02]  /*50b0*/  F2FP.SATFINITE.E4M3.F32.PACK_AB_MERGE_C R149, R72, R71, R73 ;  /* 0x000000474895723e */ /* 0x000fe40004807049 */
[----:B------:R-:W-:-:S02]  /*50c0*/  F2FP.SATFINITE.E4M3.F32.PACK_AB_MERGE_C R150, R64, R61, R8 ;  /* 0x0000003d4096723e */ /* 0x000fc40004807008 */
[----:B------:R-:W-:Y:S01]  /*50d0*/  F2FP.SATFINITE.E4M3.F32.PACK_AB_MERGE_C R151, R76, R75, R77 ;  /* 0x0000004b4c97723e */ /* 0x000fe2000480704d */
[----:B------:R-:W-:Y:S06]  /*50e0*/  @P1 BRA `(.L_x_25) ;  /* 0xffffffe400141947 */ /* 0x000fec000383ffff */
.L_x_14:
[----:B------:R-:W-:Y:S06]  /*50f0*/  BAR.ARV 0x8, 0x200 ;  /* 0x0208000000007b1d */ /* 0x000fec0000002000 */
[----:B------:R-:W-:Y:S05]  /*5100*/  @!P0 BRA `(.L_x_26) ;  /* 0x0000000000048947 */ /* 0x000fea0003800000 */
[----:B------:R-:W-:Y:S01]  /*5110*/  BPT.TRAP 0x1 ;  /* 0x000000040000795c */ /* 0x000fe20000300000 */
.L_x_26:
[----:B------:R-:W0:Y:S01]  /*5120*/  S2UR UR5, SR_CgaCtaId ;  /* 0x00000000000579c3 */ /* 0x000e220000008800 */
[----:B------:R-:W-:Y:S01]  /*5130*/  UMOV UR4, 0x400 ;  /* 0x0000040000047882 */ /* 0x000fe20000000000 */
[----:B------:R-:W-:-:S05]  /*5140*/  IMAD.U32 R6, RZ, RZ, UR39 ;  /* 0x00000027ff067e24 */ /* 0x000fca000f8e00ff */
[----:B------:R-:W-:Y:S01]  /*5150*/  SHF.L.U32 R6, R6, 0x1f, RZ ;  /* 0x0000001f06067819 */ /* 0x000fe200000006ff */
[----:B0-----:R-:W-:-:S04]  /*5160*/  ULEA UR4, UR5, UR4, 0x18 ;  /* 0x0000000405047291 */ /* 0x001fc8000f8ec03f */
[----:B------:R-:W-:-:S09]  /*5170*/  ULEA UR8, UR38, UR4, 0x3 ;  /* 0x0000000426087291 */ /* 0x000fd2000f8e183f */
[----:B------:R0:W1:Y:S01]  /*5180*/  SYNCS.PHASECHK.TRANS64.TRYWAIT P1, [UR8+0x19c50], R6 ;  /* 0x019c5006ff0075a7 */ /* 0x0000620008020148 */
[----:B------:R-:W-:Y:S05]  /*5190*/  @!P0 BRA `(.L_x_27) ;  /* 0x0000000000048947 */ /* 0x000fea0003800000 */
[----:B------:R-:W-:Y:S01]  /*51a0*/  BPT.TRAP 0x1 ;  /* 0x000000040000795c */ /* 0x000fe20000300000 */
.L_x_27:
[----:B-1----:R-:W-:Y:S05]  /*51b0*/  @P1 BRA `(.L_x_28) ;  /* 0x0000000000081947 */ /* 0x002fea0003800000 */
[----:B------:R-:W1:Y:S02]  /*51c0*/  SYNCS.PHASECHK.TRANS64.TRYWAIT P1, [UR8+0x19c50], R6 ;  /* 0x019c5006ff0075a7 */ /* 0x000e640008020148 */
[----:B-1----:R-:W-:Y:S05]  /*51d0*/  @!P1 BRA `(.L_x_29) ;  /* 0x0000005800c49947 */ /* 0x002fea0003800000 */
.L_x_28:
[----:B------:R-:W-:Y:S01]  /*51e0*/  ULDC.64 UR10, c[0x0][0x9a0] ;  /* 0x00026800000a7ab9 */ /* 0x000fe20000000a00 */
[----:B------:R-:W-:Y:S01]  /*51f0*/  UIADD3 UR6, UR4, 0x3000, URZ ;  /* 0x0000300004067890 */ /* 0x000fe2000fffe03f */
[----:B------:R-:W-:Y:S01]  /*5200*/  WARPGROUP.ARRIVE ;  /* 0x00000000000079c5 */ /* 0x000fe20000000000 */
[----:B------:R-:W-:Y:S01]  /*5210*/  UISETP.NE.U32.AND UP0, UPT, UR10, URZ, UPT ;  /* 0x0000003f0a00728c */ /* 0x000fe2000bf05070 */
[----:B------:R-:W-:Y:S01]  /*5220*/  IMAD.MOV.U32 R9, RZ, RZ, 0x3f800000 ;  /* 0x3f800000ff097424 */ /* 0x000fe200078e00ff */
[----:B------:R-:W-:Y:S02]  /*5230*/  USHF.R.U32.HI UR6, URZ, 0x4, UR6 ;  /* 0x000000043f067899 */ /* 0x000fe40008011606 */
[----:B------:R-:W-:Y:S02]  /*5240*/  UISETP.NE.AND.EX UP0, UPT, UR11, URZ, UPT, UP0 ;  /* 0x0000003f0b00728c */ /* 0x000fe4000bf05300 */
[----:B------:R-:W-:-:S04]  /*5250*/  ULOP3.LUT UR6, UR6, 0x3fff, URZ, 0xc0, !UPT ;  /* 0x00003fff06067892 */ /* 0x000fc8000f8ec03f */
[----:B------:R-:W-:Y:S01]  /*5260*/  ULOP3.LUT UR9, UR6, 0x10000, URZ, 0xfc, !UPT ;  /* 0x0001000006097892 */ /* 0x000fe2000f8efc3f */
[----:B------:R-:W-:-:S03]  /*5270*/  PLOP3.LUT P1, PT, PT, PT, UP0, 0x80, 0x0 ;  /* 0x000000000000781c */ /* 0x000fc60003f2f008 */
[----:B------:R-:W-:Y:S02]  /*5280*/  UIMAD UR9, UR38, 0x300, UR9 ;  /* 0x00000300260978a4 */ /* 0x000fe4000f8e0209 */
[----:B------:R-:W-:Y:S01]  /*5290*/  @UP0 USHF.R.S32.HI UR14, URZ, 0x1f, UR45 ;  /* 0x0000001f3f0e0899 */ /* 0x000fe2000801142d */
[----:B------:R-:W-:Y:S01]  /*52a0*/  @UP0 ULDC.64 UR6, c[0x0][0x9c8] ;  /* 0x0002720000060ab9 */ /* 0x000fe20000000a00 */
[----:B------:R-:W-:Y:S02]  /*52b0*/  @UP0 UIADD3 UR15, -UR45, URZ, URZ ;  /* 0x0000003f2d0f0290 */ /* 0x000fe4000fffe13f */
[----:B------:R-:W-:Y:S02]  /*52c0*/  @UP0 UIMAD.WIDE.U32 UR12, UR45, UR6, URZ ;  /* 0x000000062d0c02a5 */ /* 0x000fe4000f8e003f */
[----:B------:R-:W-:Y:S01]  /*52d0*/  @UP0 UIMAD UR6, UR14, UR6, URZ ;  /* 0x000000060e0602a4 */ /* 0x000fe2000f8e023f */
[----:B------:R-:W-:-:S03]  /*52e0*/  @UP0 ULDC UR16, c[0x0][0xc44] ;  /* 0x0003110000100ab9 */ /* 0x000fc60000000800 */
[----:B------:R-:W-:Y:S02]  /*52f0*/  @UP0 UIMAD UR6, UR45, UR7, UR6 ;  /* 0x000000072d0602a4 */ /* 0x000fe4000f8e0206 */
[----:B------:R-:W-:Y:S02]  /*5300*/  @UP0 UIMAD UR15, UR16, UR15, UR46 ;  /* 0x0000000f100f02a4 */ /* 0x000fe4000f8e022e */
[----:B------:R-:W-:Y:S01]  /*5310*/  @UP0 UIADD3 UR13, UR13, UR6, URZ ;  /* 0x000000060d0d0290 */ /* 0x000fe2000fffe03f */
[----:B------:R-:W-:Y:S02]  /*5320*/  UMOV UR7, 0x40000040 ;  /* 0x4000004000077882 */ /* 0x000fe40000000000 */
[----:B------:R-:W-:Y:S01]  /*5330*/  UMOV UR6, UR9 ;  /* 0x0000000900067c82 */ /* 0x000fe20008000000 */
[----:B------:R-:W-:Y:S01]  /*5340*/  @UP0 USHF.R.S32.HI UR14, URZ, 0x1f, UR15 ;  /* 0x0000001f3f0e0899 */ /* 0x000fe2000801140f */
[----:B------:R-:W-:Y:S01]  /*5350*/  QGMMA.64x96x32.F32.E4M3.E4M3 R88, R136, gdesc[UR4], R88, gsb0 ;  /* 0x0160000488587df3 */ /* 0x000fe20008000858 */
[----:B------:R-:W-:-:S02]  /*5360*/  @UP0 ULDC.64 UR16, c[0x0][0x9d0] ;  /* 0x0002740000100ab9 */ /* 0x000fc40000000a00 */
[----:B------:R-:W-:Y:S02]  /*5370*/  @UP0 UIMAD UR14, UR14, UR16, URZ ;  /* 0x000000100e0e02a4 */ /* 0x000fe4000f8e023f */
[----:B------:R-:W-:Y:S02]  /*5380*/  @UP0 UIMAD.WIDE.U32 UR12, UR15, UR16, UR12 ;  /* 0x000000100f0c02a5 */ /* 0x000fe4000f8e000c */
[----:B------:R-:W-:Y:S02]  /*5390*/  @UP0 UIMAD UR14, UR15, UR17, UR14 ;  /* 0x000000110f0e02a4 */ /* 0x000fe4000f8e020e */
[----:B------:R-:W-:Y:S02]  /*53a0*/  @UP0 ULEA UR10, UP1, UR12, UR10, 0x2 ;  /* 0x0000000a0c0a0291 */ /* 0x000fe4000f82103f */
[----:B------:R-:W-:-:S04]  /*53b0*/  @UP0 UIADD3 UR6, UR13, UR14, URZ ;  /* 0x0000000e0d060290 */ /* 0x000fc8000fffe03f */
[----:B------:R-:W-:Y:S01]  /*53c0*/  @UP0 ULEA.HI.X UR11, UR12, UR11, UR6, 0x2, UP1 ;  /* 0x0000000b0c0b0291 */ /* 0x000fe200088f1406 */
[----:B01----:R-:W-:-:S05]  /*53d0*/  IMAD.U32 R6, RZ, RZ, UR10 ;  /* 0x0000000aff067e24 */ /* 0x003fca000f8e00ff */
[----:B------:R-:W-:-:S05]  /*53e0*/  IMAD.U32 R7, RZ, RZ, UR11 ;  /* 0x0000000bff077e24 */ /* 0x000fca000f8e00ff */
[----:B------:R0:W2:Y:S01]  /*53f0*/  @P1 LDG.E R9, desc[UR36][R6.64] ;  /* 0x0000002406091981 */ /* 0x0000a2000c1e1900 */
[----:B------:R-:W-:Y:S01]  /*5400*/  UIADD3 UR6, UR9, 0x2, URZ ;  /* 0x0000000209067890 */ /* 0x000fe2000fffe03f */
[----:B------:R-:W-:Y:S01]  /*5410*/  UMOV UR7, 0x40000040 ;  /* 0x4000004000077882 */ /* 0x000fe20000000000 */
[----:B------:R-:W-:Y:S02]  /*5420*/  WARPGROUP.DEPBAR.LE gsb0, 0x0 ;  /* 0x00008000000079c5 */ /* 0x000fe40000010000 */
[----:B------:R-:W-:-:S06]  /*5430*/  WARPGROUP.ARRIVE ;  /* 0x00000000000079c5 */ /* 0x000fcc0000000000 */
[----:B------:R-:W-:Y:S01]  /*5440*/  QGMMA.64x96x32.F32.E4M3.E4M3 R88, R140, gdesc[UR4], R88, gsb0 ;  /* 0x016000048c587df3 */ /* 0x000fe20008000858 */
[----:B------:R-:W-:Y:S01]  /*5450*/  UIADD3 UR6, UR9, 0x4, URZ ;  /* 0x0000000409067890 */ /* 0x000fe2000fffe03f */
[----:B------:R-:W-:Y:S01]  /*5460*/  UMOV UR7, 0x40000040 ;  /* 0x4000004000077882 */ /* 0x000fe20000000000 */
[----:B------:R-:W1:Y:S04]  /*5470*/  SHFL.BFLY PT, R8, R3, 0x2, 0x1f ;  /* 0x0c401f0003087f89 */ /* 0x000e6800000e0000 */
[----:B------:R-:W3:Y:S01]  /*5480*/  SHFL.BFLY PT, R11, R4, 0x2, 0x1f ;  /* 0x0c401f00040b7f89 */ /* 0x000ee200000e0000 */
[----:B------:R-:W-:Y:S02]  /*5490*/  WARPGROUP.DEPBAR.LE gsb0, 0x0 ;  /* 0x00008000000079c5 */ /* 0x000fe40000010000 */
[----:B------:R-:W-:-:S06]  /*54a0*/  WARPGROUP.ARRIVE ;  /* 0x00000000000079c5 */ /* 0x000fcc0000000000 */
[----:B------:R-:W-:Y:S01]  /*54b0*/  QGMMA.64x96x32.F32.E4M3.E4M3 R88, R144, gdesc[UR4], R88, gsb0 ;  /* 0x0160000490587df3 */ /* 0x000fe20008000858 */
[----:B------:R-:W-:Y:S01]  /*54c0*/  UIADD3 UR6, UR9, 0x6, URZ ;  /* 0x0000000609067890 */ /* 0x000fe2000fffe03f */
[----:B------:R-:W-:Y:S01]  /*54d0*/  UMOV UR7, 0x40000040 ;  /* 0x4000004000077882 */ /* 0x000fe20000000000 */
[----:B-1----:R-:W-:-:S01]  /*54e0*/  FADD.FTZ R8, R8, R3 ;  /* 0x0000000308087221 */ /* 0x002fc20000010000 */
[----:B---3--:R-:W-:-:S04]  /*54f0*/  FADD.FTZ R11, R11, R4 ;  /* 0x000000040b0b7221 */ /* 0x008fc80000010000 */
[----:B0-----:R-:W0:Y:S04]  /*5500*/  SHFL.BFLY PT, R7, R8, 0x1, 0x1f ;  /* 0x0c201f0008077f89 */ /* 0x001e2800000e0000 */
[----:B------:R-:W1:Y:S01]  /*5510*/  SHFL.BFLY PT, R6, R11, 0x1, 0x1f ;  /* 0x0c201f000b067f89 */ /* 0x000e6200000e0000 */
[----:B------:R-:W-:Y:S02]  /*5520*/  IMAD.MOV.U32 R4, RZ, RZ, RZ ;  /* 0x000000ffff047224 */ /* 0x000fe400078e00ff */
[----:B0-----:R-:W-:Y:S01]  /*5530*/  FADD.FTZ R12, R8, R7 ;  /* 0x00000007080c7221 */ /* 0x001fe20000010000 */
[----:B-1----:R-:W-:-:S04]  /*5540*/  FADD.FTZ R13, R11, R6 ;  /* 0x000000060b0d7221 */ /* 0x002fc80000010000 */
[C---:B------:R-:W-:Y:S01]  /*5550*/  FSETP.NE.FTZ.AND P1, PT, R12.reuse, RZ, PT ;  /* 0x000000ff0c00720b */ /* 0x040fe20003f35000 */
[----:B------:R-:W-:Y:S01]  /*5560*/  FMUL.FTZ R7, R12, 0.00390625 ;  /* 0x3b8000000c077820 */ /* 0x000fe20000410000 */
[----:B------:R-:W-:-:S04]  /*5570*/  FMUL.FTZ R14, R13, 0.00390625 ;  /* 0x3b8000000d0e7820 */ /* 0x000fc80000410000 */
[----:B------:R-:W-:Y:S02]  /*5580*/  FSETP.NE.FTZ.AND P2, PT, R7, RZ, PT ;  /* 0x000000ff0700720b */ /* 0x000fe40003f55000 */
[----:B------:R-:W-:Y:S01]  /*5590*/  FSETP.NE.FTZ.AND P3, PT, R14, RZ, PT ;  /* 0x000000ff0e00720b */ /* 0x000fe20003f75000 */
[----:B------:R-:W-:Y:S02]  /*55a0*/  WARPGROUP.DEPBAR.LE gsb0, 0x0 ;  /* 0x00008000000079c5 */ /* 0x000fe40000010000 */
[----:B------:R-:W-:-:S06]  /*55b0*/  WARPGROUP.ARRIVE ;  /* 0x00000000000079c5 */ /* 0x000fcc0000000000 */
[----:B------:R-:W-:Y:S01]  /*55c0*/  QGMMA.64x96x32.F32.E4M3.E4M3 R88, R148, gdesc[UR4], R88, gsb0 ;  /* 0x0160000494587df3 */ /* 0x000fe20008000858 */
[----:B------:R-:W-:Y:S01]  /*55d0*/  @P1 MUFU.RCP R4, R12 ;  /* 0x0000000c00041308 */ /* 0x000fe20000001000 */
[----:B------:R-:W-:Y:S01]  /*55e0*/  FSETP.NE.FTZ.AND P1, PT, R13, RZ, PT ;  /* 0x000000ff0d00720b */ /* 0x000fe20003f35000 */
[----:B------:R-:W-:-:S06]  /*55f0*/  IMAD.MOV.U32 R10, RZ, RZ, RZ ;  /* 0x000000ffff0a7224 */ /* 0x000fcc00078e00ff */
[----:B------:R-:W0:Y:S08]  /*5600*/  @P2 MUFU.LG2 R7, R7 ;  /* 0x0000000700072308 */ /* 0x000e300000000c00 */
[----:B------:R-:W1:Y:S08]  /*5610*/  @P3 MUFU.LG2 R11, R14 ;  /* 0x0000000e000b3308 */ /* 0x000e700000000c00 */
[----:B------:R-:W3:Y:S01]  /*5620*/  @P1 MUFU.RCP R10, R13 ;  /* 0x0000000d000a1308 */ /* 0x000ee20000001000 */
[----:B------:R-:W-:-:S02]  /*5630*/  IMAD.U32 R6, RZ, RZ, UR48 ;  /* 0x00000030ff067e24 */ /* 0x000fc4000f8e00ff */
[----:B------:R-:W-:Y:S02]  /*5640*/  IMAD.U32 R15, RZ, RZ, UR48 ;  /* 0x00000030ff0f7e24 */ /* 0x000fe4000f8e00ff */
[----:B0-----:R-:W-:Y:S01]  /*5650*/  @P2 FMUL.FTZ R7, R7, 0.69314718246459960938 ;  /* 0x3f31721807072820 */ /* 0x001fe20000410000 */
[----:B------:R-:W-:Y:S01]  /*5660*/  @P2 FMUL.FTZ R6, R6, 0.69314718246459960938 ;  /* 0x3f31721806062820 */ /* 0x000fe20000410000 */
[----:B------:R-:W-:Y:S01]  /*5670*/  @P3 FMUL.FTZ R12, R15, 0.69314718246459960938 ;  /* 0x3f3172180f0c3820 */ /* 0x000fe20000410000 */
[----:B-1----:R-:W-:Y:S01]  /*5680*/  @P3 FMUL.FTZ R11, R11, 0.69314718246459960938 ;  /* 0x3f3172180b0b3820 */ /* 0x002fe20000410000 */
[----:B------:R-:W-:Y:S02]  /*5690*/  IMAD.MOV.U32 R8, RZ, RZ, -0x800000 ;  /* 0xff800000ff087424 */ /* 0x000fe400078e00ff */
[----:B------:R-:W-:Y:S01]  /*56a0*/  @P2 FFMA.FTZ R8, R6, R5, R7 ;  /* 0x0000000506082223 */ /* 0x000fe20000010007 */
[----:B------:R-:W-:Y:S02]  /*56b0*/  IMAD.MOV.U32 R3, RZ, RZ, -0x800000 ;  /* 0xff800000ff037424 */ /* 0x000fe400078e00ff */
[----:B------:R-:W-:Y:S01]  /*56c0*/  @P3 FFMA.FTZ R3, R12, R0, R11 ;  /* 0x000000000c033223 */ /* 0x000fe2000001000b */
[-C--:B--2---:R-:W-:Y:S01]  /*56d0*/  FMUL.FTZ R56, R4, R9.reuse ;  /* 0x0000000904387220 */ /* 0x084fe20000410000 */
[----:B---3--:R-:W-:Y:S01]  /*56e0*/  FMUL.FTZ R58, R10, R9 ;  /* 0x000000090a3a7220 */ /* 0x008fe20000410000 */
[----:B------:R-:W-:-:S02]  /*56f0*/  WARPGROUP.DEPBAR.LE gsb0, 0x0 ;  /* 0x00008000000079c5 */ /* 0x000fc40000010000 */
[----:B------:R-:W-:Y:S05]  /*5700*/  @!P0 BRA `(.L_x_30) ;  /* 0x0000000000048947 */ /* 0x000fea0003800000 */
[----:B------:R-:W-:Y:S01]  /*5710*/  BPT.TRAP 0x1 ;  /* 0x000000040000795c */ /* 0x000fe20000300000 */
.L_x_30:
[----:B------:R-:W0:Y:S01]  /*5720*/  S2R R59, SR_TID.X ;  /* 0x00000000003b7919 */ /* 0x000e220000002100 */
[----:B------:R-:W-:Y:S01]  /*5730*/  ULDC.64 UR6, c[0x4][0x38] ;  /* 0x01000e0000067ab9 */ /* 0x000fe20000000a00 */
[----:B------:R-:W1:Y:S01]  /*5740*/  S2UR UR9, SR_SWINHI ;  /* 0x00000000000979c3 */ /* 0x000e620000002f00 */
[-C--:B------:R-:W-:Y:S01]  /*5750*/  FMUL.FTZ R6, R92, R56.reuse ;  /* 0x000000385c067220 */ /* 0x080fe20000410000 */
[-C--:B------:R-:W-:Y:S01]  /*5760*/  FMUL.FTZ R7, R88, R56.reuse ;  /* 0x0000003858077220 */ /* 0x080fe20000410000 */
[-C--:B------:R-:W-:Y:S01]  /*5770*/  FMUL.FTZ R9, R93, R56.reuse ;  /* 0x000000385d097220 */ /* 0x080fe20000410000 */
[-C--:B------:R-:W-:Y:S01]  /*5780*/  FMUL.FTZ R10, R89, R56.reuse ;  /* 0x00000038590a7220 */ /* 0x080fe20000410000 */
[-C--:B------:R-:W-:Y:S01]  /*5790*/  FMUL.FTZ R47, R125, R56.reuse ;  /* 0x000000387d2f7220 */ /* 0x080fe20000410000 */
[----:B------:R-:W-:Y:S01]  /*57a0*/  FMUL.FTZ R48, R121, R56 ;  /* 0x0000003879307220 */ /* 0x000fe20000410000 */
[-C--:B------:R-:W-:Y:S01]  /*57b0*/  FMUL.FTZ R41, R119, R58.reuse ;  /* 0x0000003a77297220 */ /* 0x080fe20000410000 */
[----:B------:R-:W-:Y:S01]  /*57c0*/  FMUL.FTZ R42, R115, R58 ;  /* 0x0000003a732a7220 */ /* 0x000fe20000410000 */
        /* <DEDUP_REMOVED lines=21> */
[----:B0-----:R-:W-:-:S02]  /*5920*/  IMAD.SHL.U32 R0, R59, 0x4, RZ ;  /* 0x000000043b007824 */ /* 0x001fc400078e00ff */
[-C--:B------:R-:W-:Y:S01]  /*5930*/  FMUL.FTZ R54, R130, R58.reuse ;  /* 0x0000003a82367220 */ /* 0x080fe20000410000 */
[----:B------:R-:W-:Y:S01]  /*5940*/  FMUL.FTZ R57, R135, R58 ;  /* 0x0000003a87397220 */ /* 0x000fe20000410000 */
[-C--:B------:R-:W-:Y:S01]  /*5950*/  FMUL.FTZ R31, R109, R56.reuse ;  /* 0x000000386d1f7220 */ /* 0x080fe20000410000 */
[-C--:B------:R-:W-:Y:S01]  /*5960*/  FMUL.FTZ R32, R105, R56.reuse ;  /* 0x0000003869207220 */ /* 0x080fe20000410000 */
[----:B------:R-:W-:Y:S01]  /*5970*/  LOP3.LUT R0, R0, 0xc, RZ, 0xc0, !PT ;  /* 0x0000000c00007812 */ /* 0x000fe200078ec0ff */
[-C--:B------:R-:W-:Y:S01]  /*5980*/  FMUL.FTZ R27, R108, R56.reuse ;  /* 0x000000386c1b7220 */ /* 0x080fe20000410000 */
[-C--:B------:R-:W-:Y:S01]  /*5990*/  FMUL.FTZ R28, R104, R56.reuse ;  /* 0x00000038681c7220 */ /* 0x080fe20000410000 */
[-C--:B------:R-:W-:Y:S01]  /*59a0*/  FMUL.FTZ R13, R100, R56.reuse ;  /* 0x00000038640d7220 */ /* 0x080fe20000410000 */
[----:B------:R-:W-:Y:S01]  /*59b0*/  IADD3 R4, P0, R0, UR6, RZ ;  /* 0x0000000600047c10 */ /* 0x000fe2000ff1e0ff */
[-C--:B------:R-:W-:Y:S01]  /*59c0*/  FMUL.FTZ R14, R96, R56.reuse ;  /* 0x00000038600e7220 */ /* 0x080fe20000410000 */
[-C--:B------:R-:W-:Y:S01]  /*59d0*/  FMUL.FTZ R21, R101, R56.reuse ;  /* 0x0000003865157220 */ /* 0x080fe20000410000 */
[-C--:B------:R-:W-:Y:S01]  /*59e0*/  FMUL.FTZ R24, R97, R56.reuse ;  /* 0x0000003861187220 */ /* 0x080fe20000410000 */
[----:B------:R-:W-:Y:S01]  /*59f0*/  FMUL.FTZ R43, R124, R56 ;  /* 0x000000387c2b7220 */ /* 0x000fe20000410000 */
[----:B------:R-:W-:-:S02]  /*5a00*/  IMAD.X R5, RZ, RZ, UR7, P0 ;  /* 0x00000007ff057e24 */ /* 0x000fc400080e06ff */
[-C--:B------:R-:W-:Y:S01]  /*5a10*/  FMUL.FTZ R44, R120, R56.reuse ;  /* 0x00000038782c7220 */ /* 0x080fe20000410000 */
[-C--:B------:R-:W-:Y:S01]  /*5a20*/  FMUL.FTZ R51, R132, R56.reuse ;  /* 0x0000003884337220 */ /* 0x080fe20000410000 */
[-C--:B------:R-:W-:Y:S01]  /*5a30*/  FMUL.FTZ R52, R128, R56.reuse ;  /* 0x0000003880347220 */ /* 0x080fe20000410000 */
[-C--:B------:R-:W-:Y:S01]  /*5a40*/  FMUL.FTZ R55, R133, R56.reuse ;  /* 0x0000003885377220 */ /* 0x080fe20000410000 */
[----:B------:R0:W2:Y:S01]  /*5a50*/  LDG.E.CONSTANT R0, desc[UR36][R4.64] ;  /* 0x0000002404007981 */ /* 0x0000a2000c1e9900 */
[----:B------:R-:W-:Y:S01]  /*5a60*/  F2FP.BF16.F32.PACK_AB R6, R6, R7 ;  /* 0x000000070606723e */ /* 0x000fe200000010ff */
[----:B------:R-:W-:Y:S01]  /*5a70*/  UMOV UR6, UR4 ;  /* 0x0000000400067c82 */ /* 0x000fe20008000000 */
[----:B-1----:R-:W-:Y:S01]  /*5a80*/  UMOV UR7, UR9 ;  /* 0x0000000900077c82 */ /* 0x002fe20008000000 */
[----:B------:R-:W-:Y:S01]  /*5a90*/  LOP3.LUT P0, R7, R59, 0x3, RZ, 0xc0, !PT ;  /* 0x000000033b077812 */ /* 0x000fe2000780c0ff */
[----:B------:R-:W-:Y:S01]  /*5aa0*/  FMUL.FTZ R56, R129, R56 ;  /* 0x0000003881387220 */ /* 0x000fe20000410000 */
[----:B------:R-:W-:Y:S01]  /*5ab0*/  F2FP.BF16.F32.PACK_AB R9, R9, R10 ;  /* 0x0000000a0909723e */ /* 0x000fe200000010ff */
[----:B------:R-:W1:Y:S01]  /*5ac0*/  LDC R81, c[0x0][0xc38] ;  /* 0x00030e00ff517b82 */ /* 0x000e620000000800 */
[----:B------:R-:W-:Y:S01]  /*5ad0*/  ISETP.EQ.OR P0, PT, R7, 0x3, !P0 ;  /* 0x000000030700780c */ /* 0x000fe20004702670 */
[----:B------:R-:W-:Y:S01]  /*5ae0*/  ULDC.64 UR10, c[0x0][0xb90] ;  /* 0x0002e400000a7ab9 */ /* 0x000fe20000000a00 */
[----:B------:R-:W-:Y:S01]  /*5af0*/  F2FP.BF16.F32.PACK_AB R42, R41, R42 ;  /* 0x0000002a292a723e */ /* 0x000fe200000010ff */
[----:B0-----:R-:W-:Y:S01]  /*5b00*/  FMUL.FTZ R4, R94, R58 ;  /* 0x0000003a5e047220 */ /* 0x001fe20000410000 */
[----:B------:R-:W-:Y:S01]  /*5b10*/  F2FP.BF16.F32.PACK_AB R48, R47, R48 ;  /* 0x000000302f30723e */ /* 0x000fe200000010ff */
[-C--:B------:R-:W-:Y:S01]  /*5b20*/  FMUL.FTZ R5, R90, R58.reuse ;  /* 0x0000003a5a057220 */ /* 0x080fe20000410000 */
[----:B------:R-:W-:Y:S01]  /*5b30*/  SEL R47, R6, R9, P0 ;  /* 0x00000009062f7207 */ /* 0x000fe20000000000 */
[----:B------:R-:W-:Y:S01]  /*5b40*/  FMUL.FTZ R58, R131, R58 ;  /* 0x0000003a833a7220 */ /* 0x000fe20000410000 */
[----:B------:R-:W-:Y:S01]  /*5b50*/  SEL R41, R9, R6, P0 ;  /* 0x0000000609297207 */ /* 0x000fe20000000000 */
[----:B------:R-:W-:Y:S01]  /*5b60*/  USHF.R.S32.HI UR16, URZ, 0x1f, UR45 ;  /* 0x0000001f3f107899 */ /* 0x000fe2000801142d */
[----:B------:R-:W0:Y:S01]  /*5b70*/  LDC R9, c[0x0][0xbe8] ;  /* 0x0002fa00ff097b82 */ /* 0x000e220000000800 */
[----:B------:R-:W-:Y:S01]  /*5b80*/  F2FP.BF16.F32.PACK_AB R35, R35, R36 ;  /* 0x000000242323723e */ /* 0x000fe200000010ff */
[----:B------:R-:W-:Y:S01]  /*5b90*/  ULDC.64 UR12, c[0x0][0xb98] ;  /* 0x0002e600000c7ab9 */ /* 0x000fe20000000a00 */
[----:B------:R-:W-:Y:S01]  /*5ba0*/  F2FP.BF16.F32.PACK_AB R40, R39, R40 ;  /* 0x000000282728723e */ /* 0x000fe200000010ff */
[----:B------:R-:W-:Y:S01]  /*5bb0*/  UIADD3 UR8, UR8, 0x19c60, URZ ;  /* 0x00019c6008087890 */ /* 0x000fe2000fffe03f */
[----:B------:R-:W-:-:S02]  /*5bc0*/  F2FP.BF16.F32.PACK_AB R4, R4, R5 ;  /* 0x000000050404723e */ /* 0x000fc400000010ff */
[----:B------:R-:W-:Y:S01]  /*5bd0*/  F2FP.BF16.F32.PACK_AB R5, R37, R38 ;  /* 0x000000262505723e */ /* 0x000fe200000010ff */
[----:B------:R-:W-:Y:S01]  /*5be0*/  UPRMT UR8, UR5, 0x654, UR8 ;  /* 0x0000065405087896 */ /* 0x000fe20008000008 */
[----:B------:R-:W-:Y:S02]  /*5bf0*/  F2FP.BF16.F32.PACK_AB R58, R57, R58 ;  /* 0x0000003a393a723e */ /* 0x000fe400000010ff */
[----:B------:R-:W-:Y:S01]  /*5c00*/  F2FP.BF16.F32.PACK_AB R10, R33, R34 ;  /* 0x00000022210a723e */ /* 0x000fe200000010ff */
[----:B------:R-:W-:Y:S01]  /*5c10*/  IMAD.U32 R34, RZ, RZ, UR6 ;  /* 0x00000006ff227e24 */ /* 0x000fe2000f8e00ff */
[----:B------:R-:W-:Y:S01]  /*5c20*/  SEL R57, R35, R40, P0 ;  /* 0x0000002823397207 */ /* 0x000fe20000000000 */
[----:B------:R-:W-:Y:S01]  /*5c30*/  UIADD3 UR6, -UR45, URZ, URZ ;  /* 0x0000003f2d067290 */ /* 0x000fe2000fffe13f */
[----:B------:R-:W-:Y:S01]  /*5c40*/  SEL R38, R40, R35, P0 ;  /* 0x0000002328267207 */ /* 0x000fe20000000000 */
[----:B------:R-:W-:Y:S01]  /*5c50*/  IMAD.U32 R35, RZ, RZ, UR7 ;  /* 0x00000007ff237e24 */ /* 0x000fe2000f8e00ff */
[----:B------:R-:W-:Y:S01]  /*5c60*/  F2FP.BF16.F32.PACK_AB R29, R29, R30 ;  /* 0x0000001e1d1d723e */ /* 0x000fe200000010ff */
[----:B------:R-:W-:Y:S01]  /*5c70*/  ULDC UR7, c[0x0][0xc44] ;  /* 0x0003110000077ab9 */ /* 0x000fe20000000800 */
[----:B------:R-:W-:Y:S01]  /*5c80*/  F2FP.BF16.F32.PACK_AB R32, R31, R32 ;  /* 0x000000201f20723e */ /* 0x000fe200000010ff */
[----:B------:R-:W-:Y:S01]  /*5c90*/  IMAD.WIDE R30, R154, 0x2, R34 ;  /* 0x000000029a1e7825 */ /* 0x000fe200078e0222 */
[----:B------:R-:W-:Y:S01]  /*5ca0*/  F2FP.BF16.F32.PACK_AB R27, R27, R28 ;  /* 0x0000001c1b1b723e */ /* 0x000fe200000010ff */
[----:B------:R-:W-:Y:S01]  /*5cb0*/  UIMAD UR15, UR7, UR6, UR46 ;  /* 0x00000006070f72a4 */ /* 0x000fe2000f8e022e */
[----:B------:R-:W-:Y:S01]  /*5cc0*/  F2FP.BF16.F32.PACK_AB R56, R55, R56 ;  /* 0x000000383738723e */ /* 0x000fe200000010ff */
[----:B------:R-:W-:Y:S01]  /*5cd0*/  SYNCS.ARRIVE.TRANS64.RED.A1T0 RZ, [UR8], RZ ;  /* 0x000000ffffff79a7 */ /* 0x000fe20008100408 */
[----:B------:R-:W-:Y:S01]  /*5ce0*/  SEL R55, R27, R32, P0 ;  /* 0x000000201b377207 */ /* 0x000fe20000000000 */
[----:B------:R-:W-:Y:S01]  /*5cf0*/  USHF.R.S32.HI UR14, URZ, 0x1f, UR15 ;  /* 0x0000001f3f0e7899 */ /* 0x000fe2000801140f */
[----:B------:R-:W-:Y:S01]  /*5d00*/  SEL R37, R32, R27, P0 ;  /* 0x0000001b20257207 */ /* 0x000fe20000000000 */
[----:B------:R-:W-:Y:S01]  /*5d10*/  UIMAD.WIDE.U32 UR6, UR15, UR10, URZ ;  /* 0x0000000a0f0672a5 */ /* 0x000fe2000f8e003f */
[----:B------:R-:W-:Y:S01]  /*5d20*/  IADD3 R27, P2, R30, 0x6000, RZ ;  /* 0x000060001e1b7810 */ /* 0x000fe20007f5e0ff */
[----:B------:R-:W-:Y:S01]  /*5d30*/  UIMAD UR9, UR14, UR10, URZ ;  /* 0x0000000a0e0972a4 */ /* 0x000fe2000f8e023f */
[----:B------:R-:W-:Y:S01]  /*5d40*/  F2FP.BF16.F32.PACK_AB R26, R25, R26 ;  /* 0x0000001a191a723e */ /* 0x000fe200000010ff */
[----:B------:R-:W-:Y:S01]  /*5d50*/  UIMAD UR10, UR16, UR12, URZ ;  /* 0x0000000c100a72a4 */ /* 0x000fe2000f8e023f */
[----:B------:R-:W-:Y:S01]  /*5d60*/  SEL R71, R5, R42, P0 ;  /* 0x0000002a05477207 */ /* 0x000fe20000000000 */
[----:B------:R-:W-:Y:S01]  /*5d70*/  UIMAD UR9, UR15, UR11, UR9 ;  /* 0x0000000b0f0972a4 */ /* 0x000fe2000f8e0209 */
[----:B------:R-:W-:Y:S01]  /*5d80*/  SEL R73, R42, R5, P0 ;  /* 0x000000052a497207 */ /* 0x000fe20000000000 */
[----:B------:R-:W-:Y:S01]  /*5d90*/  IMAD R5, R19, 0x20, R2 ;  /* 0x0000002013057824 */ /* 0x000fe200078e0202 */
[----:B------:R-:W-:Y:S01]  /*5da0*/  IADD3 R25, P3, R30, 0x3020, RZ ;  /* 0x000030201e197810 */ /* 0x000fe20007f7e0ff */
[----:B------:R-:W-:Y:S01]  /*5db0*/  UIADD3 UR7, UR7, UR9, URZ ;  /* 0x0000000907077290 */ /* 0x000fe2000fffe03f */
[----:B------:R-:W-:Y:S01]  /*5dc0*/  F2FP.BF16.F32.PACK_AB R11, R11, R12 ;  /* 0x0000000c0b0b723e */ /* 0x000fe200000010ff */
[----:B------:R-:W-:Y:S01]  /*5dd0*/  IMAD.WIDE R34, R5, 0x2, R34 ;  /* 0x0000000205227825 */ /* 0x000fe200078e0222 */
[----:B------:R-:W-:Y:S01]  /*5de0*/  SEL R67, R29, R10, P0 ;  /* 0x0000000a1d437207 */ /* 0x000fe20000000000 */
[----:B------:R-:W-:Y:S01]  /*5df0*/  UIMAD UR10, UR45, UR13, UR10 ;  /* 0x0000000d2d0a72a4 */ /* 0x000fe2000f8e020a */
[----:B------:R-:W-:Y:S01]  /*5e00*/  SEL R69, R10, R29, P0 ;  /* 0x0000001d0a457207 */ /* 0x000fe20000000000 */
[----:B------:R-:W-:Y:S01]  /*5e10*/  IMAD.X R29, RZ, RZ, R31, P2 ;  /* 0x000000ffff1d7224 */ /* 0x000fe200010e061f */
[----:B------:R-:W-:Y:S01]  /*5e20*/  LOP3.LUT R12, R27, 0x180, RZ, 0xc0, !PT ;  /* 0x000001801b0c7812 */ /* 0x000fe200078ec0ff */
[----:B------:R-:W-:Y:S01]  /*5e30*/  UIMAD.WIDE.U32 UR6, UR45, UR12, UR6 ;  /* 0x0000000c2d0672a5 */ /* 0x000fe2000f8e0006 */
[----:B------:R-:W-:Y:S01]  /*5e40*/  LOP3.LUT R10, R25, 0x180, RZ, 0xc0, !PT ;  /* 0x00000180190a7812 */ /* 0x000fe200078ec0ff */
[----:B------:R-:W-:Y:S01]  /*5e50*/  ULDC UR5, c[0x0][0xa88] ;  /* 0x0002a20000057ab9 */ /* 0x000fe20000000800 */
[C---:B0-----:R-:W-:Y:S01]  /*5e60*/  ISETP.NE.AND P2, PT, R9.reuse, 0x1, PT ;  /* 0x000000010900780c */ /* 0x041fe20003f45270 */
[----:B------:R-:W-:Y:S01]  /*5e70*/  IMAD R66, R9, UR5, RZ ;  /* 0x0000000509427c24 */ /* 0x000fe2000f8e02ff */
[----:B------:R-:W-:Y:S01]  /*5e80*/  SHF.R.U64 R12, R12, 0x3, RZ ;  /* 0x000000030c0c7819 */ /* 0x000fe200000012ff */
[----:B------:R-:W-:Y:S01]  /*5e90*/  ULDC.64 UR8, c[0x0][0xae8] ;  /* 0x0002ba0000087ab9 */ /* 0x000fe20000000a00 */
[----:B------:R-:W-:-:S02]  /*5ea0*/  SHF.R.U64 R10, R10, 0x3, RZ ;  /* 0x000000030a0a7819 */ /* 0x000fc400000012ff */
[----:B------:R-:W-:Y:S02]  /*5eb0*/  IADD3 R79, P6, R34, 0x7800, RZ ;  /* 0x00007800224f7810 */ /* 0x000fe40007fde0ff */
[----:B------:R-:W-:Y:S02]  /*5ec0*/  LOP3.LUT R28, R12, R27, RZ, 0x3c, !PT ;  /* 0x0000001b0c1c7212 */ /* 0x000fe400078e3cff */
[----:B------:R-:W-:Y:S02]  /*5ed0*/  LOP3.LUT R12, R10, R25, RZ, 0x3c, !PT ;  /* 0x000000190a0c7212 */ /* 0x000fe400078e3cff */
[----:B------:R-:W-:Y:S01]  /*5ee0*/  LOP3.LUT R10, R79, 0x180, RZ, 0xc0, !PT ;  /* 0x000001804f0a7812 */ /* 0x000fe200078ec0ff */
[----:B------:R-:W0:Y:S01]  /*5ef0*/  @P2 LDC R42, c[0x0][0xbec] ;  /* 0x0002fb00ff2a2b82 */ /* 0x000e220000000800 */
[----:B------:R-:W-:Y:S02]  /*5f00*/  F2FP.BF16.F32.PACK_AB R15, R15, R20 ;  /* 0x000000140f0f723e */ /* 0x000fe400000010ff */
[----:B------:R-:W-:-:S02]  /*5f10*/  SHF.R.U64 R10, R10, 0x3, RZ ;  /* 0x000000030a0a7819 */ /* 0x000fc400000012ff */
[----:B------:R-:W-:Y:S02]  /*5f20*/  F2FP.BF16.F32.PACK_AB R24, R21, R24 ;  /* 0x000000181518723e */ /* 0x000fe400000010ff */
[----:B------:R-:W-:Y:S02]  /*5f30*/  LOP3.LUT R10, R10, R79, RZ, 0x3c, !PT ;  /* 0x0000004f0a0a7212 */ /* 0x000fe400078e3cff */
[----:B------:R-:W3:Y:S01]  /*5f40*/  @P2 LDC R79, c[0x0][0xbf0] ;  /* 0x0002fc00ff4f2b82 */ /* 0x000ee20000000800 */
[----:B------:R-:W-:Y:S02]  /*5f50*/  F2FP.BF16.F32.PACK_AB R43, R43, R44 ;  /* 0x0000002c2b2b723e */ /* 0x000fe400000010ff */
[----:B------:R-:W-:Y:S02]  /*5f60*/  IADD3 R21, P4, R30, 0x3000, RZ ;  /* 0x000030001e157810 */ /* 0x000fe40007f9e0ff */
[----:B------:R-:W-:Y:S02]  /*5f70*/  F2FP.BF16.F32.PACK_AB R13, R13, R14 ;  /* 0x0000000e0d0d723e */ /* 0x000fe400000010ff */
[----:B------:R-:W-:Y:S01]  /*5f80*/  SEL R63, R15, R26, P0 ;  /* 0x0000001a0f3f7207 */ /* 0x000fe20000000000 */
[----:B------:R-:W-:Y:S01]  /*5f90*/  IMAD.X R7, RZ, RZ, R31, P4 ;  /* 0x000000ffff077224 */ /* 0x000fe200020e061f */
[----:B------:R-:W-:-:S02]  /*5fa0*/  SEL R65, R26, R15, P0 ;  /* 0x0000000f1a417207 */ /* 0x000fc40000000000 */
[----:B------:R-:W-:Y:S02]  /*5fb0*/  IADD3 R15, P1, R30, 0x6020, RZ ;  /* 0x000060201e0f7810 */ /* 0x000fe40007f3e0ff */
[----:B------:R-:W-:Y:S02]  /*5fc0*/  SEL R59, R43, R48, P0 ;  /* 0x000000302b3b7207 */ /* 0x000fe40000000000 */
[----:B------:R-:W-:Y:S01]  /*5fd0*/  SEL R39, R48, R43, P0 ;  /* 0x0000002b30277207 */ /* 0x000fe20000000000 */
[----:B------:R-:W-:Y:S01]  /*5fe0*/  IMAD R48, RZ, RZ, -UR46 ;  /* 0x8000002eff307e24 */ /* 0x000fe2000f8e02ff */
[----:B------:R-:W-:Y:S02]  /*5ff0*/  LOP3.LUT R6, R21, 0x180, RZ, 0xc0, !PT ;  /* 0x0000018015067812 */ /* 0x000fe400078ec0ff */
[----:B------:R-:W-:Y:S01]  /*6000*/  F2FP.BF16.F32.PACK_AB R50, R49, R50 ;  /* 0x000000323132723e */ /* 0x000fe200000010ff */
[----:B-1----:R-:W-:Y:S01]  /*6010*/  IMAD R48, R81, R48, UR47 ;  /* 0x0000002f51307e24 */ /* 0x002fe2000f8e0230 */
[----:B------:R-:W-:-:S02]  /*6020*/  SEL R49, R13, R24, P0 ;  /* 0x000000180d317207 */ /* 0x000fc40000000000 */
[----:B------:R-:W-:Y:S01]  /*6030*/  SEL R36, R24, R13, P0 ;  /* 0x0000000d18247207 */ /* 0x000fe20000000000 */
[----:B------:R-:W-:Y:S01]  /*6040*/  IMAD.X R13, RZ, RZ, R31, P3 ;  /* 0x000000ffff0d7224 */ /* 0x000fe200018e061f */
[----:B------:R-:W-:Y:S02]  /*6050*/  LOP3.LUT R14, R15, 0x180, RZ, 0xc0, !PT ;  /* 0x000001800f0e7812 */ /* 0x000fe400078ec0ff */
[----:B------:R-:W-:Y:S02]  /*6060*/  F2FP.BF16.F32.PACK_AB R51, R51, R52 ;  /* 0x000000343333723e */ /* 0x000fe400000010ff */
[----:B------:R-:W-:Y:S02]  /*6070*/  SHF.R.U64 R6, R6, 0x3, RZ ;  /* 0x0000000306067819 */ /* 0x000fe400000012ff */
[----:B------:R-:W-:Y:S02]  /*6080*/  SHF.R.U64 R14, R14, 0x3, RZ ;  /* 0x000000030e0e7819 */ /* 0x000fe400000012ff */
[----:B------:R-:W-:-:S02]  /*6090*/  SEL R43, R51, R56, P0 ;  /* 0x00000038332b7207 */ /* 0x000fc40000000000 */
[----:B------:R-:W-:Y:S02]  /*60a0*/  SEL R40, R56, R51, P0 ;  /* 0x0000003338287207 */ /* 0x000fe40000000000 */
[----:B------:R-:W-:Y:S02]  /*60b0*/  LOP3.LUT R6, R6, R21, RZ, 0x3c, !PT ;  /* 0x0000001506067212 */ /* 0x000fe400078e3cff */
[----:B------:R-:W-:Y:S01]  /*60c0*/  MOV R72, R12 ;  /* 0x0000000c00487202 */ /* 0x000fe20000000f00 */
[----:B------:R-:W-:Y:S01]  /*60d0*/  IMAD R13, R48, 0xc0, R153 ;  /* 0x000000c0300d7824 */ /* 0x000fe200078e0299 */
[----:B------:R-:W-:Y:S02]  /*60e0*/  SEL R51, R4, R11, P0 ;  /* 0x0000000b04337207 */ /* 0x000fe40000000000 */
[----:B------:R-:W-:Y:S02]  /*60f0*/  SEL R61, R11, R4, P0 ;  /* 0x000000040b3d7207 */ /* 0x000fe40000000000 */
[----:B------:R-:W-:-:S02]  /*6100*/  LOP3.LUT R5, R30, 0x180, RZ, 0xc0, !PT ;  /* 0x000001801e057812 */ /* 0x000fc400078ec0ff */
[----:B------:R-:W-:Y:S02]  /*6110*/  IADD3 R11, P5, R30, 0x20, RZ ;  /* 0x000000201e0b7810 */ /* 0x000fe40007fbe0ff */
[----:B------:R-:W-:Y:S01]  /*6120*/  LOP3.LUT R14, R14, R15, RZ, 0x3c, !PT ;  /* 0x0000000f0e0e7212 */ /* 0x000fe200078e3cff */
[----:B------:R-:W-:Y:S01]  /*6130*/  IMAD.X R15, RZ, RZ, R31, P1 ;  /* 0x000000ffff0f7224 */ /* 0x000fe200008e061f */
[----:B------:R-:W-:Y:S01]  /*6140*/  MOV R60, R6 ;  /* 0x00000006003c7202 */ /* 0x000fe20000000f00 */
[----:B0-----:R-:W-:Y:S01]  /*6150*/  @P2 IMAD.HI.U32 R6, R13, R42, RZ ;  /* 0x0000002a0d062227 */ /* 0x001fe200078e00ff */
[----:B------:R-:W-:Y:S02]  /*6160*/  IADD3 R33, P1, R34, 0x1800, RZ ;  /* 0x0000180022217810 */ /* 0x000fe40007f3e0ff */
[----:B------:R-:W-:Y:S01]  /*6170*/  SHF.R.U64 R5, R5, 0x3, RZ ;  /* 0x0000000305057819 */ /* 0x000fe200000012ff */
[----:B------:R-:W-:Y:S01]  /*6180*/  IMAD.MOV.U32 R7, RZ, RZ, R13 ;  /* 0x000000ffff077224 */ /* 0x000fe200078e000d */
[----:B------:R-:W-:-:S02]  /*6190*/  LOP3.LUT R4, R11, 0x180, RZ, 0xc0, !PT ;  /* 0x000001800b047812 */ /* 0x000fc400078ec0ff */
[----:B------:R-:W-:Y:S02]  /*61a0*/  LOP3.LUT R32, R33, 0x180, RZ, 0xc0, !PT ;  /* 0x0000018021207812 */ /* 0x000fe400078ec0ff */
[----:B------:R-:W-:Y:S01]  /*61b0*/  LOP3.LUT R30, R5, R30, RZ, 0x3c, !PT ;  /* 0x0000001e051e7212 */ /* 0x000fe200078e3cff */
[----:B------:R-:W-:Y:S01]  /*61c0*/  IMAD.X R5, RZ, RZ, R31, P5 ;  /* 0x000000ffff057224 */ /* 0x000fe200028e061f */
[----:B------:R-:W-:Y:S02]  /*61d0*/  SHF.R.U64 R4, R4, 0x3, RZ ;  /* 0x0000000304047819 */ /* 0x000fe400000012ff */
[----:B------:R-:W-:Y:S01]  /*61e0*/  MOV R68, R14 ;  /* 0x0000000e00447202 */ /* 0x000fe20000000f00 */
[----:B------:R-:W-:Y:S01]  /*61f0*/  IMAD.U32 R15, RZ, RZ, UR10 ;  /* 0x0000000aff0f7e24 */ /* 0x000fe2000f8e00ff */
[----:B---3--:R-:W-:Y:S02]  /*6200*/  @P2 SHF.R.U32.HI R7, RZ, R79, R6 ;  /* 0x0000004fff072219 */ /* 0x008fe40000011606 */
[----:B------:R-:W-:-:S02]  /*6210*/  F2FP.BF16.F32.PACK_AB R45, R45, R46 ;  /* 0x0000002e2d2d723e */ /* 0x000fc400000010ff */
[----:B------:R-:W-:Y:S01]  /*6220*/  F2FP.BF16.F32.PACK_AB R53, R53, R54 ;  /* 0x000000363535723e */ /* 0x000fe200000010ff */
[----:B------:R-:W-:Y:S01]  /*6230*/  UIMAD UR5, UR14, UR8, URZ ;  /* 0x000000080e0572a4 */ /* 0x000fe2000f8e023f */
[----:B------:R-:W-:Y:S01]  /*6240*/  SHF.R.U64 R32, R32, 0x3, RZ ;  /* 0x0000000320207819 */ /* 0x000fe200000012ff */
[----:B------:R-:W-:Y:S01]  /*6250*/  ULDC.64 UR10, c[0x0][0xaf0] ;  /* 0x0002bc00000a7ab9 */ /* 0x000fe20000000a00 */
[----:B------:R-:W-:Y:S02]  /*6260*/  LOP3.LUT R4, R4, R11, RZ, 0x3c, !PT ;  /* 0x0000000b04047212 */ /* 0x000fe400078e3cff */
[----:B------:R-:W-:Y:S01]  /*6270*/  MOV R31, R30 ;  /* 0x0000001e001f7202 */ /* 0x000fe20000000f00 */
[----:B------:R-:W-:Y:S01]  /*6280*/  IMAD.MOV R30, RZ, RZ, -R7 ;  /* 0x000000ffff1e7224 */ /* 0x000fe200078e0a07 */
[----:B------:R-:W-:Y:S02]  /*6290*/  SEL R75, R45, R50, P0 ;  /* 0x000000322d4b7207 */ /* 0x000fe40000000000 */
[----:B------:R-:W-:-:S02]  /*62a0*/  SEL R77, R53, R58, P0 ;  /* 0x0000003a354d7207 */ /* 0x000fc40000000000 */
[----:B------:R-:W-:Y:S02]  /*62b0*/  MOV R70, R28 ;  /* 0x0000001c00467202 */ /* 0x000fe40000000f00 */
[----:B------:R-:W-:Y:S01]  /*62c0*/  LOP3.LUT R32, R32, R33, RZ, 0x3c, !PT ;  /* 0x0000002120207212 */ /* 0x000fe200078e3cff */
[----:B------:R-:W-:Y:S01]  /*62d0*/  IMAD.X R33, RZ, RZ, R35, P1 ;  /* 0x000000ffff217224 */ /* 0x000fe200008e0623 */
[----:B------:R-:W-:Y:S01]  /*62e0*/  MOV R62, R4 ;  /* 0x00000004003e7202 */ /* 0x000fe20000000f00 */
[----:B------:R-:W-:Y:S01]  /*62f0*/  IMAD R5, R9, R30, R13 ;  /* 0x0000001e09057224 */ /* 0x000fe200078e020d */
[----:B------:R-:W-:Y:S02]  /*6300*/  SHF.R.S32.HI R4, RZ, 0x1f, R7 ;  /* 0x0000001fff047819 */ /* 0x000fe40000011407 */
[----:B------:R-:W-:Y:S02]  /*6310*/  IADD3 R12, P1, R7, UR6, RZ ;  /* 0x00000006070c7c10 */ /* 0x000fe4000ff3e0ff */
[----:B------:R-:W-:-:S02]  /*6320*/  SEL R45, R50, R45, P0 ;  /* 0x0000002d322d7207 */ /* 0x000fc40000000000 */
[----:B------:R-:W-:Y:S02]  /*6330*/  SEL R53, R58, R53, P0 ;  /* 0x000000353a357207 */ /* 0x000fe40000000000 */
[----:B------:R-:W-:Y:S01]  /*6340*/  IADD3.X R13, R4, UR7, R15, P1, !PT ;  /* 0x00000007040d7c10 */ /* 0x000fe20008ffe40f */
[----:B------:R-:W-:Y:S01]  /*6350*/  ULDC.64 UR6, c[0x0][0xb88] ;  /* 0x0002e20000067ab9 */ /* 0x000fe20000000a00 */
[C---:B------:R-:W-:Y:S02]  /*6360*/  IADD3 R25, P4, R34.reuse, 0x4800, RZ ;  /* 0x0000480022197810 */ /* 0x040fe40007f9e0ff */
[----:B------:R-:W-:Y:S01]  /*6370*/  SHF.R.S32.HI R4, RZ, 0x1f, R5 ;  /* 0x0000001fff047819 */ /* 0x000fe20000011405 */
[----:B------:R-:W-:Y:S01]  /*6380*/  IMAD.WIDE.U32 R12, R5, UR6, R12 ;  /* 0x00000006050c7c25 */ /* 0x000fe2000f8e000c */
[----:B------:R-:W-:Y:S02]  /*6390*/  IADD3 R27, P3, R34, 0x3000, RZ ;  /* 0x00003000221b7810 */ /* 0x000fe40007f7e0ff */
[----:B------:R-:W-:Y:S01]  /*63a0*/  LOP3.LUT R24, R25, 0x180, RZ, 0xc0, !PT ;  /* 0x0000018019187812 */ /* 0x000fe200078ec0ff */
[----:B------:R-:W-:Y:S01]  /*63b0*/  IMAD R4, R4, UR6, RZ ;  /* 0x0000000604047c24 */ /* 0x000fe2000f8e02ff */
[----:B------:R-:W-:-:S02]  /*63c0*/  LOP3.LUT R26, R27, 0x180, RZ, 0xc0, !PT ;  /* 0x000001801b1a7812 */ /* 0x000fc400078ec0ff */
[----:B------:R-:W-:Y:S01]  /*63d0*/  SHF.R.U64 R24, R24, 0x3, RZ ;  /* 0x0000000318187819 */ /* 0x000fe200000012ff */
[----:B------:R-:W-:Y:S01]  /*63e0*/  IMAD R29, R5, UR7, R4 ;  /* 0x00000007051d7c24 */ /* 0x000fe2000f8e0204 */
[----:B------:R-:W-:Y:S01]  /*63f0*/  SHF.R.U64 R26, R26, 0x3, RZ ;  /* 0x000000031a1a7819 */ /* 0x000fe200000012ff */
[----:B------:R-:W-:Y:S01]  /*6400*/  ULDC.64 UR6, c[0x0][0xb50] ;  /* 0x0002d40000067ab9 */ /* 0x000fe20000000a00 */
[----:B------:R-:W-:Y:S01]  /*6410*/  LOP3.LUT R24, R24, R25, RZ, 0x3c, !PT ;  /* 0x0000001918187212 */ /* 0x000fe200078e3cff */
[----:B------:R-:W-:Y:S01]  /*6420*/  IMAD.X R25, RZ, RZ, R35, P4 ;  /* 0x000000ffff197224 */ /* 0x000fe200020e0623 */
[----:B------:R-:W-:Y:S01]  /*6430*/  LOP3.LUT P1, RZ, R22, 0x3, RZ, 0xc0, !PT ;  /* 0x0000000316ff7812 */ /* 0x000fe2000782c0ff */
[----:B------:R-:W-:Y:S01]  /*6440*/  IMAD.IADD R13, R13, 0x1, R29 ;  /* 0x000000010d0d7824 */ /* 0x000fe200078e021d */
[----:B------:R-:W-:Y:S01]  /*6450*/  LOP3.LUT R26, R26, R27, RZ, 0x3c, !PT ;  /* 0x0000001b1a1a7212 */ /* 0x000fe200078e3cff */
[----:B------:R-:W-:Y:S01]  /*6460*/  IMAD.X R27, RZ, RZ, R35, P3 ;  /* 0x000000ffff1b7224 */ /* 0x000fe200018e0623 */
[C---:B------:R-:W-:Y:S01]  /*6470*/  IADD3 R21, P5, R34.reuse, 0x6000, RZ ;  /* 0x0000600022157810 */ /* 0x040fe20007fbe0ff */
[----:B------:R-:W-:Y:S01]  /*6480*/  UIMAD UR5, UR15, UR9, UR5 ;  /* 0x000000090f0572a4 */ /* 0x000fe2000f8e0205 */
[----:B------:R-:W-:-:S02]  /*6490*/  LOP3.LUT R11, R34, 0x180, RZ, 0xc0, !PT ;  /* 0x00000180220b7812 */ /* 0x000fc400078ec0ff */
[----:B------:R-:W-:Y:S02]  /*64a0*/  LOP3.LUT R20, R21, 0x180, RZ, 0xc0, !PT ;  /* 0x0000018015147812 */ /* 0x000fe400078ec0ff */
[----:B------:R-:W-:Y:S02]  /*64b0*/  SHF.R.U64 R11, R11, 0x3, RZ ;  /* 0x000000030b0b7819 */ /* 0x000fe400000012ff */
[----:B------:R-:W-:Y:S02]  /*64c0*/  SHF.R.U64 R20, R20, 0x3, RZ ;  /* 0x0000000314147819 */ /* 0x000fe400000012ff */
[----:B------:R-:W-:Y:S01]  /*64d0*/  LOP3.LUT R34, R11, R34, RZ, 0x3c, !PT ;  /* 0x000000220b227212 */ /* 0x000fe200078e3cff */
[--C-:B------:R-:W-:Y:S01]  /*64e0*/  IMAD.X R11, RZ, RZ, R35.reuse, P6 ;  /* 0x000000ffff0b7224 */ /* 0x100fe200030e0623 */
[----:B------:R-:W-:Y:S01]  /*64f0*/  LOP3.LUT R20, R20, R21, RZ, 0x3c, !PT ;  /* 0x0000001514147212 */ /* 0x000fe200078e3cff */
[----:B------:R-:W-:Y:S01]  /*6500*/  IMAD.X R21, RZ, RZ, R35, P5 ;  /* 0x000000ffff157224 */ /* 0x000fe200028e0623 */
[----:B--2---:R-:W-:Y:S01]  /*6510*/  LOP3.LUT R14, R0, 0x2, RZ, 0x3c, !PT ;  /* 0x00000002000e7812 */ /* 0x004fe200078e3cff */
[----:B------:R-:W-:Y:S04]  /*6520*/  SHFL.IDX PT, R47, R47, R0, 0x1c1f ;  /* 0x001c1f002f2f7589 */ /* 0x000fe800000e0000 */
[----:B------:R-:W0:Y:S04]  /*6530*/  SHFL.IDX PT, R6, R41, R14, 0x1c1f ;  /* 0x001c1f0e29067589 */ /* 0x000e2800000e0000 */
[----:B------:R-:W-:Y:S04]  /*6540*/  SHFL.IDX PT, R51, R51, R0, 0x1c1f ;  /* 0x001c1f0033337589 */ /* 0x000fe800000e0000 */
[----:B------:R-:W1:Y:S04]  /*6550*/  SHFL.IDX PT, R28, R61, R14, 0x1c1f ;  /* 0x001c1f0e3d1c7589 */ /* 0x000e6800000e0000 */
[----:B------:R-:W-:Y:S04]  /*6560*/  SHFL.IDX PT, R49, R49, R0, 0x1c1f ;  /* 0x001c1f0031317589 */ /* 0x000fe800000e0000 */
[----:B------:R-:W-:Y:S04]  /*6570*/  SHFL.IDX PT, R55, R55, R0, 0x1c1f ;  /* 0x001c1f0037377589 */ /* 0x000fe800000e0000 */
[----:B------:R-:W-:Y:S04]  /*6580*/  SHFL.IDX PT, R57, R57, R0, 0x1c1f ;  /* 0x001c1f0039397589 */ /* 0x000fe800000e0000 */
[----:B------:R-:W-:Y:S01]  /*6590*/  SHFL.IDX PT, R59, R59, R0, 0x1c1f ;  /* 0x001c1f003b3b7589 */ /* 0x000fe200000e0000 */
[----:B0-----:R-:W-:-:S02]  /*65a0*/  SEL R4, R47, R6, P0 ;  /* 0x000000062f047207 */ /* 0x001fc40000000000 */
[----:B------:R-:W-:Y:S01]  /*65b0*/  SEL R6, R6, R47, P0 ;  /* 0x0000002f06067207 */ /* 0x000fe20000000000 */
[----:B------:R-:W-:Y:S04]  /*65c0*/  SHFL.IDX PT, R43, R43, R0, 0x1c1f ;  /* 0x001c1f002b2b7589 */ /* 0x000fe800000e0000 */
[----:B------:R-:W-:Y:S01]  /*65d0*/  SHFL.IDX PT, R63, R63, R0, 0x1c1f ;  /* 0x001c1f003f3f7589 */ /* 0x000fe200000e0000 */
[----:B-1----:R-:W-:Y:S02]  /*65e0*/  SEL R5, R51, R28, P0 ;  /* 0x0000001c33057207 */ /* 0x002fe40000000000 */
[----:B------:R-:W-:Y:S01]  /*65f0*/  SEL R7, R28, R51, P0 ;  /* 0x000000331c077207 */ /* 0x000fe20000000000 */
[----:B------:R-:W-:Y:S04]  /*6600*/  SHFL.IDX PT, R67, R67, R0, 0x1c1f ;  /* 0x001c1f0043437589 */ /* 0x000fe800000e0000 */
[----:B------:R-:W-:Y:S04]  /*6610*/  SHFL.IDX PT, R71, R71, R0, 0x1c1f ;  /* 0x001c1f0047477589 */ /* 0x000fe800000e0000 */
[----:B------:R-:W-:Y:S04]  /*6620*/  SHFL.IDX PT, R75, R75, R0, 0x1c1f ;  /* 0x001c1f004b4b7589 */ /* 0x000fe800000e0000 */
[----:B------:R-:W-:Y:S04]  /*6630*/  SHFL.IDX PT, R77, R77, R0, 0x1c1f ;  /* 0x001c1f004d4d7589 */ /* 0x000fe800000e0000 */
[----:B------:R-:W-:Y:S04]  /*6640*/  SHFL.IDX PT, R36, R36, R14, 0x1c1f ;  /* 0x001c1f0e24247589 */ /* 0x000fe800000e0000 */
[----:B------:R0:W1:Y:S04]  /*6650*/  SHFL.IDX PT, R30, R37, R14, 0x1c1f ;  /* 0x001c1f0e251e7589 */ /* 0x00006800000e0000 */
[----:B------:R-:W2:Y:S01]  /*6660*/  SHFL.IDX PT, R52, R65, R14, 0x1c1f ;  /* 0x001c1f0e41347589 */ /* 0x000ea200000e0000 */
[----:B------:R-:W-:Y:S01]  /*6670*/  BAR.SYNC.DEFER_BLOCKING 0x1, 0x180 ;  /* 0x0046000000007b1d */ /* 0x000fe20000010000 */
[----:B0-----:R-:W-:-:S05]  /*6680*/  LEA R37, P4, R12, UR6, 0x2 ;  /* 0x000000060c257c11 */ /* 0x001fca000f8810ff */
[----:B------:R-:W0:Y:S04]  /*6690*/  SHFL.IDX PT, R38, R38, R14, 0x1c1f ;  /* 0x001c1f0e26267589 */ /* 0x000e2800000e0000 */
[----:B------:R-:W3:Y:S04]  /*66a0*/  SHFL.IDX PT, R46, R40, R14, 0x1c1f ;  /* 0x001c1f0e282e7589 */ /* 0x000ee800000e0000 */
[----:B------:R-:W4:Y:S01]  /*66b0*/  SHFL.IDX PT, R0, R69, R14, 0x1c1f ;  /* 0x001c1f0e45007589 */ /* 0x000f2200000e0000 */
[----:B-1----:R-:W-:Y:S02]  /*66c0*/  SEL R28, R55, R30, P0 ;  /* 0x0000001e371c7207 */ /* 0x002fe40000000000 */
[----:B------:R-:W-:Y:S01]  /*66d0*/  SEL R30, R30, R55, P0 ;  /* 0x000000371e1e7207 */ /* 0x000fe20000000000 */
[----:B------:R1:W4:Y:S04]  /*66e0*/  SHFL.IDX PT, R42, R39, R14, 0x1c1f ;  /* 0x001c1f0e272a7589 */ /* 0x00032800000e0000 */
[----:B------:R-:W4:Y:S04]  /*66f0*/  SHFL.IDX PT, R54, R73, R14, 0x1c1f ;  /* 0x001c1f0e49367589 */ /* 0x000f2800000e0000 */
[----:B------:R-:W4:Y:S01]  /*6700*/  SHFL.IDX PT, R56, R45, R14, 0x1c1f ;  /* 0x001c1f0e2d387589 */ /* 0x000f2200000e0000 */
[----:B-1----:R-:W-:-:S03]  /*6710*/  IMAD R39, R48, 0xc0, R152 ;  /* 0x000000c030277824 */ /* 0x002fc600078e0298 */
[----:B------:R1:W4:Y:S01]  /*6720*/  SHFL.IDX PT, R58, R53, R14, 0x1c1f ;  /* 0x001c1f0e353a7589 */ /* 0x00032200000e0000 */
[C---:B------:R-:W-:Y:S01]  /*6730*/  VIADD R15, R39.reuse, 0x8 ;  /* 0x00000008270f7836 */ /* 0x040fe20000000000 */
[-C--:B------:R-:W-:Y:S02]  /*6740*/  ISETP.GE.OR P3, PT, R39, R66.reuse, P1 ;  /* 0x000000422700720c */ /* 0x080fe40000f66670 */
[----:B------:R4:W-:Y:S01]  /*6750*/  STSM.16.M88.4 [R31], R4 ;  /* 0x000000041f007844 */ /* 0x0009e20000000200 */
[----:B------:R-:W-:Y:S02]  /*6760*/  LEA.HI.X R39, R12, UR7, R13, 0x2, P4 ;  /* 0x000000070c277c11 */ /* 0x000fe4000a0f140d */
[----:B------:R-:W-:Y:S01]  /*6770*/  ISETP.GE.OR P1, PT, R15, R66, P1 ;  /* 0x000000420f00720c */ /* 0x000fe20000f26670 */
[----:B------:R-:W-:Y:S01]  /*6780*/  SHFL.IDX PT, R50, R37, RZ, 0x1c1f ;  /* 0x001c1fff25327589 */ /* 0x000fe200000e0000 */
[----:B------:R-:W-:Y:S02]  /*6790*/  SEL R12, R49, R36, P0 ;  /* 0x00000024310c7207 */ /* 0x000fe40000000000 */
[----:B-1----:R-:W-:Y:S01]  /*67a0*/  SEL R14, R36, R49, P0 ;  /* 0x00000031240e7207 */ /* 0x002fe20000000000 */
[----:B------:R-:W1:Y:S01]  /*67b0*/  SHFL.IDX PT, R51, R39, RZ, 0x1c1f ;  /* 0x001c1fff27337589 */ /* 0x000e6200000e0000 */
[----:B--2---:R-:W-:-:S02]  /*67c0*/  SEL R13, R63, R52, P0 ;  /* 0x000000343f0d7207 */ /* 0x004fc40000000000 */
[----:B------:R-:W-:Y:S01]  /*67d0*/  SEL R15, R52, R63, P0 ;  /* 0x0000003f340f7207 */ /* 0x000fe20000000000 */
[----:B------:R2:W-:Y:S01]  /*67e0*/  SHFL.IDX PT, R64, R37, 0x1, 0x1c1f ;  /* 0x003c1f0025407f89 */ /* 0x0005e200000e0000 */
[----:B0-----:R-:W-:Y:S02]  /*67f0*/  SEL R36, R57, R38, P0 ;  /* 0x0000002639247207 */ /* 0x001fe40000000000 */
[----:B---3--:R-:W-:Y:S01]  /*6800*/  SEL R44, R43, R46, P0 ;  /* 0x0000002e2b2c7207 */ /* 0x008fe20000000000 */
[----:B------:R0:W3:Y:S01]  /*6810*/  SHFL.IDX PT, R65, R39, 0x1, 0x1c1f ;  /* 0x003c1f0027417f89 */ /* 0x0000e200000e0000 */
[----:B----4-:R-:W-:Y:S02]  /*6820*/  SEL R29, R67, R0, P0 ;  /* 0x00000000431d7207 */ /* 0x010fe40000000000 */
[----:B------:R-:W-:Y:S01]  /*6830*/  SEL R31, R0, R67, P0 ;  /* 0x00000043001f7207 */ /* 0x000fe20000000000 */
[----:B------:R-:W-:Y:S01]  /*6840*/  STSM.16.M88.4 [R62], R12 ;  /* 0x0000000c3e007844 */ /* 0x000fe20000000200 */
[----:B------:R-:W-:-:S02]  /*6850*/  SEL R38, R38, R57, P0 ;  /* 0x0000003926267207 */ /* 0x000fc40000000000 */
[----:B------:R-:W-:Y:S01]  /*6860*/  SEL R40, R59, R42, P0 ;  /* 0x0000002a3b287207 */ /* 0x000fe20000000000 */
[----:B------:R-:W-:Y:S01]  /*6870*/  STSM.16.M88.4 [R60], R28 ;  /* 0x0000001c3c007844 */ /* 0x000fe20000000200 */
[----:B------:R-:W-:Y:S02]  /*6880*/  SEL R46, R46, R43, P0 ;  /* 0x0000002b2e2e7207 */ /* 0x000fe40000000000 */
[----:B--2---:R-:W-:Y:S02]  /*6890*/  SEL R37, R71, R54, P0 ;  /* 0x0000003647257207 */ /* 0x004fe40000000000 */
[----:B0-----:R-:W-:Y:S02]  /*68a0*/  SEL R39, R54, R71, P0 ;  /* 0x0000004736277207 */ /* 0x001fe40000000000 */
[----:B------:R-:W-:Y:S02]  /*68b0*/  SEL R42, R42, R59, P0 ;  /* 0x0000003b2a2a7207 */ /* 0x000fe40000000000 */
[----:B------:R-:W-:Y:S01]  /*68c0*/  SEL R41, R75, R56, P0 ;  /* 0x000000384b297207 */ /* 0x000fe20000000000 */
[----:B------:R0:W-:Y:S01]  /*68d0*/  STSM.16.M88.4 [R72], R36 ;  /* 0x0000002448007844 */ /* 0x0001e20000000200 */
[----:B------:R-:W-:-:S02]  /*68e0*/  SEL R43, R56, R75, P0 ;  /* 0x0000004b382b7207 */ /* 0x000fc40000000000 */
[----:B------:R-:W-:Y:S02]  /*68f0*/  SEL R45, R77, R58, P0 ;  /* 0x0000003a4d2d7207 */ /* 0x000fe40000000000 */
[----:B------:R-:W-:Y:S01]  /*6900*/  SEL R47, R58, R77, P0 ;  /* 0x0000004d3a2f7207 */ /* 0x000fe20000000000 */
[----:B------:R-:W-:Y:S04]  /*6910*/  STSM.16.M88.4 [R70], R40 ;  /* 0x0000002846007844 */ /* 0x000fe80000000200 */
[----:B------:R-:W-:Y:S01]  /*6920*/  STSM.16.M88.4 [R68], R44 ;  /* 0x0000002c44007844 */ /* 0x000fe20000000200 */
[----:B------:R-:W-:Y:S08]  /*6930*/  BAR.SYNC.DEFER_BLOCKING 0x1, 0x180 ;  /* 0x0046000000007b1d */ /* 0x000ff00000010000 */
[----:B0-----:R-:W0:Y:S08]  /*6940*/  @P2 LDC R37, c[0x0][0xbec] ;  /* 0x0002fb00ff252b82 */ /* 0x001e300000000800 */
[----:B------:R-:W2:Y:S01]  /*6950*/  @P2 LDC R39, c[0x0][0xbf0] ;  /* 0x0002fc00ff272b82 */ /* 0x000ea20000000800 */
[----:B------:R-:W-:Y:S01]  /*6960*/  UIMAD.WIDE.U32 UR6, UR15, UR8, URZ ;  /* 0x000000080f0672a5 */ /* 0x000fe2000f8e003f */
[----:B-1----:R-:W-:Y:S04]  /*6970*/  @!P3 ST.E desc[UR36][R50.64], R8 ;  /* 0x000000083200b985 */ /* 0x002fe8000c101924 */
[----:B---3--:R1:W-:Y:S04]  /*6980*/  @!P1 ST.E desc[UR36][R64.64], R3 ;  /* 0x0000000340009985 */ /* 0x0083e8000c101924 */
[----:B------:R3:W5:Y:S01]  /*6990*/  LD.E.128 R60, desc[UR36][R20.64] ;  /* 0x00000024143c7980 */ /* 0x000762000c101d00 */
[----:B------:R-:W-:-:S02]  /*69a0*/  UIMAD UR8, UR16, UR10, URZ ;  /* 0x0000000a100872a4 */ /* 0x000fc4000f8e023f */
[----:B------:R-:W-:Y:S01]  /*69b0*/  UIADD3 UR7, UR7, UR5, URZ ;  /* 0x0000000507077290 */ /* 0x000fe2000fffe03f */
[----:B------:R4:W5:Y:S01]  /*69c0*/  LD.E.128 R28, desc[UR36][R10.64] ;  /* 0x000000240a1c7980 */ /* 0x000962000c101d00 */
[----:B-1----:R-:W-:-:S03]  /*69d0*/  IMAD R3, R18, 0x60, R19 ;  /* 0x0000006012037824 */ /* 0x002fc600078e0213 */
[----:B------:R-:W5:Y:S01]  /*69e0*/  LD.E.128 R52, desc[UR36][R34.64] ;  /* 0x0000002422347980 */ /* 0x000f62000c101d00 */
[----:B---3--:R-:W-:-:S03]  /*69f0*/  IMAD R20, R48, 0xc0, R3 ;  /* 0x000000c030147824 */ /* 0x008fc600078e0203 */
[----:B------:R-:W5:Y:S01]  /*6a00*/  LD.E.128 R4, desc[UR36][R32.64] ;  /* 0x0000002420047980 */ /* 0x000f62000c101d00 */
[----:B0-----:R-:W-:Y:S01]  /*6a10*/  @P2 IMAD.HI.U32 R0, R20, R37, RZ ;  /* 0x0000002514002227 */ /* 0x001fe200078e00ff */
[----:B------:R-:W-:Y:S02]  /*6a20*/  UIMAD UR5, UR45, UR11, UR8 ;  /* 0x0000000b2d0572a4 */ /* 0x000fe4000f8e0208 */
[----:B------:R-:W5:Y:S01]  /*6a30*/  LD.E.128 R56, desc[UR36][R26.64] ;  /* 0x000000241a387980 */ /* 0x000f62000c101d00 */
[----:B------:R-:W-:Y:S01]  /*6a40*/  IMAD.MOV.U32 R3, RZ, RZ, R20 ;  /* 0x000000ffff037224 */ /* 0x000fe200078e0014 */
[----:B--2---:R-:W-:Y:S01]  /*6a50*/  @P2 SHF.R.U32.HI R3, RZ, R39, R0 ;  /* 0x00000027ff032219 */ /* 0x004fe20000011600 */
[----:B------:R-:W-:Y:S01]  /*6a60*/  UIMAD.WIDE.U32 UR6, UR45, UR10, UR6 ;  /* 0x0000000a2d0672a5 */ /* 0x000fe2000f8e0006 */
[----:B------:R0:W5:Y:S01]  /*6a70*/  LD.E.128 R12, desc[UR36][R24.64] ;  /* 0x00000024180c7980 */ /* 0x000162000c101d00 */
[----:B------:R-:W-:Y:S01]  /*6a80*/  ULDC.64 UR8, c[0x0][0xae0] ;  /* 0x0002b80000087ab9 */ /* 0x000fe20000000a00 */
[--C-:B------:R-:W-:Y:S01]  /*6a90*/  SHF.R.S32.HI R0, RZ, 0x1f, R3.reuse ;  /* 0x0000001fff007819 */ /* 0x100fe20000011403 */
[----:B------:R-:W-:Y:S01]  /*6aa0*/  UIADD3 UR5, UR7, UR5, URZ ;  /* 0x0000000507057290 */ /* 0x000fe2000fffe03f */
[----:B------:R-:W-:Y:S01]  /*6ab0*/  IMAD.MOV R8, RZ, RZ, -R3 ;  /* 0x000000ffff087224 */ /* 0x000fe200078e0a03 */
[----:B------:R-:W-:Y:S01]  /*6ac0*/  @!PT LDS RZ, [RZ] ;  /* 0x00000000fffff984 */ /* 0x000fe20000000800 */
[----:B------:R-:W-:Y:S01]  /*6ad0*/  @!PT LDS RZ, [RZ] ;  /* 0x00000000fffff984 */ /* 0x000fe20000000800 */
[----:B------:R-:W-:Y:S01]  /*6ae0*/  @!PT LDS RZ, [RZ] ;  /* 0x00000000fffff984 */ /* 0x000fe20000000800 */
[----:B------:R-:W-:Y:S01]  /*6af0*/  @!PT LDS RZ, [RZ] ;  /* 0x00000000fffff984 */ /* 0x000fe20000000800 */
[----:B------:R1:W-:Y:S06]  /*6b00*/  MEMBAR.ALL.CTA ;  /* 0x0000000000007992 */ /* 0x0003ec0000008000 */
[----:B-1----:R-:W1:Y:S01]  /*6b10*/  FENCE.VIEW.ASYNC.S ;  /* 0x00000000000073c6 */ /* 0x002e620000000000 */
[----:B----4-:R-:W-:-:S02]  /*6b20*/  IMAD.U32 R11, RZ, RZ, UR7 ;  /* 0x00000007ff0b7e24 */ /* 0x010fc4000f8e00ff */
[----:B------:R-:W-:Y:S02]  /*6b30*/  IMAD R0, R0, UR8, RZ ;  /* 0x0000000800007c24 */ /* 0x000fe4000f8e02ff */
[----:B------:R-:W-:Y:S02]  /*6b40*/  IMAD R21, R9, R8, R20 ;  /* 0x0000000809157224 */ /* 0x000fe400078e0214 */
[----:B------:R-:W-:Y:S01]  /*6b50*/  IMAD.U32 R10, RZ, RZ, UR6 ;  /* 0x00000006ff0a7e24 */ /* 0x000fe2000f8e00ff */
[----:B------:R-:W-:Y:S01]  /*6b60*/  ULDC.64 UR6, c[0x0][0xad8] ;  /* 0x0002b60000067ab9 */ /* 0x000fe20000000a00 */
[----:B------:R-:W-:Y:S02]  /*6b70*/  IMAD.U32 R11, RZ, RZ, UR5 ;  /* 0x00000005ff0b7e24 */ /* 0x000fe4000f8e00ff */
[C---:B0-----:R-:W-:Y:S01]  /*6b80*/  IMAD R25, R3.reuse, UR9, R0 ;  /* 0x0000000903197c24 */ /* 0x041fe2000f8e0200 */
[----:B------:R-:W-:Y:S01]  /*6b90*/  SHF.R.S32.HI R0, RZ, 0x1f, R21 ;  /* 0x0000001fff007819 */ /* 0x000fe20000011415 */
[----:B------:R-:W-:-:S04]  /*6ba0*/  IMAD.WIDE.U32 R8, R3, UR8, R10 ;  /* 0x0000000803087c25 */ /* 0x000fc8000f8e000a */
[----:B------:R-:W-:Y:S02]  /*6bb0*/  IMAD.IADD R9, R9, 0x1, R25 ;  /* 0x0000000109097824 */ /* 0x000fe400078e0219 */
[----:B------:R-:W-:Y:S02]  /*6bc0*/  IMAD R0, R0, UR6, RZ ;  /* 0x0000000600007c24 */ /* 0x000fe4000f8e02ff */
[----:B------:R-:W-:Y:S01]  /*6bd0*/  IMAD R27, R48, 0xc0, R19 ;  /* 0x000000c0301b7824 */ /* 0x000fe200078e0213 */
[----:B------:R-:W-:Y:S01]  /*6be0*/  UIADD3 UR4, UR4, 0x19c20, URZ ;  /* 0x00019c2004047890 */ /* 0x000fe2000fffe03f */
[C---:B------:R-:W-:Y:S02]  /*6bf0*/  IMAD R3, R21.reuse, UR7, R0 ;  /* 0x0000000715037c24 */ /* 0x040fe4000f8e0200 */
[----:B------:R-:W-:Y:S01]  /*6c00*/  IMAD.WIDE.U32 R8, R21, UR6, R8 ;  /* 0x0000000615087c25 */ /* 0x000fe2000f8e0008 */
[----:B------:R-:W-:Y:S01]  /*6c10*/  UIADD3 UR38, UR38, 0x1, URZ ;  /* 0x0000000126267890 */ /* 0x000fe2000fffe03f */
[----:B------:R-:W-:Y:S01]  /*6c20*/  ISETP.GE.AND P0, PT, R27, R66, PT ;  /* 0x000000421b00720c */ /* 0x000fe20003f06270 */
[----:B------:R-:W-:Y:S01]  /*6c30*/  ULDC.64 UR6, c[0x0][0xa80] ;  /* 0x0002a00000067ab9 */ /* 0x000fe20000000a00 */
[----:B------:R-:W-:Y:S01]  /*6c40*/  IMAD.IADD R3, R9, 0x1, R3 ;  /* 0x0000000109037824 */ /* 0x000fe200078e0203 */
[----:B------:R-:W-:Y:S01]  /*6c50*/  UPRMT UR4, URZ, 0x654, UR4 ;  /* 0x000006543f047896 */ /* 0x000fe20008000004 */
[----:B------:R-:W-:Y:S01]  /*6c60*/  LEA R0, P1, R8, UR6, 0x1 ;  /* 0x0000000608007c11 */ /* 0x000fe2000f8208ff */
[----:B------:R-:W-:-:S03]  /*6c70*/  UISETP.NE.AND UP0, UPT, UR38, 0x2, UPT ;  /* 0x000000022600788c */ /* 0x000fc6000bf05270 */
[----:B------:R-:W-:Y:S01]  /*6c80*/  LEA.HI.X R26, R8, UR7, R3, 0x1, P1 ;  /* 0x00000007081a7c11 */ /* 0x000fe200088f0c03 */
[----:B------:R-:W-:Y:S01]  /*6c90*/  USEL UR6, URZ, 0x1, UP0 ;  /* 0x000000013f067887 */ /* 0x000fe20008000000 */
[----:B------:R-:W-:Y:S01]  /*6ca0*/  ULDC UR5, c[0x0][0xc] ;  /* 0x0000030000057ab9 */ /* 0x000fe20000000800 */
[----:B------:R-:W-:Y:S01]  /*6cb0*/  USEL UR38, UR38, URZ, UP0 ;  /* 0x0000003f26267287 */ /* 0x000fe20008000000 */
[----:B-1----:R0:W1:Y:S01]  /*6cc0*/  SHFL.IDX PT, R10, R0, RZ, 0x1c1f ;  /* 0x001c1fff000a7589 */ /* 0x00206200000e0000 */
[----:B------:R-:W-:Y:S01]  /*6cd0*/  UIADD3 UR47, UR5, UR47, URZ ;  /* 0x0000002f052f7290 */ /* 0x000fe2000fffe03f */
[----:B------:R-:W-:Y:S01]  /*6ce0*/  SYNCS.ARRIVE.TRANS64.RED.A1T0 RZ, [UR4], RZ ;  /* 0x000000ffffff79a7 */ /* 0x000fe20008100404 */
[----:B------:R-:W-:Y:S01]  /*6cf0*/  ULOP3.LUT UR39, UR39, UR6, URZ, 0x3c, !UPT ;  /* 0x0000000627277292 */ /* 0x000fe2000f8e3c3f */
[----:B------:R0:W2:Y:S01]  /*6d00*/  SHFL.IDX PT, R11, R26, RZ, 0x1c1f ;  /* 0x001c1fff1a0b7589 */ /* 0x0000a200000e0000 */
[----:B------:R-:W-:Y:S04]  /*6d10*/  BSSY B0, `(.L_x_31) ;  /* 0x000000e000007945 */ /* 0x000fe80003800000 */
[----:B------:R-:W-:Y:S06]  /*6d20*/  @P0 BRA `(.L_x_32) ;  /* 0x0000000000300947 */ /* 0x000fec0003800000 */
[----:B------:R-:W-:Y:S02]  /*6d30*/  ULDC UR4, c[0x0][0xac8] ;  /* 0x0002b20000047ab9 */ /* 0x000fe40000000800 */
[----:B------:R-:W-:Y:S02]  /*6d40*/  ISETP.GE.AND P1, PT, R17, UR4, PT ;  /* 0x0000000411007c0c */ /* 0x000fe4000bf26270 */
[----:B------:R-:W-:Y:S02]  /*6d50*/  ISETP.GE.AND P2, PT, R16, UR4, PT ;  /* 0x0000000410007c0c */ /* 0x000fe4000bf46270 */
[----:B------:R-:W-:-:S09]  /*6d60*/  ISETP.GE.AND P0, PT, R2, UR4, PT ;  /* 0x0000000402007c0c */ /* 0x000fd2000bf06270 */
[CC--:B-1----:R-:W-:Y:S02]  /*6d70*/  @!P1 LEA R20, P3, R17.reuse, R10.reuse, 0x1 ;  /* 0x0000000a11149211 */ /* 0x0c2fe400078608ff */
[----:B------:R-:W-:Y:S02]  /*6d80*/  @!P2 LEA R24, P4, R16, R10, 0x1 ;  /* 0x0000000a1018a211 */ /* 0x000fe400078808ff */
[----:B--2---:R-:W-:Y:S01]  /*6d90*/  @!P0 IMAD.WIDE R8, R2, 0x2, R10 ;  /* 0x0000000202088825 */ /* 0x004fe200078e020a */
[-C--:B------:R-:W-:Y:S02]  /*6da0*/  @!P1 LEA.HI.X R21, R17, R11.reuse, R157, 0x1, P3 ;  /* 0x0000000b11159211 */ /* 0x080fe400018f0c9d */
[----:B------:R-:W-:Y:S02]  /*6db0*/  @!P2 LEA.HI.X R25, R16, R11, R156, 0x1, P4 ;  /* 0x0000000b1019a211 */ /* 0x000fe400020f0c9c */
[----:B-----5:R3:W-:Y:S04]  /*6dc0*/  @!P0 ST.E.128 desc[UR36][R8.64], R52 ;  /* 0x0000003408008985 */ /* 0x0207e8000c101d24 */
[----:B------:R3:W-:Y:S04]  /*6dd0*/  @!P1 ST.E.128 desc[UR36][R20.64], R56 ;  /* 0x0000003814009985 */ /* 0x0007e8000c101d24 */
[----:B------:R3:W-:Y:S02]  /*6de0*/  @!P2 ST.E.128 desc[UR36][R24.64], R60 ;  /* 0x0000003c1800a985 */ /* 0x0007e4000c101d24 */
.L_x_32:
[----:B------:R-:W-:Y:S05]  /*6df0*/  BSYNC B0 ;  /* 0x0000000000007941 */ /* 0x000fea0003800000 */
.L_x_31:
[----:B------:R-:W-:Y:S01]  /*6e00*/  VIADD R3, R27, 0x60 ;  /* 0x000000601b037836 */ /* 0x000fe20000000000 */
[----:B--2---:R2:W4:Y:S01]  /*6e10*/  SHFL.IDX PT, R11, R26, 0x1, 0x1c1f ;  /* 0x003c1f001a0b7f89 */ /* 0x00452200000e0000 */
[----:B------:R-:W-:Y:S01]  /*6e20*/  UIADD3 UR40, UR40, 0x1, URZ ;  /* 0x0000000128287890 */ /* 0x000fe2000fffe03f */
[----:B------:R-:W-:Y:S02]  /*6e30*/  BSSY B0, `(.L_x_33) ;  /* 0x0000010000007945 */ /* 0x000fe40003800000 */
[----:B------:R-:W-:Y:S01]  /*6e40*/  ISETP.GE.AND P0, PT, R3, R66, PT ;  /* 0x000000420300720c */ /* 0x000fe20003f06270 */
[----:B-1----:R2:W1:-:S12]  /*6e50*/  SHFL.IDX PT, R10, R0, 0x1, 0x1c1f ;  /* 0x003c1f00000a7f89 */ /* 0x00245800000e0000 */
[----:B--2---:R-:W-:Y:S05]  /*6e60*/  @P0 BRA `(.L_x_34) ;  /* 0x0000000000300947 */ /* 0x004fea0003800000 */
[----:B------:R-:W-:Y:S02]  /*6e70*/  ULDC UR4, c[0x0][0xac8] ;  /* 0x0002b20000047ab9 */ /* 0x000fe40000000800 */
[----:B------:R-:W-:Y:S02]  /*6e80*/  ISETP.GE.AND P3, PT, R17, UR4, PT ;  /* 0x0000000411007c0c */ /* 0x000fe4000bf66270 */
[----:B------:R-:W-:Y:S02]  /*6e90*/  ISETP.GE.AND P4, PT, R16, UR4, PT ;  /* 0x0000000410007c0c */ /* 0x000fe4000bf86270 */
[----:B------:R-:W-:-:S09]  /*6ea0*/  ISETP.GE.AND P2, PT, R2, UR4, PT ;  /* 0x0000000402007c0c */ /* 0x000fd2000bf46270 */
[CC--:B-1-3--:R-:W-:Y:S02]  /*6eb0*/  @!P3 LEA R20, P0, R17.reuse, R10.reuse, 0x1 ;  /* 0x0000000a1114b211 */ /* 0x0cafe400078008ff */
[----:B------:R-:W-:Y:S02]  /*6ec0*/  @!P4 LEA R24, P1, R16, R10, 0x1 ;  /* 0x0000000a1018c211 */ /* 0x000fe400078208ff */
[----:B----4-:R-:W-:Y:S01]  /*6ed0*/  @!P2 IMAD.WIDE R8, R2, 0x2, R10 ;  /* 0x000000020208a825 */ /* 0x010fe200078e020a */
[-C--:B------:R-:W-:Y:S02]  /*6ee0*/  @!P3 LEA.HI.X R21, R17, R11.reuse, R157, 0x1, P0 ;  /* 0x0000000b1115b211 */ /* 0x080fe400000f0c9d */
[----:B------:R-:W-:Y:S02]  /*6ef0*/  @!P4 LEA.HI.X R25, R16, R11, R156, 0x1, P1 ;  /* 0x0000000b1019c211 */ /* 0x000fe400008f0c9c */
[----:B-----5:R2:W-:Y:S04]  /*6f00*/  @!P2 ST.E.128 desc[UR36][R8.64], R4 ;  /* 0x000000040800a985 */ /* 0x0205e8000c101d24 */
[----:B------:R2:W-:Y:S04]  /*6f10*/  @!P3 ST.E.128 desc[UR36][R20.64], R12 ;  /* 0x0000000c1400b985 */ /* 0x0005e8000c101d24 */
[----:B------:R2:W-:Y:S02]  /*6f20*/  @!P4 ST.E.128 desc[UR36][R24.64], R28 ;  /* 0x0000001c1800c985 */ /* 0x0005e4000c101d24 */
.L_x_34:
[----:B------:R-:W-:Y:S05]  /*6f30*/  BSYNC B0 ;  /* 0x0000000000007941 */ /* 0x000fea0003800000 */
.L_x_33:
[----:B0-----:R-:W0:Y:S02]  /*6f40*/  LDC R0, c[0x0][0xc34] ;  /* 0x00030d00ff007b82 */ /* 0x001e240000000800 */
[----:B0-----:R-:W-:-:S13]  /*6f50*/  ISETP.LE.AND P0, PT, R0, UR47, PT ;  /* 0x0000002f00007c0c */ /* 0x001fda000bf03270 */
[----:B------:R-:W-:Y:S05]  /*6f60*/  @!P0 BRA `(.L_x_35) ;  /* 0xffffff9c004c8947 */ /* 0x000fea000383ffff */
[----:B------:R-:W-:Y:S05]  /*6f70*/  EXIT ;  /* 0x000000000000794d */ /* 0x000fea0003800000 */
.L_x_5:
[----:B------:R-:W-:-:S08]  /*6f80*/  NOP ;  /* 0x0000000000007918 */ /* 0x000fd00000000000 */
[----:B------:R-:W0:-:S00]  /*6f90*/  USETMAXREG.DEALLOC.CTAPOOL 0x20 ;  /* 0x00000020000079c8 */ /* 0x000e0000080e0500 */
[----:B------:R-:W1:Y:S01]  /*6fa0*/  S2UR UR39, SR_CTAID.X ;  /* 0x00000000002779c3 */ /* 0x000e620000002500 */
[----:B------:R-:W-:Y:S01]  /*6fb0*/  UMOV UR38, 0x1 ;  /* 0x0000000100267882 */ /* 0x000fe20000000000 */
[----:B0-----:R-:W-:Y:S02]  /*6fc0*/  IMAD.MOV.U32 R19, RZ, RZ, RZ ;  /* 0x000000ffff137224 */ /* 0x001fe400078e00ff */
[----:B------:R-:W-:-:S04]  /*6fd0*/  IMAD.MOV.U32 R22, RZ, RZ, 0x1 ;  /* 0x00000001ff167424 */ /* 0x000fc800078e00ff */
[----:B------:R-:W1:Y:S02]  /*6fe0*/  LDC R2, c[0x0][0xc34] ;  /* 0x00030d00ff027b82 */ /* 0x000e640000000800 */
[----:B-1----:R-:W-:-:S13]  /*6ff0*/  ISETP.LE.AND P0, PT, R2, UR39, PT ;  /* 0x0000002702007c0c */ /* 0x002fda000bf03270 */
[----:B------:R-:W-:Y:S05]  /*7000*/  @P0 BRA `(.L_x_36) ;  /* 0x0000003400fc0947 */ /* 0x000fea0003800000 */
[----:B------:R-:W0:Y:S01]  /*7010*/  S2R R10, SR_TID.X ;  /* 0x00000000000a7919 */ /* 0x000e220000002100 */
[----:B------:R-:W-:Y:S01]  /*7020*/  ULDC.64 UR4, c[0x0][0x418] ;  /* 0x0001060000047ab9 */ /* 0x000fe20000000a00 */
[----:B------:R-:W-:Y:S01]  /*7030*/  IMAD.SHL.U32 R6, R0, 0x800, RZ ;  /* 0x0000080000067824 */ /* 0x000fe200078e00ff */
[----:B------:R-:W-:Y:S01]  /*7040*/  UISETP.NE.U32.AND UP0, UPT, UR4, URZ, UPT ;  /* 0x0000003f0400728c */ /* 0x000fe2000bf05070 */
[----:B------:R-:W-:Y:S01]  /*7050*/  LOP3.LUT R16, R16, 0xfffffffb, RZ, 0xc0, !PT ;  /* 0xfffffffb10107812 */ /* 0x000fe200078ec0ff */
[----:B------:R-:W-:Y:S01]  /*7060*/  ULDC.64 UR6, c[0x0][0x2f0] ;  /* 0x0000bc0000067ab9 */ /* 0x000fe20000000a00 */
[----:B------:R-:W-:Y:S01]  /*7070*/  ULDC UR4, c[0x0][0x424] ;  /* 0x0001090000047ab9 */ /* 0x000fe20000000800 */
[----:B------:R-:W-:Y:S01]  /*7080*/  UISETP.NE.AND.EX UP0, UPT, UR5, URZ, UPT, UP0 ;  /* 0x0000003f0500728c */ /* 0x000fe2000bf05300 */
[----:B------:R-:W-:Y:S01]  /*7090*/  IMAD.MOV.U32 R22, RZ, RZ, 0x1 ;  /* 0x00000001ff167424 */ /* 0x000fe200078e00ff */
[----:B------:R-:W-:Y:S01]  /*70a0*/  ULDC UR42, c[0x0][0x448] ;  /* 0x00011200002a7ab9 */ /* 0x000fe20000000800 */
[----:B------:R-:W-:Y:S01]  /*70b0*/  ULDC UR8, c[0x0][0x2b8] ;  /* 0x0000ae0000087ab9 */ /* 0x000fe20000000800 */
[----:B------:R-:W-:Y:S01]  /*70c0*/  USEL UR4, UR4, 0x1, UP0 ;  /* 0x0000000104047887 */ /* 0x000fe20008000000 */
[----:B------:R-:W-:Y:S01]  /*70d0*/  IMAD.MOV.U32 R19, RZ, RZ, RZ ;  /* 0x000000ffff137224 */ /* 0x000fe200078e00ff */
[----:B------:R-:W-:Y:S01]  /*70e0*/  UMOV UR43, 0x400 ;  /* 0x00000400002b7882 */ /* 0x000fe20000000000 */
[----:B------:R-:W-:-:S02]  /*70f0*/  ULOP3.LUT UR48, UR41, 0x2, URZ, 0xfc, !UPT ;  /* 0x0000000229307892 */ /* 0x000fc4000f8efc3f */
[----:B------:R-:W-:Y:S02]  /*7100*/  UIMAD UR40, UR4, UR6, URZ ;  /* 0x00000006042872a4 */ /* 0x000fe4000f8e023f */
[----:B------:R-:W-:Y:S02]  /*7110*/  ULEA UR43, UR47, UR43, 0x18 ;  /* 0x0000002b2f2b7291 */ /* 0x000fe4000f8ec03f */
[----:B------:R-:W-:Y:S01]  /*7120*/  UIADD3 UR5, UR40, 0x7f, URZ ;  /* 0x0000007f28057890 */ /* 0x000fe2000fffe03f */
[----:B------:R-:W-:Y:S01]  /*7130*/  ULDC UR4, c[0x0][0x288] ;  /* 0x0000a20000047ab9 */ /* 0x000fe20000000800 */
[----:B------:R-:W-:Y:S02]  /*7140*/  ULOP3.LUT UR49, UR41, 0x1, URZ, 0xfc, !UPT ;  /* 0x0000000129317892 */ /* 0x000fe4000f8efc3f */
[----:B------:R-:W-:Y:S02]  /*7150*/  USHF.R.S32.HI UR6, URZ, 0x1f, UR5 ;  /* 0x0000001f3f067899 */ /* 0x000fe40008011405 */
[----:B------:R-:W-:-:S02]  /*7160*/  UIMAD UR42, UR42, UR4, URZ ;  /* 0x000000042a2a72a4 */ /* 0x000fc4000f8e023f */
[----:B------:R-:W-:Y:S01]  /*7170*/  ULEA.HI UR6, UR6, UR5, URZ, 0x7 ;  /* 0x0000000506067291 */ /* 0x000fe2000f8f383f */
[----:B------:R-:W-:Y:S01]  /*7180*/  ULDC UR50, c[0x0][0xc] ;  /* 0x0000030000327ab9 */ /* 0x000fe20000000800 */
[C---:B0-----:R-:W-:Y:S01]  /*7190*/  IMAD.SHL.U32 R4, R10.reuse, 0x80, RZ ;  /* 0x000000800a047824 */ /* 0x041fe200078e00ff */
[----:B------:R-:W-:Y:S01]  /*71a0*/  SHF.R.U32.HI R0, RZ, 0x1, R10 ;  /* 0x00000001ff007819 */ /* 0x000fe2000001160a */
[C---:B------:R-:W-:Y:S01]  /*71b0*/  IMAD.SHL.U32 R2, R10.reuse, 0x10, RZ ;  /* 0x000000100a027824 */ /* 0x040fe200078e00ff */
[----:B------:R-:W-:Y:S01]  /*71c0*/  ULOP3.LUT UR4, UR6, 0xffffff80, URZ, 0xc0, !UPT ;  /* 0xffffff8006047892 */ /* 0x000fe2000f8ec03f */
[----:B------:R-:W-:Y:S01]  /*71d0*/  IMAD.SHL.U32 R9, R10, 0x2, RZ ;  /* 0x000000020a097824 */ /* 0x000fe200078e00ff */
[----:B------:R-:W-:Y:S01]  /*71e0*/  LOP3.LUT R3, R4, 0x400, RZ, 0xc0, !PT ;  /* 0x0000040004037812 */ /* 0x000fe200078ec0ff */
[----:B------:R-:W-:Y:S01]  /*71f0*/  UMOV UR38, URZ ;  /* 0x0000003f00267c82 */ /* 0x000fe20008000000 */
[----:B------:R-:W-:Y:S01]  /*7200*/  LOP3.LUT R5, R0, 0x20, RZ, 0xc0, !PT ;  /* 0x0000002000057812 */ /* 0x000fe200078ec0ff */
[----:B------:R-:W-:Y:S01]  /*7210*/  UIADD3 UR4, UR4, -0x80, URZ ;  /* 0xffffff8004047890 */ /* 0x000fe2000fffe03f */
[----:B------:R-:W-:Y:S01]  /*7220*/  LOP3.LUT R6, R3, 0x800, R6, 0xf8, !PT ;  /* 0x0000080003067812 */ /* 0x000fe200078ef806 */
[----:B------:R-:W-:Y:S01]  /*7230*/  IMAD.SHL.U32 R3, R10, 0x20, RZ ;  /* 0x000000200a037824 */ /* 0x000fe200078e00ff */
[----:B------:R-:W-:Y:S01]  /*7240*/  LOP3.LUT R7, R5, 0x10, R10, 0xf8, !PT ;  /* 0x0000001005077812 */ /* 0x000fe200078ef80a */
[----:B------:R-:W-:Y:S01]  /*7250*/  ULEA.HI.SX32 UR44, UR6, 0xfffffffe, 0x19 ;  /* 0xfffffffe062c7891 */ /* 0x000fe2000f8fca3f */
[----:B------:R-:W-:-:S02]  /*7260*/  LOP3.LUT R8, R2, 0x90, RZ, 0xc0, !PT ;  /* 0x0000009002087812 */ /* 0x000fc400078ec0ff */
[----:B------:R-:W-:Y:S02]  /*7270*/  LOP3.LUT R5, R3, 0x80, RZ, 0xc0, !PT ;  /* 0x0000008003057812 */ /* 0x000fe400078ec0ff */
[----:B------:R-:W-:Y:S01]  /*7280*/  LOP3.LUT R7, R7, 0x380, R4, 0xf8, !PT ;  /* 0x0000038007077812 */ /* 0x000fe200078ef804 */
[----:B------:R-:W-:Y:S01]  /*7290*/  IMAD.SHL.U32 R4, R10, 0x4, RZ ;  /* 0x000000040a047824 */ /* 0x000fe200078e00ff */
[----:B------:R-:W-:Y:S02]  /*72a0*/  LOP3.LUT R5, R5, 0x10, R0, 0xf8, !PT ;  /* 0x0000001005057812 */ /* 0x000fe400078ef800 */
[----:B------:R-:W-:Y:S02]  /*72b0*/  LOP3.LUT R3, R3, 0x360, RZ, 0xc0, !PT ;  /* 0x0000036003037812 */ /* 0x000fe400078ec0ff */
[----:B------:R-:W-:Y:S02]  /*72c0*/  LOP3.LUT R4, R5, 0x10, R4, 0x78, !PT ;  /* 0x0000001005047812 */ /* 0x000fe400078e7804 */
[----:B------:R-:W-:-:S02]  /*72d0*/  LOP3.LUT R3, R3, 0x400, R2, 0xf8, !PT ;  /* 0x0000040003037812 */ /* 0x000fc400078ef802 */
[----:B------:R-:W-:Y:S02]  /*72e0*/  LOP3.LUT R9, R8, 0x10, R9, 0x78, !PT ;  /* 0x0000001008097812 */ /* 0x000fe400078e7809 */
[----:B------:R-:W-:Y:S01]  /*72f0*/  LOP3.LUT R3, R3, R4, RZ, 0xfc, !PT ;  /* 0x0000000403037212 */ /* 0x000fe200078efcff */
[----:B------:R-:W-:Y:S01]  /*7300*/  IMAD.MOV.U32 R4, RZ, RZ, 0x40 ;  /* 0x00000040ff047424 */ /* 0x000fe200078e00ff */
[----:B------:R-:W-:Y:S02]  /*7310*/  LOP3.LUT R5, R2, 0x10, RZ, 0xc0, !PT ;  /* 0x0000001002057812 */ /* 0x000fe400078ec0ff */
[--C-:B------:R-:W-:Y:S01]  /*7320*/  LOP3.LUT R7, R7, 0x70, R2.reuse, 0x78, !PT ;  /* 0x0000007007077812 */ /* 0x100fe200078e7802 */
[----:B------:R0:W-:Y:S01]  /*7330*/  STL [R1+0x4], R3 ;  /* 0x0000040301007387 */ /* 0x0001e20000100800 */
[----:B------:R-:W-:Y:S02]  /*7340*/  LOP3.LUT R25, R9, 0x760, R2, 0xf8, !PT ;  /* 0x0000076009197812 */ /* 0x000fe400078ef802 */
[----:B------:R-:W-:-:S02]  /*7350*/  LOP3.LUT R2, R5, 0x20, RZ, 0xfc, !PT ;  /* 0x0000002005027812 */ /* 0x000fc400078efcff */
[----:B------:R-:W-:Y:S02]  /*7360*/  LOP3.LUT P0, RZ, R10, 0x4, RZ, 0xc0, !PT ;  /* 0x000000040aff7812 */ /* 0x000fe4000780c0ff */
[----:B------:R-:W-:Y:S02]  /*7370*/  ISETP.GE.AND P3, PT, R2, UR7, PT ;  /* 0x0000000702007c0c */ /* 0x000fe4000bf66270 */
[----:B------:R-:W-:Y:S01]  /*7380*/  LOP3.LUT R29, R6, R7, RZ, 0xfc, !PT ;  /* 0x00000007061d7212 */ /* 0x000fe200078efcff */
[----:B0-----:R-:W-:Y:S01]  /*7390*/  IMAD.SHL.U32 R3, R10, 0x40, RZ ;  /* 0x000000400a037824 */ /* 0x001fe200078e00ff */
[----:B------:R-:W-:Y:S02]  /*73a0*/  SEL R4, R4, 0xffffffc0, !P0 ;  /* 0xffffffc004047807 */ /* 0x000fe40004000000 */
[----:B------:R-:W-:Y:S02]  /*73b0*/  LOP3.LUT R7, R0, 0x3f, RZ, 0xc0, !PT ;  /* 0x0000003f00077812 */ /* 0x000fe400078ec0ff */
[----:B------:R-:W-:Y:S01]  /*73c0*/  LOP3.LUT R3, R3, 0x40, RZ, 0xc0, !PT ;  /* 0x0000004003037812 */ /* 0x000fe200078ec0ff */
[----:B------:R0:W-:Y:S01]  /*73d0*/  STL [R1], R4 ;  /* 0x0000000401007387 */ /* 0x0001e20000100800 */
[----:B------:R-:W-:-:S02]  /*73e0*/  ISETP.GE.AND P1, PT, R5, UR7, PT ;  /* 0x0000000705007c0c */ /* 0x000fc4000bf26270 */
[----:B------:R-:W-:Y:S01]  /*73f0*/  LOP3.LUT R6, R3, 0x3f, R0, 0xf8, !PT ;  /* 0x0000003f03067812 */ /* 0x000fe200078ef800 */
[----:B------:R-:W-:Y:S01]  /*7400*/  IMAD.U32 R0, RZ, RZ, UR4 ;  /* 0x00000004ff007e24 */ /* 0x000fe2000f8e00ff */
[----:B------:R-:W-:Y:S02]  /*7410*/  @P3 LOP3.LUT R16, R16, 0x4, RZ, 0xfc, !PT ;  /* 0x0000000410103812 */ /* 0x000fe400078efcff */
[----:B------:R-:W-:Y:S02]  /*7420*/  ISETP.GE.AND P2, PT, R2, UR7, PT ;  /* 0x0000000702007c0c */ /* 0x000fe4000bf46270 */
[----:B------:R-:W-:Y:S02]  /*7430*/  LOP3.LUT R16, R16, 0xffffefff, RZ, 0xc0, !PT ;  /* 0xffffefff10107812 */ /* 0x000fe400078ec0ff */
[----:B0-----:R-:W-:Y:S01]  /*7440*/  IADD3 R4, -R7, UR40, -R0 ;  /* 0x0000002807047c10 */ /* 0x001fe2000fffe900 */
[----:B------:R-:W-:Y:S01]  /*7450*/  VIADD R7, R25, UR43 ;  /* 0x0000002b19077c36 */ /* 0x000fe20008000000 */
[----:B------:R-:W-:-:S02]  /*7460*/  LOP3.LUT R3, R5, 0x40, RZ, 0xfc, !PT ;  /* 0x0000004005037812 */ /* 0x000fc400078efcff */
[C---:B------:R-:W-:Y:S01]  /*7470*/  ISETP.LT.OR P3, PT, R4.reuse, 0x1, P1 ;  /* 0x000000010400780c */ /* 0x040fe20000f61670 */
[----:B------:R0:W-:Y:S01]  /*7480*/  STL [R1+0x8], R4 ;  /* 0x0000080401007387 */ /* 0x0001e20000100800 */
[C---:B------:R-:W-:Y:S02]  /*7490*/  ISETP.LT.OR P4, PT, R4.reuse, 0x41, P1 ;  /* 0x000000410400780c */ /* 0x040fe40000f81670 */
[----:B------:R-:W-:Y:S02]  /*74a0*/  ISETP.LT.OR P1, PT, R4, 0x1, P2 ;  /* 0x000000010400780c */ /* 0x000fe40001721670 */
[----:B------:R-:W-:Y:S02]  /*74b0*/  ISETP.GE.AND P0, PT, R3, UR7, PT ;  /* 0x0000000703007c0c */ /* 0x000fe4000bf06270 */
[----:B------:R-:W-:-:S05]  /*74c0*/  LOP3.LUT R0, R6, UR4, RZ, 0xfc, !PT ;  /* 0x0000000406007c12 */ /* 0x000fca000f8efcff */
[----:B------:R-:W-:Y:S01]  /*74d0*/  @P3 LOP3.LUT R16, R16, 0x1000, RZ, 0xfc, !PT ;  /* 0x0000100010103812 */ /* 0x000fe200078efcff */
[----:B------:R0:W-:Y:S01]  /*74e0*/  STL [R1+0xc], R0 ;  /* 0x00000c0001007387 */ /* 0x0001e20000100800 */
[----:B------:R-:W-:Y:S02]  /*74f0*/  ISETP.LT.OR P3, PT, R4, 0x41, P2 ;  /* 0x000000410400780c */ /* 0x000fe40001761670 */
[----:B------:R-:W-:Y:S02]  /*7500*/  LOP3.LUT R16, R16, 0xffff7fff, RZ, 0xc0, !PT ;  /* 0xffff7fff10107812 */ /* 0x000fe400078ec0ff */
[----:B------:R-:W-:Y:S02]  /*7510*/  ISETP.LT.OR P2, PT, R4, 0x1, P0 ;  /* 0x000000010400780c */ /* 0x000fe40000741670 */
[----:B------:R-:W-:-:S04]  /*7520*/  @P4 LOP3.LUT R16, R16, 0x8000, RZ, 0xfc, !PT ;  /* 0x0000800010104812 */ /* 0x000fc800078efcff */
[----:B------:R-:W-:-:S04]  /*7530*/  LOP3.LUT R16, R16, 0xfffff7ff, RZ, 0xc0, !PT ;  /* 0xfffff7ff10107812 */ /* 0x000fc800078ec0ff */
[----:B------:R-:W-:Y:S02]  /*7540*/  @P1 LOP3.LUT R16, R16, 0x800, RZ, 0xfc, !PT ;  /* 0x0000080010101812 */ /* 0x000fe400078efcff */
[----:B------:R-:W-:Y:S02]  /*7550*/  ISETP.LT.OR P1, PT, R4, 0x41, P0 ;  /* 0x000000410400780c */ /* 0x000fe40000721670 */
[----:B------:R-:W-:Y:S02]  /*7560*/  LOP3.LUT R16, R16, 0xffffbfff, RZ, 0xc0, !PT ;  /* 0xffffbfff10107812 */ /* 0x000fe400078ec0ff */
[----:B------:R-:W-:Y:S02]  /*7570*/  ISETP.GE.AND P0, PT, R2, UR8, PT ;  /* 0x0000000802007c0c */ /* 0x000fe4000bf06270 */
[----:B------:R-:W-:-:S04]  /*7580*/  @P3 LOP3.LUT R16, R16, 0x4000, RZ, 0xfc, !PT ;  /* 0x0000400010103812 */ /* 0x000fc800078efcff */
[----:B------:R-:W-:-:S04]  /*7590*/  LOP3.LUT R16, R16, 0xfffffbff, RZ, 0xc0, !PT ;  /* 0xfffffbff10107812 */ /* 0x000fc800078ec0ff */
[----:B------:R-:W-:Y:S02]  /*75a0*/  @P2 LOP3.LUT R16, R16, 0x400, RZ, 0xfc, !PT ;  /* 0x0000040010102812 */ /* 0x000fe400078efcff */
[----:B------:R-:W-:Y:S02]  /*75b0*/  ISETP.GE.AND P2, PT, R3, UR7, PT ;  /* 0x0000000703007c0c */ /* 0x000fe4000bf46270 */
[----:B------:R-:W-:-:S04]  /*75c0*/  LOP3.LUT R16, R16, 0xffffdfff, RZ, 0xc0, !PT ;  /* 0xffffdfff10107812 */ /* 0x000fc800078ec0ff */
[----:B------:R-:W-:Y:S02]  /*75d0*/  @P1 LOP3.LUT R16, R16, 0x2000, RZ, 0xfc, !PT ;  /* 0x0000200010101812 */ /* 0x000fe400078efcff */
[----:B------:R-:W-:Y:S02]  /*75e0*/  ISETP.GE.AND P1, PT, R3, UR8, PT ;  /* 0x0000000803007c0c */ /* 0x000fe4000bf26270 */
[----:B------:R-:W-:-:S04]  /*75f0*/  LOP3.LUT R16, R16, 0xfffffeff, RZ, 0xc0, !PT ;  /* 0xfffffeff10107812 */ /* 0x000fc800078ec0ff */
[----:B------:R-:W-:Y:S02]  /*7600*/  @P0 LOP3.LUT R16, R16, 0x100, RZ, 0xfc, !PT ;  /* 0x0000010010100812 */ /* 0x000fe400078efcff */
[----:B------:R-:W-:Y:S02]  /*7610*/  ISETP.GE.AND P0, PT, R4, 0x1, PT ;  /* 0x000000010400780c */ /* 0x000fe40003f06270 */
[----:B------:R-:W-:-:S04]  /*7620*/  LOP3.LUT R16, R16, 0xfffffffd, RZ, 0xc0, !PT ;  /* 0xfffffffd10107812 */ /* 0x000fc800078ec0ff */
[----:B------:R-:W-:Y:S02]  /*7630*/  @P2 LOP3.LUT R16, R16, 0x2, RZ, 0xfc, !PT ;  /* 0x0000000210102812 */ /* 0x000fe400078efcff */
[----:B------:R-:W-:Y:S02]  /*7640*/  ISETP.GE.AND P2, PT, R4, 0x41, PT ;  /* 0x000000410400780c */ /* 0x000fe40003f46270 */
[----:B------:R-:W-:-:S04]  /*7650*/  LOP3.LUT R16, R16, 0xffffff7f, RZ, 0xc0, !PT ;  /* 0xffffff7f10107812 */ /* 0x000fc800078ec0ff */
[----:B------:R-:W-:Y:S02]  /*7660*/  @P1 LOP3.LUT R16, R16, 0x80, RZ, 0xfc, !PT ;  /* 0x0000008010101812 */ /* 0x000fe400078efcff */
[----:B------:R-:W-:Y:S02]  /*7670*/  ISETP.GE.AND P1, PT, R5, UR7, PT ;  /* 0x0000000705007c0c */ /* 0x000fe4000bf26270 */
[----:B------:R-:W-:-:S04]  /*7680*/  LOP3.LUT R16, R16, 0xffffffdf, RZ, 0xc0, !PT ;  /* 0xffffffdf10107812 */ /* 0x000fc800078ec0ff */
[----:B------:R-:W-:Y:S02]  /*7690*/  @P0 LOP3.LUT R16, R16, 0x20, RZ, 0xfc, !PT ;  /* 0x0000002010100812 */ /* 0x000fe400078efcff */
[----:B------:R-:W-:Y:S02]  /*76a0*/  ISETP.GE.AND P0, PT, R5, UR8, PT ;  /* 0x0000000805007c0c */ /* 0x000fe4000bf06270 */
[----:B------:R-:W-:-:S04]  /*76b0*/  LOP3.LUT R16, R16, 0xffffffbf, RZ, 0xc0, !PT ;  /* 0xffffffbf10107812 */ /* 0x000fc800078ec0ff */
[----:B------:R-:W-:-:S04]  /*76c0*/  @P2 LOP3.LUT R16, R16, 0x40, RZ, 0xfc, !PT ;  /* 0x0000004010102812 */ /* 0x000fc800078efcff */
[----:B------:R-:W-:-:S04]  /*76d0*/  LOP3.LUT R16, R16, 0xfffffdff, RZ, 0xc0, !PT ;  /* 0xfffffdff10107812 */ /* 0x000fc800078ec0ff */
[----:B------:R-:W-:-:S04]  /*76e0*/  LOP3.LUT R16, R16, 0xfffffff7, RZ, 0xc0, !PT ;  /* 0xfffffff710107812 */ /* 0x000fc800078ec0ff */
[----:B------:R-:W-:-:S04]  /*76f0*/  @P1 LOP3.LUT R16, R16, 0x8, RZ, 0xfc, !PT ;  /* 0x0000000810101812 */ /* 0x000fc800078efcff */
[----:B0-----:R-:W-:-:S07]  /*7700*/  @P0 LOP3.LUT R16, R16, 0x200, RZ, 0xfc, !PT ;  /* 0x0000020010100812 */ /* 0x001fce00078efcff */
.L_x_88:
[----:B------:R-:W-:Y:S01]  /*7710*/  ULDC UR4, c[0x0][0xc38] ;  /* 0x00030e0000047ab9 */ /* 0x000fe20000000800 */
[----:B------:R-:W-:Y:S01]  /*7720*/  ULDC.64 UR8, c[0x0][0xa28] ;  /* 0x00028a0000087ab9 */ /* 0x000fe20000000a00 */
[----:B------:R-:W-:Y:S01]  /*7730*/  UISETP.NE.AND UP0, UPT, UR4, 0x1, UPT ;  /* 0x000000010400788c */ /* 0x000fe2000bf05270 */
[----:B------:R-:W-:Y:S01]  /*7740*/  ISETP.NE.U32.AND P0, PT, RZ, UR8, PT ;  /* 0x00000008ff007c0c */ /* 0x000fe2000bf05070 */
[----:B------:R-:W-:Y:S01]  /*7750*/  UMOV UR45, UR39 ;  /* 0x00000027002d7c82 */ /* 0x000fe20008000000 */
[----:B------:R-:W-:Y:S01]  /*7760*/  ULDC UR4, c[0x0][0xc44] ;  /* 0x0003110000047ab9 */ /* 0x000fe20000000800 */
[----:B------:R-:W-:Y:S01]  /*7770*/  UIADD3 UR11, UR43, 0x13800, URZ ;  /* 0x000138002b0b7890 */ /* 0x000fe2000fffe03f */
[----:B------:R-:W-:Y:S01]  /*7780*/  ISETP.NE.AND.EX P0, PT, RZ, UR9, PT, P0 ;  /* 0x00000009ff007c0c */ /* 0x000fe2000bf05300 */
[----:B------:R-:W-:Y:S01]  /*7790*/  UISETP.NE.AND UP1, UPT, UR4, 0x1, UPT ;  /* 0x000000010400788c */ /* 0x000fe2000bf25270 */
[----:B------:R-:W-:-:S04]  /*77a0*/  IMAD.MOV.U32 R28, RZ, RZ, RZ ;  /* 0x000000ffff1c7224 */ /* 0x000fc800078e00ff */
[----:B------:R-:W-:Y:S01]  /*77b0*/  @UP0 ULDC UR4, c[0x0][0xc3c] ;  /* 0x00030f0000040ab9 */ /* 0x000fe20000000800 */
[----:B------:R-:W-:Y:S01]  /*77c0*/  @UP0 ULDC UR10, c[0x0][0xc40] ;  /* 0x00031000000a0ab9 */ /* 0x000fe20000000800 */
[----:B------:R-:W-:-:S04]  /*77d0*/  UIMAD.WIDE.U32 UR4, UR39, UR4, URZ ;  /* 0x00000004270472a5 */ /* 0x000fc8000f8e003f */
[----:B------:R-:W-:Y:S01]  /*77e0*/  @UP0 USHF.R.U32.HI UR45, URZ, UR10, UR5 ;  /* 0x0000000a3f2d0299 */ /* 0x000fe20008011605 */
[----:B------:R-:W-:Y:S01]  /*77f0*/  @UP1 ULDC.64 UR6, c[0x0][0xc48] ;  /* 0x0003120000061ab9 */ /* 0x000fe20000000a00 */
[----:B------:R-:W-:Y:S02]  /*7800*/  ULOP3.LUT UP0, URZ, UR11, 0x9f, URZ, 0xc0, !UPT ;  /* 0x0000009f0b3f7892 */ /* 0x000fe4000f80c03f */
[----:B------:R-:W-:-:S03]  /*7810*/  UIMAD.WIDE.U32 UR4, UR45, UR6, URZ ;  /* 0x000000062d0472a5 */ /* 0x000fc6000f8e003f */
[----:B------:R-:W-:Y:S01]  /*7820*/  UMOV UR46, UR45 ;  /* 0x0000002d002e7c82 */ /* 0x000fe20008000000 */
[----:B------:R-:W-:Y:S01]  /*7830*/  @UP1 USHF.R.U32.HI UR46, URZ, UR7, UR5 ;  /* 0x000000073f2e1299 */ /* 0x000fe20008011605 */
[----:B-1----:R-:W-:Y:S11]  /*7840*/  @!P0 BRA `(.L_x_37) ;  /* 0x0000000000148947 */ /* 0x002ff60003800000 */
[----:B------:R-:W-:Y:S02]  /*7850*/  ULDC.64 UR4, c[0x0][0xa28] ;  /* 0x00028a0000047ab9 */ /* 0x000fe40000000a00 */
[----:B------:R-:W-:-:S06]  /*7860*/  UIMAD.WIDE UR4, UR46, 0x4, UR4 ;  /* 0x000000042e0478a5 */ /* 0x000fcc000f8e0204 */
[----:B------:R-:W-:Y:S02]  /*7870*/  IMAD.U32 R2, RZ, RZ, UR4 ;  /* 0x00000004ff027e24 */ /* 0x000fe4000f8e00ff */
[----:B------:R-:W-:-:S05]  /*7880*/  IMAD.U32 R3, RZ, RZ, UR5 ;  /* 0x00000005ff037e24 */ /* 0x000fca000f8e00ff */
[----:B------:R0:W5:Y:S02]  /*7890*/  LDG.E R28, desc[UR36][R2.64] ;  /* 0x00000024021c7981 */ /* 0x000164000c1e1900 */
.L_x_37:
[----:B------:R-:W-:-:S13]  /*78a0*/  PLOP3.LUT P0, PT, PT, PT, UP0, 0x80, 0x0 ;  /* 0x000000000000781c */ /* 0x000fda0003f0f008 */
[----:B------:R-:W-:Y:S05]  /*78b0*/  @!P0 BRA `(.L_x_38) ;  /* 0x0000000000408947 */ /* 0x000fea0003800000 */
[----:B0-----:R-:W-:Y:S01]  /*78c0*/  MOV R2, 0x0 ;  /* 0x0000000000027802 */ /* 0x001fe20000000f00 */
[----:B------:R-:W-:Y:S01]  /*78d0*/  ULDC.64 UR6, c[0x4][0x98] ;  /* 0x0100260000067ab9 */ /* 0x000fe20000000a00 */
[----:B------:R-:W-:Y:S01]  /*78e0*/  ULDC.64 UR8, c[0x4][0xa0] ;  /* 0x0100280000087ab9 */ /* 0x000fe20000000a00 */
[----:B------:R-:W-:Y:S01]  /*78f0*/  ULDC.64 UR4, c[0x4][0x8] ;  /* 0x0100020000047ab9 */ /* 0x000fe20000000a00 */
[----:B------:R-:W-:Y:S02]  /*7900*/  IMAD.U32 R4, RZ, RZ, UR6 ;  /* 0x00000006ff047e24 */ /* 0x000fe4000f8e00ff */
[----:B------:R-:W0:Y:S01]  /*7910*/  LDC.64 R2, c[0x4][R2] ;  /* 0x0100000002027b82 */ /* 0x000e220000000a00 */
[----:B------:R-:W-:Y:S02]  /*7920*/  IMAD.U32 R5, RZ, RZ, UR7 ;  /* 0x00000007ff057e24 */ /* 0x000fe4000f8e00ff */
[----:B------:R-:W-:Y:S02]  /*7930*/  IMAD.U32 R6, RZ, RZ, UR8 ;  /* 0x00000008ff067e24 */ /* 0x000fe4000f8e00ff */
[----:B------:R-:W-:-:S02]  /*7940*/  IMAD.U32 R7, RZ, RZ, UR9 ;  /* 0x00000009ff077e24 */ /* 0x000fc4000f8e00ff */
[----:B------:R-:W-:Y:S02]  /*7950*/  IMAD.U32 R10, RZ, RZ, UR4 ;  /* 0x00000004ff0a7e24 */ /* 0x000fe4000f8e00ff */
[----:B------:R-:W-:Y:S02]  /*7960*/  IMAD.U32 R11, RZ, RZ, UR5 ;  /* 0x00000005ff0b7e24 */ /* 0x000fe4000f8e00ff */
[----:B------:R-:W-:Y:S02]  /*7970*/  IMAD.MOV.U32 R8, RZ, RZ, 0x70 ;  /* 0x00000070ff087424 */ /* 0x000fe400078e00ff */
[----:B------:R-:W-:Y:S02]  /*7980*/  IMAD.MOV.U32 R12, RZ, RZ, 0x1 ;  /* 0x00000001ff0c7424 */ /* 0x000fe400078e00ff */
[----:B------:R-:W-:-:S07]  /*7990*/  IMAD.MOV.U32 R13, RZ, RZ, RZ ;  /* 0x000000ffff0d7224 */ /* 0x000fce00078e00ff */
[----:B------:R-:W-:-:S07]  /*79a0*/  LEPC R20, `(.L_x_38) ;  /* 0x000000001014794e */ /* 0x000fce0000000000 */
[----:B0----5:R-:W-:Y:S05]  /*79b0*/  CALL.ABS.NOINC R2 ;  /* 0x0000000002007343 */ /* 0x021fea0003c00000 */
.L_x_38:
[----:B------:R-:W-:Y:S01]  /*79c0*/  UIADD3 UR4, UR43, 0x9000, URZ ;  /* 0x000090002b047890 */ /* 0x000fe2000fffe03f */
[----:B------:R-:W-:-:S05]  /*79d0*/  LOP3.LUT R16, R16, 0xfffffffe, RZ, 0xc0, !PT ;  /* 0xfffffffe10107812 */ /* 0x000fca00078ec0ff */
[----:B------:R-:W-:-:S05]  /*79e0*/  IMAD.U32 R17, RZ, RZ, UR4 ;  /* 0x00000004ff117e24 */ /* 0x000fca000f8e00ff */
[----:B------:R-:W-:-:S13]  /*79f0*/  LOP3.LUT P0, RZ, R17, 0x9f, RZ, 0xc0, !PT ;  /* 0x0000009f11ff7812 */ /* 0x000fda000780c0ff */
[----:B------:R-:W-:Y:S01]  /*7a00*/  @P0 LOP3.LUT R16, R16, 0x1, RZ, 0xfc, !PT ;  /* 0x0000000110100812 */ /* 0x000fe200078efcff */
[----:B------:R-:W-:Y:S06]  /*7a10*/  @!P0 BRA `(.L_x_39) ;  /* 0x0000000000408947 */ /* 0x000fec0003800000 */
        /* <DEDUP_REMOVED lines=16> */
.L_x_39:
[----:B------:R-:W-:-:S04]  /*7b20*/  UIADD3 UR4, UR43, 0x3000, URZ ;  /* 0x000030002b047890 */ /* 0x000fc8000fffe03f */
[----:B------:R-:W-:-:S06]  /*7b30*/  ULOP3.LUT UP0, URZ, UR4, 0x3ff, URZ, 0xc0, !UPT ;  /* 0x000003ff043f7892 */ /* 0x000fcc000f80c03f */
        /* <DEDUP_REMOVED lines=18> */
.L_x_40:
[----:B------:R-:W-:-:S13]  /*7c60*/  LOP3.LUT P6, RZ, R17, 0x9f, RZ, 0xc0, !PT ;  /* 0x0000009f11ff7812 */ /* 0x000fda00078cc0ff */
        /* <DEDUP_REMOVED lines=17> */
.L_x_41:
[----:B------:R-:W-:Y:S01]  /*7d80*/  ULDC.64 UR4, c[0x0][0x9f8] ;  /* 0x00027e0000047ab9 */ /* 0x000fe20000000a00 */
[----:B------:R-:W-:Y:S01]  /*7d90*/  IMAD.U32 R23, RZ, RZ, UR46 ;  /* 0x0000002eff177e24 */ /* 0x000fe2000f8e00ff */
[----:B------:R-:W-:Y:S01]  /*7da0*/  UISETP.NE.U32.AND UP0, UPT, UR4, URZ, UPT ;  /* 0x0000003f0400728c */ /* 0x000fe2000bf05070 */
[----:B------:R-:W1:Y:S03]  /*7db0*/  LDC R9, c[0x0][0x430] ;  /* 0x00010c00ff097b82 */ /* 0x000e660000000800 */
[----:B------:R-:W-:-:S06]  /*7dc0*/  UISETP.NE.AND.EX UP0, UPT, UR5, URZ, UPT, UP0 ;  /* 0x0000003f0500728c */ /* 0x000fcc000bf05300 */
[----:B------:R-:W-:-:S05]  /*7dd0*/  PLOP3.LUT P0, PT, PT, PT, UP0, 0x80, 0x0 ;  /* 0x000000000000781c */ /* 0x000fca0003f0f008 */
[----:B------:R-:W-:Y:S02]  /*7de0*/  @UP0 ULDC.64 UR4, c[0x0][0x9f8] ;  /* 0x00027e0000040ab9 */ /* 0x000fe40000000a00 */
[----:B------:R-:W-:-:S06]  /*7df0*/  @UP0 UIMAD.WIDE UR4, UR46, 0x4, UR4 ;  /* 0x000000042e0408a5 */ /* 0x000fcc000f8e0204 */
[----:B0-----:R-:W-:Y:S02]  /*7e00*/  IMAD.U32 R2, RZ, RZ, UR4 ;  /* 0x00000004ff027e24 */ /* 0x001fe4000f8e00ff */
[----:B------:R-:W-:-:S05]  /*7e10*/  IMAD.U32 R3, RZ, RZ, UR5 ;  /* 0x00000005ff037e24 */ /* 0x000fca000f8e00ff */
[----:B------:R0:W5:Y:S01]  /*7e20*/  @P0 LDG.E R23, desc[UR36][R2.64] ;  /* 0x0000002402170981 */ /* 0x000162000c1e1900 */
[----:B------:R-:W-:-:S03]  /*7e30*/  UMOV UR4, 0xffffffff ;  /* 0xffffffff00047882 */ /* 0x000fc60000000000 */
[----:B------:R-:W-:Y:S05]  /*7e40*/  BRA.DIV UR4, `(.L_x_42) ;  /* 0x0000002e04c07947 */ /* 0x000fea000b800000 */
.L_x_105:
[----:B0-----:R-:W2:Y:S01]  /*7e50*/  LDL R2, [R1+0xc] ;  /* 0x00000c0001027983 */ /* 0x001ea20000100800 */
[----:B-1----:R-:W-:Y:S02]  /*7e60*/  ISETP.NE.AND P1, PT, R9, 0x1, PT ;  /* 0x000000010900780c */ /* 0x002fe40003f25270 */
[----:B-----5:R-:W-:Y:S02]  /*7e70*/  SHF.R.S32.HI R27, RZ, 0x1f, R23 ;  /* 0x0000001fff1b7819 */ /* 0x020fe40000011417 */
[----:B------:R-:W-:-:S09]  /*7e80*/  LOP3.LUT R16, R16, 0xffffffef, RZ, 0xc0, !PT ;  /* 0xffffffef10107812 */ /* 0x000fd200078ec0ff */
[----:B------:R-:W0:Y:S01]  /*7e90*/  @P1 LDC R3, c[0x0][0x434] ;  /* 0x00010d00ff031b82 */ /* 0x000e220000000800 */
[----:B------:R-:W-:-:S07]  /*7ea0*/  @P1 LOP3.LUT R16, R16, 0x10, RZ, 0xfc, !PT ;  /* 0x0000001010101812 */ /* 0x000fce00078efcff */
[----:B------:R-:W1:Y:S01]  /*7eb0*/  @P1 LDC R5, c[0x0][0x438] ;  /* 0x00010e00ff051b82 */ /* 0x000e620000000800 */
[----:B------:R-:W-:Y:S01]  /*7ec0*/  IMAD R17, RZ, RZ, -UR46 ;  /* 0x8000002eff117e24 */ /* 0x000fe2000f8e02ff */
[----:B------:R-:W-:Y:S02]  /*7ed0*/  LOP3.LUT R16, R16, 0xfffffffe, RZ, 0xc0, !PT ;  /* 0xfffffffe10107812 */ /* 0x000fe400078ec0ff */
[C---:B--2---:R-:W-:Y:S01]  /*7ee0*/  ISETP.GE.AND P0, PT, R2.reuse, UR40, PT ;  /* 0x0000002802007c0c */ /* 0x044fe2000bf06270 */
[----:B------:R-:W-:-:S04]  /*7ef0*/  IMAD.IADD R0, R2, 0x1, R28 ;  /* 0x0000000102007824 */ /* 0x000fc800078e021c */
[----:B0-----:R-:W-:-:S04]  /*7f00*/  @P1 IMAD.HI.U32 R2, R0, R3, RZ ;  /* 0x0000000300021227 */ /* 0x001fc800078e00ff */
[----:B------:R-:W-:Y:S01]  /*7f10*/  IMAD.MOV.U32 R8, RZ, RZ, R0 ;  /* 0x000000ffff087224 */ /* 0x000fe200078e0000 */
[----:B-1----:R-:W-:-:S03]  /*7f20*/  @P1 SHF.R.U32.HI R8, RZ, R5, R2 ;  /* 0x00000005ff081219 */ /* 0x002fc60000011602 */
[----:B------:R-:W0:Y:S01]  /*7f30*/  @!P0 LDC.64 R6, c[0x0][0x428] ;  /* 0x00010a00ff068b82 */ /* 0x000e220000000a00 */
[----:B------:R-:W-:-:S07]  /*7f40*/  @!P0 SHF.R.S32.HI R3, RZ, 0x1f, R8 ;  /* 0x0000001fff038819 */ /* 0x000fce0000011408 */
[----:B------:R-:W1:Y:S01]  /*7f50*/  @!P0 LDC.64 R4, c[0x0][0x418] ;  /* 0x00010600ff048b82 */ /* 0x000e620000000a00 */
[----:B0-----:R-:W-:-:S04]  /*7f60*/  @!P0 IMAD R2, R27, R6, RZ ;  /* 0x000000061b028224 */ /* 0x001fc800078e02ff */
[----:B------:R-:W-:Y:S02]  /*7f70*/  @!P0 IMAD R7, R23, R7, R2 ;  /* 0x0000000717078224 */ /* 0x000fe400078e0202 */
[----:B------:R-:W-:-:S04]  /*7f80*/  @!P0 IMAD.MOV.U32 R2, RZ, RZ, R8 ;  /* 0x000000ffff028224 */ /* 0x000fc800078e0008 */
[----:B------:R-:W-:-:S04]  /*7f90*/  @!P0 IMAD.WIDE.U32 R2, R23, R6, R2 ;  /* 0x0000000617028225 */ /* 0x000fc800078e0002 */
[----:B------:R-:W-:Y:S01]  /*7fa0*/  @!P0 IMAD.IADD R3, R3, 0x1, R7 ;  /* 0x0000000103038824 */ /* 0x000fe200078e0207 */
[----:B-1----:R-:W-:-:S04]  /*7fb0*/  @!P0 LEA R6, P1, R2, R4, 0x2 ;  /* 0x0000000402068211 */ /* 0x002fc800078210ff */
[----:B------:R-:W-:Y:S01]  /*7fc0*/  @!P0 LEA.HI.X R7, R2, R5, R3, 0x2, P1 ;  /* 0x0000000502078211 */ /* 0x000fe200008f1403 */
[----:B------:R-:W-:Y:S01]  /*7fd0*/  IMAD.U32 R4, RZ, RZ, UR48 ;  /* 0x00000030ff047e24 */ /* 0x000fe2000f8e00ff */
[----:B------:R-:W0:Y:S01]  /*7fe0*/  LDC R2, c[0x0][0xc44] ;  /* 0x00031100ff027b82 */ /* 0x000e220000000800 */
[----:B------:R-:W-:-:S03]  /*7ff0*/  IMAD.MOV.U32 R5, RZ, RZ, RZ ;  /* 0x000000ffff057224 */ /* 0x000fc600078e00ff */
[----:B------:R-:W-:Y:S01]  /*8000*/  ISETP.NE.AND P2, PT, R4, 0x3, PT ;  /* 0x000000030400780c */ /* 0x000fe20003f45270 */
[----:B------:R-:W-:Y:S02]  /*8010*/  IMAD.MOV R3, RZ, RZ, -R8 ;  /* 0x000000ffff037224 */ /* 0x000fe400078e0a08 */
[----:B------:R1:W5:Y:S02]  /*8020*/  @!P0 LDG.E R5, desc[UR36][R6.64] ;  /* 0x0000002406058981 */ /* 0x000364000c1e1900 */
[----:B-1----:R-:W-:-:S08]  /*8030*/  IMAD R6, R9, R3, R0 ;  /* 0x0000000309067224 */ /* 0x002fd000078e0200 */
[----:B------:R-:W-:Y:S01]  /*8040*/  @P2 LOP3.LUT R16, R16, 0x1, RZ, 0xfc, !PT ;  /* 0x0000000110102812 */ /* 0x000fe200078efcff */
[----:B0-----:R-:W-:-:S05]  /*8050*/  IMAD R17, R2, R17, UR45 ;  /* 0x0000002d02117e24 */ /* 0x001fca000f8e0211 */
[----:B------:R-:W-:Y:S01]  /*8060*/  SHF.R.S32.HI R24, RZ, 0x1f, R17 ;  /* 0x0000001fff187819 */ /* 0x000fe20000011411 */
[----:B------:R-:W-:Y:S06]  /*8070*/  @!P2 BRA `(.L_x_43) ;  /* 0x000000000004a947 */ /* 0x000fec0003800000 */
[----:B------:R-:W-:Y:S01]  /*8080*/  BPT.TRAP 0x1 ;  /* 0x000000040000795c */ /* 0x000fe20000300000 */
.L_x_43:
[----:B------:R-:W-:Y:S01]  /*8090*/  LEA R4, R19, UR43, 0x3 ;  /* 0x0000002b13047c11 */ /* 0x000fe2000f8e18ff */
[----:B------:R-:W-:Y:S01]  /*80a0*/  BSSY B0, `(.L_x_44) ;  /* 0x0000005000007945 */ /* 0x000fe20003800000 */
[----:B------:R-:W-:Y:S02]  /*80b0*/  SHF.L.U32 R20, R22, 0x1f, RZ ;  /* 0x0000001f16147819 */ /* 0x000fe400000006ff */
[----:B------:R-:W-:Y:S02]  /*80c0*/  SHF.R.S32.HI R10, RZ, 0x1f, R6 ;  /* 0x0000001fff0a7819 */ /* 0x000fe40000011406 */
[----:B------:R-:W0:Y:S02]  /*80d0*/  SYNCS.PHASECHK.TRANS64.TRYWAIT P0, [R4+URZ+0x19c80], R20 ;  /* 0x019c8014040075a7 */ /* 0x000e24000800017f */
[----:B0-----:R-:W-:Y:S05]  /*80e0*/  @!P0 BRA `(.L_x_45) ;  /* 0x0000002c00448947 */ /* 0x001fea0003800000 */
.L_x_106:
[----:B------:R-:W-:Y:S05]  /*80f0*/  BSYNC B0 ;  /* 0x0000000000007941 */ /* 0x000fea0003800000 */
.L_x_44:
[----:B------:R-:W1:Y:S01]  /*8100*/  S2R R11, SR_TID.X ;  /* 0x00000000000b7919 */ /* 0x000e620000002100 */
[----:B------:R-:W-:Y:S01]  /*8110*/  ULDC.64 UR4, c[0x0][0x328] ;  /* 0x0000ca0000047ab9 */ /* 0x000fe20000000a00 */
[----:B-----5:R-:W-:Y:S01]  /*8120*/  SHF.R.S32.HI R18, RZ, 0x1f, R5 ;  /* 0x0000001fff127819 */ /* 0x020fe20000011405 */
[----:B------:R-:W-:Y:S01]  /*8130*/  IMAD R3, R10, UR4, RZ ;  /* 0x000000040a037c24 */ /* 0x000fe2000f8e02ff */
[----:B------:R-:W-:Y:S01]  /*8140*/  ULDC.64 UR6, c[0x0][0x318] ;  /* 0x0000c60000067ab9 */ /* 0x000fe20000000a00 */
[----:B------:R-:W-:Y:S02]  /*8150*/  IMAD R9, R19, 0x3000, R25 ;  /* 0x0000300013097824 */ /* 0x000fe400078e0219 */
[C---:B------:R-:W-:Y:S02]  /*8160*/  IMAD R0, R6.reuse, UR5, R3 ;  /* 0x0000000506007c24 */ /* 0x040fe4000f8e0203 */
[----:B------:R-:W-:Y:S01]  /*8170*/  IMAD.WIDE.U32 R2, R6, UR4, RZ ;  /* 0x0000000406027c25 */ /* 0x000fe2000f8e00ff */
[----:B------:R-:W-:-:S03]  /*8180*/  ULDC.64 UR4, c[0x0][0x338] ;  /* 0x0000ce0000047ab9 */ /* 0x000fc60000000a00 */
[----:B------:R-:W-:Y:S02]  /*8190*/  IMAD.IADD R3, R3, 0x1, R0 ;  /* 0x0000000103037824 */ /* 0x000fe400078e0200 */
[----:B------:R-:W-:Y:S02]  /*81a0*/  IMAD R0, R18, UR4, RZ ;  /* 0x0000000412007c24 */ /* 0x000fe4000f8e02ff */
[----:B------:R-:W-:-:S04]  /*81b0*/  IMAD.WIDE.U32 R2, R5, UR4, R2 ;  /* 0x0000000405027c25 */ /* 0x000fc8000f8e0002 */
[----:B------:R-:W-:Y:S01]  /*81c0*/  IMAD R0, R5, UR5, R0 ;  /* 0x0000000505007c24 */ /* 0x000fe2000f8e0200 */
[----:B------:R-:W-:Y:S02]  /*81d0*/  ULDC.64 UR4, c[0x0][0x330] ;  /* 0x0000cc0000047ab9 */ /* 0x000fe40000000a00 */
[----:B------:R-:W-:Y:S02]  /*81e0*/  IMAD R8, R24, UR4, RZ ;  /* 0x0000000418087c24 */ /* 0x000fe4000f8e02ff */
[----:B------:R-:W-:Y:S02]  /*81f0*/  IMAD.IADD R3, R3, 0x1, R0 ;  /* 0x0000000103037824 */ /* 0x000fe400078e0200 */
[C---:B------:R-:W-:Y:S02]  /*8200*/  IMAD R8, R17.reuse, UR5, R8 ;  /* 0x0000000511087c24 */ /* 0x040fe4000f8e0208 */
[----:B------:R-:W-:Y:S01]  /*8210*/  IMAD.WIDE.U32 R2, R17, UR4, R2 ;  /* 0x0000000411027c25 */ /* 0x000fe2000f8e0002 */
[----:B------:R-:W-:-:S03]  /*8220*/  UMOV UR4, 0xffffffff ;  /* 0xffffffff00047882 */ /* 0x000fc60000000000 */
[----:B-1----:R-:W-:Y:S01]  /*8230*/  IMAD.SHL.U32 R21, R11, 0x10, RZ ;  /* 0x000000100b157824 */ /* 0x002fe200078e00ff */
[----:B------:R-:W-:-:S04]  /*8240*/  IADD3 R7, P0, R2, UR6, RZ ;  /* 0x0000000602077c10 */ /* 0x000fc8000ff1e0ff */
[----:B------:R-:W-:Y:S02]  /*8250*/  IADD3.X R8, R3, UR7, R8, P0, !PT ;  /* 0x0000000703087c10 */ /* 0x000fe400087fe408 */
[----:B------:R-:W-:Y:S01]  /*8260*/  LOP3.LUT R21, R21, 0x10, RZ, 0xc0, !PT ;  /* 0x0000001015157812 */ /* 0x000fe200078ec0ff */
[----:B------:R-:W-:Y:S06]  /*8270*/  BRA.DIV UR4, `(.L_x_46) ;  /* 0x0000002a04f47947 */ /* 0x000fec000b800000 */
[----:B------:R-:W1:Y:S01]  /*8280*/  SHFL.IDX PT, R2, R7, RZ, 0x1e1f ;  /* 0x001e1fff07027589 */ /* 0x000e6200000e0000 */
[C---:B------:R-:W-:Y:S02]  /*8290*/  LOP3.LUT P3, RZ, R16.reuse, 0x1000, RZ, 0xc0, !PT ;  /* 0x0000100010ff7812 */ /* 0x040fe4000786c0ff */
[C---:B------:R-:W-:Y:S01]  /*82a0*/  LOP3.LUT P2, RZ, R16.reuse, 0x800, RZ, 0xc0, !PT ;  /* 0x0000080010ff7812 */ /* 0x040fe2000784c0ff */
[----:B------:R-:W2:Y:S01]  /*82b0*/  SHFL.IDX PT, R0, R8, RZ, 0x1e1f ;  /* 0x001e1fff08007589 */ /* 0x000ea200000e0000 */
[----:B------:R-:W-:-:S03]  /*82c0*/  LOP3.LUT P1, RZ, R16, 0x400, RZ, 0xc0, !PT ;  /* 0x0000040010ff7812 */ /* 0x000fc6000782c0ff */
[----:B------:R-:W3:Y:S01]  /*82d0*/  SHFL.IDX PT, R8, R8, 0x1, 0x1e1f ;  /* 0x003e1f0008087f89 */ /* 0x000ee200000e0000 */
[----:B-1----:R-:W-:-:S05]  /*82e0*/  IADD3 R2, P0, R21, R2, RZ ;  /* 0x0000000215027210 */ /* 0x002fca0007f1e0ff */
[----:B--2---:R-:W-:Y:S02]  /*82f0*/  IMAD.X R3, RZ, RZ, R0, P0 ;  /* 0x000000ffff037224 */ /* 0x004fe400000e0600 */
[----:B------:R-:W-:-:S05]  /*8300*/  VIADD R0, R9, UR43 ;  /* 0x0000002b09007c36 */ /* 0x000fca0008000000 */
[----:B------:R-:W-:Y:S04]  /*8310*/  LDGSTS.E.BYPASS.LTC128B.128 [R0+0x9000], desc[UR36][R2.64], !P3 ;  /* 0x0900000002007fae */ /* 0x000fe8000d901d64 */
[----:B------:R-:W-:Y:S04]  /*8320*/  LDGSTS.E.BYPASS.LTC128B.128 [R0+0xa000], desc[UR36][R2.64+0x20], !P2 ;  /* 0x0a00002002007fae */ /* 0x000fe8000d101d64 */
[----:B------:R1:W-:Y:S04]  /*8330*/  LDGSTS.E.BYPASS.LTC128B.128 [R0+0xb000], desc[UR36][R2.64+0x40], !P1 ;  /* 0x0b00004002007fae */ /* 0x0003e8000c901d64 */
[----:B-1-3--:R1:W2:Y:S02]  /*8340*/  SHFL.IDX PT, R2, R7, 0x1, 0x1e1f ;  /* 0x003e1f0007027f89 */ /* 0x00a2a400000e0000 */
.L_x_112:
[C---:B------:R-:W-:Y:S02]  /*8350*/  LOP3.LUT P3, RZ, R16.reuse, 0x8000, RZ, 0xc0, !PT ;  /* 0x0000800010ff7812 */ /* 0x040fe4000786c0ff */
[C---:B------:R-:W-:Y:S02]  /*8360*/  LOP3.LUT P2, RZ, R16.reuse, 0x4000, RZ, 0xc0, !PT ;  /* 0x0000400010ff7812 */ /* 0x040fe4000784c0ff */
[----:B------:R-:W-:Y:S02]  /*8370*/  LOP3.LUT P1, RZ, R16, 0x2000, RZ, 0xc0, !PT ;  /* 0x0000200010ff7812 */ /* 0x000fe4000782c0ff */
[----:B--2---:R-:W-:-:S05]  /*8380*/  IADD3 R2, P0, R21, R2, RZ ;  /* 0x0000000215027210 */ /* 0x004fca0007f1e0ff */
[----:B------:R-:W-:Y:S01]  /*8390*/  IMAD.X R3, RZ, RZ, R8, P0 ;  /* 0x000000ffff037224 */ /* 0x000fe200000e0608 */
[----:B------:R-:W-:-:S04]  /*83a0*/  PLOP3.LUT P0, PT, PT, PT, PT, 0x80, 0x0 ;  /* 0x000000000000781c */ /* 0x000fc80003f0f070 */
[----:B------:R-:W-:Y:S01]  /*83b0*/  @!PT LDS RZ, [RZ] ;  /* 0x00000000fffff984 */ /* 0x000fe20000000800 */
[----:B------:R-:W-:Y:S01]  /*83c0*/  @!PT LDS RZ, [RZ] ;  /* 0x00000000fffff984 */ /* 0x000fe20000000800 */
[----:B------:R-:W-:Y:S01]  /*83d0*/  @!PT LDS RZ, [RZ] ;  /* 0x00000000fffff984 */ /* 0x000fe20000000800 */
[----:B------:R2:W-:Y:S04]  /*83e0*/  LDGSTS.E.BYPASS.LTC128B.128 [R0+0x9800], desc[UR36][R2.64], !P3 ;  /* 0x0980000002007fae */ /* 0x0005e8000d901d64 */
[----:B------:R2:W-:Y:S04]  /*83f0*/  LDGSTS.E.BYPASS.LTC128B.128 [R0+0xa800], desc[UR36][R2.64+0x20], !P2 ;  /* 0x0a80002002007fae */ /* 0x0005e8000d101d64 */
[----:B------:R2:W-:Y:S01]  /*8400*/  LDGSTS.E.BYPASS.LTC128B.128 [R0+0xb800], desc[UR36][R2.64+0x40], !P1 ;  /* 0x0b80004002007fae */ /* 0x0005e2000c901d64 */
[----:B------:R-:W-:Y:S01]  /*8410*/  NOP ;  /* 0x0000000000007918 */ /* 0x000fe20000000000 */
.L_x_47:
[----:B------:R-:W-:Y:S02]  /*8420*/  PLOP3.LUT P1, PT, P1, P0, PT, 0xa2, 0x0 ;  /* 0x000000000000781c */ /* 0x000fe40000f21472 */
[----:B------:R-:W-:-:S08]  /*8430*/  @P0 R2UR P1, UR4, R4 ;  /* 0x00000000040402ca */ /* 0x000fd00000020000 */
[----:B------:R-:W-:-:S05]  /*8440*/  @P0 PLOP3.LUT P0, PT, P1, PT, PT, 0x80, 0x0 ;  /* 0x000000000000081c */ /* 0x000fca0000f0f070 */
[----:B------:R-:W-:Y:S01]  /*8450*/  @!P1 SYNCS.ARRIVE.TRANS64.RED.A0T1 RZ, [UR4+0x19c70], RZ ;  /* 0x019c70ffffff99a7 */ /* 0x000fe20008200404 */
[----:B------:R-:W-:Y:S07]  /*8460*/  @!P1 ARRIVES.LDGSTSBAR.64.TRANSCNT [UR4+0x19c70] ;  /* 0x019c7000ff0099b0 */ /* 0x000fee0008000a84 */
[----:B------:R-:W-:Y:S05]  /*8470*/  @P0 BRA.U.ANY `(.L_x_47) ;  /* 0xfffffffd00e80947 */ /* 0x000fea000393ffff */
[----:B------:R-:W-:Y:S01]  /*8480*/  NOP ;  /* 0x0000000000007918 */ /* 0x000fe20000000000 */
[----:B--2---:R-:W-:-:S05]  /*8490*/  IMAD.U32 R2, RZ, RZ, UR48 ;  /* 0x00000030ff027e24 */ /* 0x004fca000f8e00ff */
[----:B------:R-:W-:-:S13]  /*84a0*/  ISETP.NE.AND P2, PT, R2, 0x3, PT ;  /* 0x000000030200780c */ /* 0x000fda0003f45270 */
[----:B------:R-:W-:Y:S05]  /*84b0*/  @!P2 BRA `(.L_x_48) ;  /* 0x000000000004a947 */ /* 0x000fea0003800000 */
[----:B------:R-:W-:Y:S01]  /*84c0*/  BPT.TRAP 0x1 ;  /* 0x000000040000795c */ /* 0x000fe20000300000 */
.L_x_48:
[----:B------:R2:W-:Y:S01]  /*84d0*/  SYNCS.ARRIVE.TRANS64.A1T0 RZ, [R4+URZ+0x19c70], RZ ;  /* 0x019c70ff04ff79a7 */ /* 0x0005e2000810003f */
[----:B------:R-:W-:Y:S05]  /*84e0*/  @!P2 BRA `(.L_x_49) ;  /* 0x000000000004a947 */ /* 0x000fea0003800000 */
[----:B------:R-:W-:Y:S01]  /*84f0*/  BPT.TRAP 0x1 ;  /* 0x000000040000795c */ /* 0x000fe20000300000 */
.L_x_49:
[----:B------:R-:W3:Y:S01]  /*8500*/  SYNCS.PHASECHK.TRANS64.TRYWAIT P0, [R4+URZ+0x19c40], R20 ;  /* 0x019c4014040075a7 */ /* 0x000ee2000800017f */
[----:B------:R-:W-:Y:S04]  /*8510*/  BSSY B0, `(.L_x_50) ;  /* 0x0000002000007945 */ /* 0x000fe80003800000 */
[----:B---3--:R-:W-:Y:S05]  /*8520*/  @!P0 BRA `(.L_x_51) ;  /* 0x0000002800f08947 */ /* 0x008fea0003800000 */
.L_x_113:
[----:B------:R-:W-:Y:S05]  /*8530*/  BSYNC B0 ;  /* 0x0000000000007941 */ /* 0x000fea0003800000 */
.L_x_50:
[----:B------:R4:W5:Y:S01]  /*8540*/  LDL R9, [R1+0x8] ;  /* 0x0000080001097983 */ /* 0x0009620000100800 */
[----:B------:R-:W-:Y:S01]  /*8550*/  ULDC.64 UR4, c[0x0][0x300] ;  /* 0x0000c00000047ab9 */ /* 0x000fe20000000a00 */
[----:B------:R-:W-:Y:S01]  /*8560*/  ULDC.64 UR6, c[0x0][0x2e8] ;  /* 0x0000ba0000067ab9 */ /* 0x000fe20000000a00 */
[----:B-1----:R-:W-:Y:S01]  /*8570*/  IMAD R7, R10, UR4, RZ ;  /* 0x000000040a077c24 */ /* 0x002fe2000f8e02ff */
[----:B------:R-:W1:Y:S01]  /*8580*/  S2R R8, SR_TID.X ;  /* 0x0000000000087919 */ /* 0x000e620000002100 */
[----:B------:R-:W-:Y:S01]  /*8590*/  IMAD.WIDE.U32 R2, R6, UR4, RZ ;  /* 0x0000000406027c25 */ /* 0x000fe2000f8e00ff */
[C---:B------:R-:W-:Y:S02]  /*85a0*/  LOP3.LUT P4, RZ, R16.reuse, 0x8, RZ, 0xc0, !PT ;  /* 0x0000000810ff7812 */ /* 0x040fe4000788c0ff */
[----:B------:R-:W-:Y:S01]  /*85b0*/  LOP3.LUT P3, RZ, R16, 0x4, RZ, 0xc0, !PT ;  /* 0x0000000410ff7812 */ /* 0x000fe2000786c0ff */
[----:B------:R-:W-:Y:S01]  /*85c0*/  IMAD R7, R6, UR5, R7 ;  /* 0x0000000506077c24 */ /* 0x000fe2000f8e0207 */
[----:B------:R-:W-:Y:S01]  /*85d0*/  ULDC.64 UR4, c[0x0][0x310] ;  /* 0x0000c40000047ab9 */ /* 0x000fe20000000a00 */
[----:B------:R-:W-:Y:S01]  /*85e0*/  LOP3.LUT P1, RZ, R16, 0x2, RZ, 0xc0, !PT ;  /* 0x0000000210ff7812 */ /* 0x000fe2000782c0ff */
[----:B------:R-:W-:-:S02]  /*85f0*/  IMAD R18, R18, UR4, RZ ;  /* 0x0000000412127c24 */ /* 0x000fc4000f8e02ff */
[----:B------:R-:W-:Y:S02]  /*8600*/  IMAD.IADD R3, R3, 0x1, R7 ;  /* 0x0000000103037824 */ /* 0x000fe400078e0207 */
[C---:B------:R-:W-:Y:S02]  /*8610*/  IMAD R18, R5.reuse, UR5, R18 ;  /* 0x0000000505127c24 */ /* 0x040fe4000f8e0212 */
[----:B------:R-:W-:Y:S01]  /*8620*/  IMAD.WIDE.U32 R2, R5, UR4, R2 ;  /* 0x0000000405027c25 */ /* 0x000fe2000f8e0002 */
[----:B------:R-:W-:-:S03]  /*8630*/  ULDC.64 UR4, c[0x0][0x308] ;  /* 0x0000c20000047ab9 */ /* 0x000fc60000000a00 */
[----:B------:R-:W-:Y:S02]  /*8640*/  IMAD.IADD R3, R3, 0x1, R18 ;  /* 0x0000000103037824 */ /* 0x000fe400078e0212 */
[----:B------:R-:W-:Y:S02]  /*8650*/  IMAD R6, R24, UR4, RZ ;  /* 0x0000000418067c24 */ /* 0x000fe4000f8e02ff */
[----:B------:R-:W-:Y:S01]  /*8660*/  IMAD.WIDE.U32 R2, R17, UR4, R2 ;  /* 0x0000000411027c25 */ /* 0x000fe2000f8e0002 */
[----:B------:R-:W-:-:S03]  /*8670*/  UMOV UR4, 0xffffffff ;  /* 0xffffffff00047882 */ /* 0x000fc60000000000 */
[----:B------:R-:W-:Y:S01]  /*8680*/  IMAD R7, R17, UR5, R6 ;  /* 0x0000000511077c24 */ /* 0x000fe2000f8e0206 */
[----:B------:R-:W-:-:S04]  /*8690*/  IADD3 R5, P0, R2, UR6, RZ ;  /* 0x0000000602057c10 */ /* 0x000fc8000ff1e0ff */
[----:B------:R-:W-:Y:S01]  /*86a0*/  IADD3.X R6, R3, UR7, R7, P0, !PT ;  /* 0x0000000703067c10 */ /* 0x000fe200087fe407 */
[----:B-1----:R-:W-:-:S05]  /*86b0*/  IMAD.SHL.U32 R8, R8, 0x10, RZ ;  /* 0x0000001008087824 */ /* 0x002fca00078e00ff */
[----:B------:R-:W-:Y:S01]  /*86c0*/  LOP3.LUT R8, R8, 0x10, RZ, 0xc0, !PT ;  /* 0x0000001008087812 */ /* 0x000fe200078ec0ff */
[----:B----4-:R-:W-:Y:S06]  /*86d0*/  BRA.DIV UR4, `(.L_x_52) ;  /* 0x0000002a04987947 */ /* 0x010fec000b800000 */
[----:B------:R-:W1:Y:S01]  /*86e0*/  SHFL.IDX PT, R14, R5, RZ, 0x1e1f ;  /* 0x001e1fff050e7589 */ /* 0x000e6200000e0000 */
[----:B-----5:R-:W-:-:S03]  /*86f0*/  ISETP.GE.AND P2, PT, R9, 0x1, PT ;  /* 0x000000010900780c */ /* 0x020fc60003f46270 */
[----:B------:R-:W4:Y:S04]  /*8700*/  SHFL.IDX PT, R2, R6, RZ, 0x1e1f ;  /* 0x001e1fff06027589 */ /* 0x000f2800000e0000 */
[----:B------:R-:W0:Y:S06]  /*8710*/  SHFL.IDX PT, R6, R6, 0x1, 0x1e1f ;  /* 0x003e1f0006067f89 */ /* 0x000e2c00000e0000 */
[----:B-1----:R-:W-:-:S05]  /*8720*/  @P2 IADD3 R14, P0, R8, R14, RZ ;  /* 0x0000000e080e2210 */ /* 0x002fca0007f1e0ff */
[----:B----4-:R-:W-:Y:S02]  /*8730*/  @P2 IMAD.X R3, RZ, RZ, R2, P0 ;  /* 0x000000ffff032224 */ /* 0x010fe400000e0602 */
[----:B------:R-:W-:Y:S02]  /*8740*/  @P2 IMAD.MOV.U32 R2, RZ, RZ, R14 ;  /* 0x000000ffff022224 */ /* 0x000fe400078e000e */
[----:B------:R1:W4:Y:S04]  /*8750*/  SHFL.IDX PT, R14, R5, 0x1, 0x1e1f ;  /* 0x003e1f00050e7f89 */ /* 0x00032800000e0000 */
[----:B------:R1:W-:Y:S04]  /*8760*/  @P2 LDGSTS.E.BYPASS.LTC128B.128 [R0+0x13800], desc[UR36][R2.64], !P4 ;  /* 0x1380000002002fae */ /* 0x0003e8000e101d64 */
[----:B------:R1:W-:Y:S04]  /*8770*/  @P2 LDGSTS.E.BYPASS.LTC128B.128 [R0+0x14800], desc[UR36][R2.64+0x20], !P3 ;  /* 0x1480002002002fae */ /* 0x0003e8000d901d64 */
[----:B0-----:R1:W-:Y:S02]  /*8780*/  @P2 LDGSTS.E.BYPASS.LTC128B.128 [R0+0x15800], desc[UR36][R2.64+0x40], !P1 ;  /* 0x1580004002002fae */ /* 0x0013e4000c901d64 */
.L_x_119:
[----:B------:R-:W-:-:S13]  /*8790*/  ISETP.GE.AND P2, PT, R9, 0x41, PT ;  /* 0x000000410900780c */ /* 0x000fda0003f46270 */
[----:B-1--4-:R-:W-:-:S05]  /*87a0*/  @P2 IADD3 R2, P0, R8, R14, RZ ;  /* 0x0000000e08022210 */ /* 0x012fca0007f1e0ff */
[----:B------:R-:W-:Y:S01]  /*87b0*/  @P2 IMAD.X R3, RZ, RZ, R6, P0 ;  /* 0x000000ffff032224 */ /* 0x000fe200000e0606 */
[----:B------:R-:W-:-:S04]  /*87c0*/  PLOP3.LUT P0, PT, PT, PT, PT, 0x80, 0x0 ;  /* 0x000000000000781c */ /* 0x000fc80003f0f070 */
[----:B------:R-:W-:Y:S01]  /*87d0*/  @!PT LDS RZ, [RZ] ;  /* 0x00000000fffff984 */ /* 0x000fe20000000800 */
[----:B------:R-:W-:Y:S01]  /*87e0*/  @!PT LDS RZ, [RZ] ;  /* 0x00000000fffff984 */ /* 0x000fe20000000800 */
[----:B------:R-:W-:Y:S01]  /*87f0*/  @!PT LDS RZ, [RZ] ;  /* 0x00000000fffff984 */ /* 0x000fe20000000800 */
[----:B------:R0:W-:Y:S04]  /*8800*/  @P2 LDGSTS.E.BYPASS.LTC128B.128 [R0+0x14000], desc[UR36][R2.64], !P4 ;  /* 0x1400000002002fae */ /* 0x0001e8000e101d64 */
[----:B------:R0:W-:Y:S04]  /*8810*/  @P2 LDGSTS.E.BYPASS.LTC128B.128 [R0+0x15000], desc[UR36][R2.64+0x20], !P3 ;  /* 0x1500002002002fae */ /* 0x0001e8000d901d64 */
[----:B------:R0:W-:Y:S01]  /*8820*/  @P2 LDGSTS.E.BYPASS.LTC128B.128 [R0+0x16000], desc[UR36][R2.64+0x40], !P1 ;  /* 0x1600004002002fae */ /* 0x0001e2000c901d64 */
[----:B------:R-:W-:Y:S01]  /*8830*/  NOP ;  /* 0x0000000000007918 */ /* 0x000fe20000000000 */
.L_x_53:
[----:B------:R-:W-:Y:S02]  /*8840*/  PLOP3.LUT P1, PT, P1, P0, PT, 0xa2, 0x0 ;  /* 0x000000000000781c */ /* 0x000fe40000f21472 */
[----:B------:R-:W-:-:S08]  /*8850*/  @P0 R2UR P1, UR4, R4 ;  /* 0x00000000040402ca */ /* 0x000fd00000020000 */
[----:B------:R-:W-:-:S05]  /*8860*/  @P0 PLOP3.LUT P0, PT, P1, PT, PT, 0x80, 0x0 ;  /* 0x000000000000081c */ /* 0x000fca0000f0f070 */
[----:B------:R-:W-:Y:S01]  /*8870*/  @!P1 SYNCS.ARRIVE.TRANS64.RED.A0T1 RZ, [UR4+0x19c30], RZ ;  /* 0x019c30ffffff99a7 */ /* 0x000fe20008200404 */
[----:B------:R-:W-:Y:S07]  /*8880*/  @!P1 ARRIVES.LDGSTSBAR.64.TRANSCNT [UR4+0x19c30] ;  /* 0x019c3000ff0099b0 */ /* 0x000fee0008000a84 */
[----:B------:R-:W-:Y:S05]  /*8890*/  @P0 BRA.U.ANY `(.L_x_53) ;  /* 0xfffffffd00e80947 */ /* 0x000fea000393ffff */
[----:B------:R-:W-:Y:S01]  /*88a0*/  NOP ;  /* 0x0000000000007918 */ /* 0x000fe20000000000 */
[----:B0-----:R-:W-:-:S05]  /*88b0*/  IMAD.U32 R0, RZ, RZ, UR48 ;  /* 0x00000030ff007e24 */ /* 0x001fca000f8e00ff */
[----:B------:R-:W-:-:S13]  /*88c0*/  ISETP.NE.AND P2, PT, R0, 0x3, PT ;  /* 0x000000030000780c */ /* 0x000fda0003f45270 */
[----:B------:R-:W-:Y:S05]  /*88d0*/  @!P2 BRA `(.L_x_54) ;  /* 0x000000000004a947 */ /* 0x000fea0003800000 */
[----:B------:R-:W-:Y:S01]  /*88e0*/  BPT.TRAP 0x1 ;  /* 0x000000040000795c */ /* 0x000fe20000300000 */
.L_x_54:
[----:B------:R0:W-:Y:S02]  /*88f0*/  SYNCS.ARRIVE.TRANS64.A1T0 RZ, [R4+URZ+0x19c30], RZ ;  /* 0x019c30ff04ff79a7 */ /* 0x0001e4000810003f */
[----:B------:R-:W-:Y:S05]  /*8900*/  WARPSYNC.ALL ;  /* 0x0000000000007948 */ /* 0x000fea0003800000 */
[----:B------:R-:W-:-:S04]  /*8910*/  UIADD3 UR4, UR43, 0xf000, URZ ;  /* 0x0000f0002b047890 */ /* 0x000fc8000fffe03f */
[----:B------:R-:W-:Y:S01]  /*8920*/  ULOP3.LUT UP0, URZ, UR4, 0x9f, URZ, 0xc0, !UPT ;  /* 0x0000009f043f7892 */ /* 0x000fe2000f80c03f */
[----:B------:R-:W-:Y:S05]  /*8930*/  BAR.SYNC.DEFER_BLOCKING 0x8, 0x200 ;  /* 0x0208000000007b1d */ /* 0x000fea0000010000 */
[----:B------:R-:W-:-:S13]  /*8940*/  PLOP3.LUT P0, PT, PT, PT, UP0, 0x80, 0x0 ;  /* 0x000000000000781c */ /* 0x000fda0003f0f008 */
[----:B------:R-:W-:Y:S05]  /*8950*/  @!P0 BRA `(.L_x_55) ;  /* 0x0000000000408947 */ /* 0x000fea0003800000 */
[----:B------:R-:W-:Y:S01]  /*8960*/  MOV R2, 0x0 ;  /* 0x0000000000027802 */ /* 0x000fe20000000f00 */
[----:B------:R-:W-:Y:S01]  /*8970*/  ULDC.64 UR6, c[0x4][0x98] ;  /* 0x0100260000067ab9 */ /* 0x000fe20000000a00 */
[----:B------:R-:W-:Y:S01]  /*8980*/  ULDC.64 UR8, c[0x4][0xa0] ;  /* 0x0100280000087ab9 */ /* 0x000fe20000000a00 */
[----:B------:R-:W-:Y:S01]  /*8990*/  ULDC.64 UR4, c[0x4][0x28] ;  /* 0x01000a0000047ab9 */ /* 0x000fe20000000a00 */
[----:B0-23--:R-:W-:Y:S02]  /*89a0*/  IMAD.U32 R4, RZ, RZ, UR6 ;  /* 0x00000006ff047e24 */ /* 0x00dfe4000f8e00ff */
        /* <DEDUP_REMOVED lines=10> */
[----:B0-----:R-:W-:Y:S05]  /*8a50*/  CALL.ABS.NOINC R2 ;  /* 0x0000000002007343 */ /* 0x001fea0003c00000 */
.L_x_55:
[----:B------:R-:W1:Y:S01]  /*8a60*/  LDC R8, c[0x0][0x448] ;  /* 0x00011200ff087b82 */ /* 0x000e620000000800 */
[----:B------:R-:W3:Y:S01]  /*8a70*/  S2R R18, SR_TID.X ;  /* 0x0000000000127919 */ /* 0x000ee20000002100 */
[----:B------:R-:W-:Y:S01]  /*8a80*/  R2UR UR6, R24 ;  /* 0x00000000180672ca */ /* 0x000fe200000e0000 */
[----:B------:R-:W-:Y:S01]  /*8a90*/  IMAD R0, RZ, RZ, -UR45 ;  /* 0x8000002dff007e24 */ /* 0x000fe2000f8e02ff */
[C---:B------:R-:W-:Y:S01]  /*8aa0*/  R2UR UR7, R17.reuse ;  /* 0x00000000110772ca */ /* 0x040fe200000e0000 */
[----:B------:R-:W-:Y:S01]  /*8ab0*/  ULDC.64 UR8, c[0x0][0x2d8] ;  /* 0x0000b60000087ab9 */ /* 0x000fe20000000a00 */
[----:B------:R-:W-:Y:S01]  /*8ac0*/  R2UR UR4, R17 ;  /* 0x00000000110472ca */ /* 0x000fe200000e0000 */
[----:B------:R-:W-:Y:S01]  /*8ad0*/  ULDC.64 UR10, c[0x0][0x280] ;  /* 0x0000a000000a7ab9 */ /* 0x000fe20000000a00 */
[----:B------:R-:W4:Y:S01]  /*8ae0*/  LDC R3, c[0x0][0xc38] ;  /* 0x00030e00ff037b82 */ /* 0x000f220000000800 */
[C---:B------:R-:W-:Y:S01]  /*8af0*/  LOP3.LUT P3, RZ, R16.reuse, 0x200, RZ, 0xc0, !PT ;  /* 0x0000020010ff7812 */ /* 0x040fe2000786c0ff */
[----:B------:R-:W-:Y:S01]  /*8b00*/  VIADD R10, R25, UR43 ;  /* 0x0000002b190a7c36 */ /* 0x000fe20008000000 */
[----:B------:R-:W-:-:S02]  /*8b10*/  LOP3.LUT P4, RZ, R16, 0x100, RZ, 0xc0, !PT ;  /* 0x0000010010ff7812 */ /* 0x000fc4000788c0ff */
[----:B------:R-:W-:Y:S02]  /*8b20*/  LOP3.LUT P5, RZ, R16, 0x80, RZ, 0xc0, !PT ;  /* 0x0000008010ff7812 */ /* 0x000fe400078ac0ff */
[----:B------:R-:W-:-:S04]  /*8b30*/  UIMAD UR6, UR6, UR8, URZ ;  /* 0x00000008060672a4 */ /* 0x000fc8000f8e023f */
[----:B------:R-:W-:Y:S02]  /*8b40*/  UIMAD UR7, UR7, UR9, UR6 ;  /* 0x00000009070772a4 */ /* 0x000fe4000f8e0206 */
[----:B------:R-:W-:Y:S02]  /*8b50*/  USHF.R.S32.HI UR6, URZ, 0x1f, UR46 ;  /* 0x0000001f3f067899 */ /* 0x000fe4000801142e */
[----:B------:R-:W-:Y:S01]  /*8b60*/  UIMAD.WIDE.U32 UR4, UR4, UR8, URZ ;  /* 0x00000008040472a5 */ /* 0x000fe2000f8e003f */
[----:B-1----:R-:W-:Y:S02]  /*8b70*/  ISETP.NE.AND P0, PT, R8, 0x1, PT ;  /* 0x000000010800780c */ /* 0x002fe40003f05270 */
[----:B------:R-:W-:Y:S01]  /*8b80*/  ULDC.64 UR8, c[0x0][0x2e0] ;  /* 0x0000b80000087ab9 */ /* 0x000fe20000000a00 */
[----:B------:R-:W-:Y:S02]  /*8b90*/  UIADD3 UR5, UR5, UR7, URZ ;  /* 0x0000000705057290 */ /* 0x000fe4000fffe03f */
[----:B------:R-:W-:-:S02]  /*8ba0*/  UIMAD UR6, UR6, UR8, URZ ;  /* 0x00000008060672a4 */ /* 0x000fc4000f8e023f */
[----:B------:R-:W-:Y:S01]  /*8bb0*/  UIMAD.WIDE.U32 UR4, UR46, UR8, UR4 ;  /* 0x000000082e0472a5 */ /* 0x000fe2000f8e0004 */
[----:B----4-:R-:W-:Y:S01]  /*8bc0*/  IMAD R0, R3, R0, UR39 ;  /* 0x0000002703007e24 */ /* 0x010fe2000f8e0200 */
[----:B------:R-:W-:Y:S01]  /*8bd0*/  UIMAD UR6, UR46, UR9, UR6 ;  /* 0x000000092e0672a4 */ /* 0x000fe2000f8e0206 */
[----:B---3--:R-:W-:Y:S01]  /*8be0*/  IMAD.SHL.U32 R20, R18, 0x40, RZ ;  /* 0x0000004012147824 */ /* 0x008fe200078e00ff */
[----:B------:R-:W-:Y:S01]  /*8bf0*/  SHF.R.U32.HI R18, RZ, 0x1, R18 ;  /* 0x00000001ff127819 */ /* 0x000fe20000011612 */
[----:B------:R-:W-:Y:S01]  /*8c00*/  ULDC.64 UR8, c[0x0][0x2c8] ;  /* 0x0000b20000087ab9 */ /* 0x000fe20000000a00 */
[----:B0-2---:R-:W0:Y:S01]  /*8c10*/  @P0 LDC R4, c[0x0][0x44c] ;  /* 0x00011300ff040b82 */ /* 0x005e220000000800 */
[----:B------:R-:W-:Y:S01]  /*8c20*/  UIADD3 UR5, UR5, UR6, URZ ;  /* 0x0000000605057290 */ /* 0x000fe2000fffe03f */
[----:B------:R-:W-:Y:S02]  /*8c30*/  LOP3.LUT R20, R20, 0x40, RZ, 0xc0, !PT ;  /* 0x0000004014147812 */ /* 0x000fe400078ec0ff */
[----:B------:R-:W-:-:S02]  /*8c40*/  ULDC.64 UR6, c[0x0][0x2d0] ;  /* 0x0000b40000067ab9 */ /* 0x000fc40000000a00 */
[----:B------:R-:W-:Y:S01]  /*8c50*/  LOP3.LUT R18, R20, 0x3f, R18, 0xf8, !PT ;  /* 0x0000003f14127812 */ /* 0x000fe200078ef812 */
[----:B------:R-:W-:Y:S01]  /*8c60*/  IMAD.U32 R6, RZ, RZ, UR6 ;  /* 0x00000006ff067e24 */ /* 0x000fe2000f8e00ff */
[----:B------:R-:W1:Y:S01]  /*8c70*/  @P0 LDC R2, c[0x0][0x450] ;  /* 0x00011400ff020b82 */ /* 0x000e620000000800 */
[----:B------:R-:W2:Y:S02]  /*8c80*/  S2R R20, SR_TID.X ;  /* 0x0000000000147919 */ /* 0x000ea40000002100 */
[----:B------:R-:W-:-:S04]  /*8c90*/  IMAD R7, R0, 0xc0, R18 ;  /* 0x000000c000077824 */ /* 0x000fc800078e0212 */
[----:B------:R-:W-:Y:S02]  /*8ca0*/  IMAD.MOV.U32 R3, RZ, RZ, R7 ;  /* 0x000000ffff037224 */ /* 0x000fe400078e0007 */
[----:B0-----:R-:W-:-:S05]  /*8cb0*/  @P0 IMAD.HI.U32 R5, R7, R4, RZ ;  /* 0x0000000407050227 */ /* 0x001fca00078e00ff */
[----:B-1----:R-:W-:-:S04]  /*8cc0*/  @P0 SHF.R.U32.HI R3, RZ, R2, R5 ;  /* 0x00000002ff030219 */ /* 0x002fc80000011605 */
[--C-:B------:R-:W-:Y:S01]  /*8cd0*/  SHF.R.S32.HI R2, RZ, 0x1f, R3.reuse ;  /* 0x0000001fff027819 */ /* 0x100fe20000011403 */
[----:B------:R-:W-:-:S04]  /*8ce0*/  IMAD.MOV R4, RZ, RZ, -R3 ;  /* 0x000000ffff047224 */ /* 0x000fc800078e0a03 */
[----:B------:R-:W-:Y:S02]  /*8cf0*/  IMAD R2, R2, UR6, RZ ;  /* 0x0000000602027c24 */ /* 0x000fe4000f8e02ff */
[----:B------:R-:W-:Y:S02]  /*8d00*/  IMAD R4, R8, R4, R7 ;  /* 0x0000000408047224 */ /* 0x000fe400078e0207 */
[C---:B------:R-:W-:Y:S02]  /*8d10*/  IMAD R5, R3.reuse, UR7, R2 ;  /* 0x0000000703057c24 */ /* 0x040fe4000f8e0202 */
[----:B------:R-:W-:-:S04]  /*8d20*/  IMAD.WIDE.U32 R2, R3, R6, UR4 ;  /* 0x0000000403027e25 */ /* 0x000fc8000f8e0006 */
[----:B------:R-:W-:Y:S01]  /*8d30*/  IMAD.IADD R3, R3, 0x1, R5 ;  /* 0x0000000103037824 */ /* 0x000fe200078e0205 */
[----:B------:R-:W-:Y:S01]  /*8d40*/  SHF.R.S32.HI R5, RZ, 0x1f, R4 ;  /* 0x0000001fff057819 */ /* 0x000fe20000011404 */
[----:B------:R-:W-:Y:S02]  /*8d50*/  VIADD R7, R7, 0x80 ;  /* 0x0000008007077836 */ /* 0x000fe40000000000 */
[----:B------:R-:W-:-:S04]  /*8d60*/  IMAD.WIDE.U32 R2, R4, UR8, R2 ;  /* 0x0000000804027c25 */ /* 0x000fc8000f8e0002 */
[----:B------:R-:W-:Y:S02]  /*8d70*/  IMAD R5, R5, UR8, RZ ;  /* 0x0000000805057c24 */ /* 0x000fe4000f8e02ff */
[----:B--2---:R-:W-:Y:S01]  /*8d80*/  IMAD.SHL.U32 R18, R20, 0x10, RZ ;  /* 0x0000001014127824 */ /* 0x004fe200078e00ff */
[----:B------:R-:W-:Y:S01]  /*8d90*/  SHF.R.U32.HI R20, RZ, 0x1, R20 ;  /* 0x00000001ff147819 */ /* 0x000fe20000011614 */
[----:B------:R-:W-:Y:S01]  /*8da0*/  IMAD R5, R4, UR9, R5 ;  /* 0x0000000904057c24 */ /* 0x000fe2000f8e0205 */
[----:B------:R-:W-:Y:S02]  /*8db0*/  IADD3 R4, P1, R2, UR10, RZ ;  /* 0x0000000a02047c10 */ /* 0x000fe4000ff3e0ff */
[----:B------:R-:W0:Y:S01]  /*8dc0*/  @P0 LDC R2, c[0x0][0x450] ;  /* 0x00011400ff020b82 */ /* 0x000e220000000800 */
[----:B------:R-:W-:Y:S02]  /*8dd0*/  LOP3.LUT R18, R18, 0x10, RZ, 0xc0, !PT ;  /* 0x0000001012127812 */ /* 0x000fe400078ec0ff */
[----:B------:R-:W-:-:S02]  /*8de0*/  IADD3.X R5, R3, UR11, R5, P1, !PT ;  /* 0x0000000b03057c10 */ /* 0x000fc40008ffe405 */
[----:B------:R-:W-:-:S03]  /*8df0*/  LOP3.LUT R20, R20, 0x3f, RZ, 0xc0, !PT ;  /* 0x0000003f14147812 */ /* 0x000fc600078ec0ff */
[----:B------:R-:W1:Y:S02]  /*8e00*/  @P0 LDC R3, c[0x0][0x44c] ;  /* 0x00011300ff030b82 */ /* 0x000e640000000800 */
[----:B-1----:R-:W-:-:S04]  /*8e10*/  @P0 IMAD.HI.U32 R9, R7, R3, RZ ;  /* 0x0000000307090227 */ /* 0x002fc800078e00ff */
[----:B------:R-:W-:Y:S01]  /*8e20*/  IMAD.MOV.U32 R3, RZ, RZ, R7 ;  /* 0x000000ffff037224 */ /* 0x000fe200078e0007 */
[----:B0-----:R-:W-:-:S05]  /*8e30*/  @P0 SHF.R.U32.HI R3, RZ, R2, R9 ;  /* 0x00000002ff030219 */ /* 0x001fca0000011609 */
[----:B------:R-:W-:-:S04]  /*8e40*/  IMAD.MOV R2, RZ, RZ, -R3 ;  /* 0x000000ffff027224 */ /* 0x000fc800078e0a03 */
[----:B------:R-:W-:Y:S01]  /*8e50*/  IMAD R7, R8, R2, R7 ;  /* 0x0000000208077224 */ /* 0x000fe200078e0207 */
[----:B------:R-:W-:-:S05]  /*8e60*/  SHF.R.S32.HI R2, RZ, 0x1f, R3 ;  /* 0x0000001fff027819 */ /* 0x000fca0000011403 */
[----:B------:R-:W-:-:S04]  /*8e70*/  IMAD R2, R2, UR6, RZ ;  /* 0x0000000602027c24 */ /* 0x000fc8000f8e02ff */
[C---:B------:R-:W-:Y:S02]  /*8e80*/  IMAD R8, R3.reuse, UR7, R2 ;  /* 0x0000000703087c24 */ /* 0x040fe4000f8e0202 */
[----:B------:R-:W-:Y:S01]  /*8e90*/  IMAD.WIDE.U32 R2, R3, R6, UR4 ;  /* 0x0000000403027e25 */ /* 0x000fe2000f8e0006 */
[----:B------:R-:W-:Y:S01]  /*8ea0*/  SHF.R.S32.HI R6, RZ, 0x1f, R7 ;  /* 0x0000001fff067819 */ /* 0x000fe20000011407 */
[----:B------:R-:W-:Y:S02]  /*8eb0*/  UMOV UR4, 0xffffffff ;  /* 0xffffffff00047882 */ /* 0x000fe40000000000 */
[----:B------:R-:W-:Y:S02]  /*8ec0*/  IMAD.IADD R3, R3, 0x1, R8 ;  /* 0x0000000103037824 */ /* 0x000fe400078e0208 */
[----:B------:R-:W-:Y:S02]  /*8ed0*/  IMAD R6, R6, UR8, RZ ;  /* 0x0000000806067c24 */ /* 0x000fe4000f8e02ff */
[----:B------:R-:W-:-:S04]  /*8ee0*/  IMAD.WIDE.U32 R2, R7, UR8, R2 ;  /* 0x0000000807027c25 */ /* 0x000fc8000f8e0002 */
[----:B------:R-:W-:Y:S01]  /*8ef0*/  IMAD R7, R7, UR9, R6 ;  /* 0x0000000907077c24 */ /* 0x000fe2000f8e0206 */
[----:B------:R-:W-:-:S04]  /*8f00*/  IADD3 R6, P0, R2, UR10, RZ ;  /* 0x0000000a02067c10 */ /* 0x000fc8000ff1e0ff */
[----:B------:R-:W-:Y:S01]  /*8f10*/  IADD3.X R7, R3, UR11, R7, P0, !PT ;  /* 0x0000000b03077c10 */ /* 0x000fe200087fe407 */
[----:B------:R-:W-:Y:S08]  /*8f20*/  BRA.DIV UR4, `(.L_x_56) ;  /* 0x00000026041c7947 */ /* 0x000ff0000b800000 */
[----:B------:R-:W0:Y:S01]  /*8f30*/  SHFL.IDX PT, R3, R4, RZ, 0x1e1f ;  /* 0x001e1fff04037589 */ /* 0x000e2200000e0000 */
[----:B------:R-:W-:-:S03]  /*8f40*/  IMAD R0, R0, 0xc0, R20 ;  /* 0x000000c000007824 */ /* 0x000fc600078e0214 */
[----:B------:R-:W1:Y:S02]  /*8f50*/  SHFL.IDX PT, R2, R5, RZ, 0x1e1f ;  /* 0x001e1fff05027589 */ /* 0x000e6400000e0000 */
[----:B------:R-:W-:Y:S02]  /*8f60*/  ISETP.GE.AND P1, PT, R0, UR42, PT ;  /* 0x0000002a00007c0c */ /* 0x000fe4000bf26270 */
[----:B------:R-:W2:Y:S04]  /*8f70*/  SHFL.IDX PT, R14, R4, 0x1, 0x1e1f ;  /* 0x003e1f00040e7f89 */ /* 0x000ea800000e0000 */
[----:B------:R-:W3:Y:S04]  /*8f80*/  SHFL.IDX PT, R5, R5, 0x1, 0x1e1f ;  /* 0x003e1f0005057f89 */ /* 0x000ee800000e0000 */
[----:B------:R-:W4:Y:S03]  /*8f90*/  SHFL.IDX PT, R7, R7, RZ, 0x1e1f ;  /* 0x001e1fff07077589 */ /* 0x000f2600000e0000 */
[----:B0-----:R-:W-:-:S05]  /*8fa0*/  @!P1 IADD3 R8, P0, R18, R3, RZ ;  /* 0x0000000312089210 */ /* 0x001fca0007f1e0ff */
[----:B-1----:R-:W-:Y:S02]  /*8fb0*/  @!P1 IMAD.X R3, RZ, RZ, R2, P0 ;  /* 0x000000ffff039224 */ /* 0x002fe400000e0602 */
[----:B------:R-:W-:Y:S02]  /*8fc0*/  @!P1 IMAD.MOV.U32 R2, RZ, RZ, R8 ;  /* 0x000000ffff029224 */ /* 0x000fe400078e0008 */
[----:B------:R-:W-:-:S03]  /*8fd0*/  VIADD R8, R0, 0x40 ;  /* 0x0000004000087836 */ /* 0x000fc60000000000 */
[----:B------:R-:W-:Y:S04]  /*8fe0*/  @!P1 LDGSTS.E.BYPASS.LTC128B.128 [R10+0xf000], desc[UR36][R2.64], !P3 ;  /* 0x0f000000020a9fae */ /* 0x000fe8000d901d64 */
[----:B------:R-:W-:Y:S04]  /*8ff0*/  @!P1 LDGSTS.E.BYPASS.LTC128B.128 [R10+0x10800], desc[UR36][R2.64+0x20], !P4 ;  /* 0x10800020020a9fae */ /* 0x000fe8000e101d64 */
[----:B------:R0:W-:Y:S01]  /*9000*/  @!P1 LDGSTS.E.BYPASS.LTC128B.128 [R10+0x12000], desc[UR36][R2.64+0x40], !P5 ;  /* 0x12000040020a9fae */ /* 0x0001e2000e901d64 */
[----:B------:R-:W-:-:S13]  /*9010*/  ISETP.GE.AND P1, PT, R8, UR42, PT ;  /* 0x0000002a08007c0c */ /* 0x000fda000bf26270 */
[----:B--2---:R-:W-:-:S05]  /*9020*/  @!P1 IADD3 R14, P0, R18, R14, RZ ;  /* 0x0000000e120e9210 */ /* 0x004fca0007f1e0ff */
[----:B---3--:R-:W-:Y:S02]  /*9030*/  @!P1 IMAD.X R9, RZ, RZ, R5, P0 ;  /* 0x000000ffff099224 */ /* 0x008fe400000e0605 */
[----:B0-----:R-:W-:Y:S02]  /*9040*/  @!P1 IMAD.MOV.U32 R2, RZ, RZ, R14 ;  /* 0x000000ffff029224 */ /* 0x001fe400078e000e */
[----:B------:R-:W-:Y:S01]  /*9050*/  @!P1 IMAD.MOV.U32 R3, RZ, RZ, R9 ;  /* 0x000000ffff039224 */ /* 0x000fe200078e0009 */
[----:B------:R0:W1:Y:S04]  /*9060*/  SHFL.IDX PT, R14, R6, RZ, 0x1e1f ;  /* 0x001e1fff060e7589 */ /* 0x00006800000e0000 */
[----:B------:R0:W-:Y:S04]  /*9070*/  @!P1 LDGSTS.E.BYPASS.LTC128B.128 [R10+0xf800], desc[UR36][R2.64], !P3 ;  /* 0x0f800000020a9fae */ /* 0x0001e8000d901d64 */
[----:B------:R0:W-:Y:S04]  /*9080*/  @!P1 LDGSTS.E.BYPASS.LTC128B.128 [R10+0x11000], desc[UR36][R2.64+0x20], !P4 ;  /* 0x11000020020a9fae */ /* 0x0001e8000e101d64 */
[----:B----4-:R0:W-:Y:S02]  /*9090*/  @!P1 LDGSTS.E.BYPASS.LTC128B.128 [R10+0x12800], desc[UR36][R2.64+0x40], !P5 ;  /* 0x12800040020a9fae */ /* 0x0101e4000e901d64 */
.L_x_126:
[----:B------:R-:W-:Y:S01]  /*90a0*/  VIADD R0, R0, 0x80 ;  /* 0x0000008000007836 */ /* 0x000fe20000000000 */
[----:B------:R-:W-:Y:S04]  /*90b0*/  BSSY B0, `(.L_x_57) ;  /* 0x000000b000007945 */ /* 0x000fe80003800000 */
[----:B------:R-:W-:-:S13]  /*90c0*/  ISETP.GE.AND P0, PT, R0, UR42, PT ;  /* 0x0000002a00007c0c */ /* 0x000fda000bf06270 */
[----:B------:R-:W-:Y:S05]  /*90d0*/  @P0 BRA `(.L_x_58) ;  /* 0x0000000000200947 */ /* 0x000fea0003800000 */
[----:B01----:R-:W-:-:S05]  /*90e0*/  IADD3 R2, P0, R18, R14, RZ ;  /* 0x0000000e12027210 */ /* 0x003fca0007f1e0ff */
[----:B------:R-:W-:-:S05]  /*90f0*/  IMAD.X R3, RZ, RZ, R7, P0 ;  /* 0x000000ffff037224 */ /* 0x000fca00000e0607 */
[----:B------:R-:W-:Y:S01]  /*9100*/  @!PT LDS RZ, [RZ] ;  /* 0x00000000fffff984 */ /* 0x000fe20000000800 */
[----:B------:R-:W-:Y:S01]  /*9110*/  @!PT LDS RZ, [RZ] ;  /* 0x00000000fffff984 */ /* 0x000fe20000000800 */
[----:B------:R-:W-:Y:S01]  /*9120*/  @!PT LDS RZ, [RZ] ;  /* 0x00000000fffff984 */ /* 0x000fe20000000800 */
[----:B------:R2:W-:Y:S04]  /*9130*/  LDGSTS.E.BYPASS.LTC128B.128 [R10+0x10000], desc[UR36][R2.64], !P3 ;  /* 0x10000000020a7fae */ /* 0x0005e8000d901d64 */
[----:B------:R2:W-:Y:S04]  /*9140*/  LDGSTS.E.BYPASS.LTC128B.128 [R10+0x11800], desc[UR36][R2.64+0x20], !P4 ;  /* 0x11800020020a7fae */ /* 0x0005e8000e101d64 */
[----:B------:R2:W-:Y:S02]  /*9150*/  LDGSTS.E.BYPASS.LTC128B.128 [R10+0x13000], desc[UR36][R2.64+0x40], !P5 ;  /* 0x13000040020a7fae */ /* 0x0005e4000e901d64 */
.L_x_58:
[----:B------:R-:W-:Y:S05]  /*9160*/  BSYNC B0 ;  /* 0x0000000000007941 */ /* 0x000fea0003800000 */
.L_x_57:
[----:B------:R-:W-:Y:S01]  /*9170*/  NOP ;  /* 0x0000000000007918 */ /* 0x000fe20000000000 */
[----:B------:R-:W-:Y:S01]  /*9180*/  SYNCS.ARRIVE.TRANS64.RED.A0T1 RZ, [UR43+0x19c00], RZ ;  /* 0x019c00ffffff79a7 */ /* 0x000fe2000820042b */
[----:B------:R-:W-:Y:S01]  /*9190*/  ARRIVES.LDGSTSBAR.64.TRANSCNT [UR43+0x19c00] ;  /* 0x019c0000ff0079b0 */ /* 0x000fe20008000aab */
[----:B------:R-:W-:Y:S01]  /*91a0*/  NOP ;  /* 0x0000000000007918 */ /* 0x000fe20000000000 */
[----:B------:R-:W-:Y:S01]  /*91b0*/  ULOP3.LUT UR4, UR38, 0x1, URZ, 0xc, !UPT ;  /* 0x0000000126047892 */ /* 0x000fe2000f8e0c3f */
[----:B------:R-:W-:Y:S05]  /*91c0*/  SYNCS.ARRIVE.TRANS64.A1T0 RZ, [UR43+0x19c00], RZ ;  /* 0x019c00ffffff79a7 */ /* 0x000fea000810002b */
[----:B------:R-:W-:-:S05]  /*91d0*/  IMAD.U32 R0, RZ, RZ, UR4 ;  /* 0x00000004ff007e24 */ /* 0x000fca000f8e00ff */
[----:B------:R-:W-:-:S04]  /*91e0*/  SHF.L.U32 R0, R0, 0x1f, RZ ;  /* 0x0000001f00007819 */ /* 0x000fc800000006ff */
[----:B------:R-:W3:Y:S02]  /*91f0*/  SYNCS.PHASECHK.TRANS64.TRYWAIT P0, [UR43+0x19c20], R0 ;  /* 0x019c2000ff0075a7 */ /* 0x000ee4000800016b */
[----:B---3--:R-:W-:Y:S05]  /*9200*/  @!P0 BRA `(.L_x_59) ;  /* 0x0000002400488947 */ /* 0x008fea0003800000 */
.L_x_127:
[----:B0-----:R-:W-:-:S05]  /*9210*/  IMAD.U32 R0, RZ, RZ, UR40 ;  /* 0x00000028ff007e24 */ /* 0x001fca000f8e00ff */
[----:B------:R-:W-:-:S13]  /*9220*/  ISETP.GE.AND P0, PT, R0, 0x81, PT ;  /* 0x000000810000780c */ /* 0x000fda0003f06270 */
[----:B------:R-:W-:Y:S05]  /*9230*/  @!P0 BRA `(.L_x_60) ;  /* 0x0000001000048947 */ /* 0x000fea0003800000 */
[----:B------:R-:W-:Y:S02]  /*9240*/  IMAD.MOV.U32 R4, RZ, RZ, R22 ;  /* 0x000000ffff047224 */ /* 0x000fe400078e0016 */
[----:B------:R-:W-:Y:S02]  /*9250*/  IMAD.MOV.U32 R0, RZ, RZ, R19 ;  /* 0x000000ffff007224 */ /* 0x000fe400078e0013 */
[----:B------:R-:W-:-:S07]  /*9260*/  IMAD.U32 R20, RZ, RZ, UR44 ;  /* 0x0000002cff147e24 */ /* 0x000fce000f8e00ff */
.L_x_80:
[----:B0-2---:R-:W0:Y:S01]  /*9270*/  LDC R2, c[0x0][0x430] ;  /* 0x00010c00ff027b82 */ /* 0x005e220000000800 */
[----:B------:R-:W2:Y:S01]  /*9280*/  S2R R3, SR_TID.X ;  /* 0x0000000000037919 */ /* 0x000ea20000002100 */
[----:B------:R-:W-:Y:S01]  /*9290*/  ULDC.64 UR4, c[0x0][0x428] ;  /* 0x00010a0000047ab9 */ /* 0x000fe20000000a00 */
[----:B------:R-:W-:Y:S02]  /*92a0*/  VIADD R19, R0, 0x1 ;  /* 0x0000000100137836 */ /* 0x000fe40000000000 */
[----:B------:R-:W-:-:S04]  /*92b0*/  IMAD R6, R27, UR4, RZ ;  /* 0x000000041b067c24 */ /* 0x000fc8000f8e02ff */
[----:B------:R-:W-:Y:S01]  /*92c0*/  IMAD R6, R23, UR5, R6 ;  /* 0x0000000517067c24 */ /* 0x000fe2000f8e0206 */
[----:B0-----:R-:W-:Y:S01]  /*92d0*/  ISETP.NE.AND P0, PT, R2, 0x1, PT ;  /* 0x000000010200780c */ /* 0x001fe20003f05270 */
[----:B--2---:R-:W-:Y:S01]  /*92e0*/  IMAD.SHL.U32 R2, R3, 0x40, RZ ;  /* 0x0000004003027824 */ /* 0x004fe200078e00ff */
[----:B------:R-:W-:-:S11]  /*92f0*/  SHF.R.U32.HI R3, RZ, 0x1, R3 ;  /* 0x00000001ff037819 */ /* 0x000fd60000011603 */
[----:B------:R-:W0:Y:S01]  /*9300*/  @P0 LDC R5, c[0x0][0x434] ;  /* 0x00010d00ff050b82 */ /* 0x000e220000000800 */
[----:B------:R-:W-:Y:S02]  /*9310*/  LOP3.LUT R3, R3, 0x3f, RZ, 0xc0, !PT ;  /* 0x0000003f03037812 */ /* 0x000fe400078ec0ff */
[----:B------:R-:W-:-:S03]  /*9320*/  LOP3.LUT R2, R2, 0x40, RZ, 0xc0, !PT ;  /* 0x0000004002027812 */ /* 0x000fc600078ec0ff */
[----:B------:R-:W-:Y:S02]  /*9330*/  IMAD R3, R20, 0x80, R3 ;  /* 0x0000008014037824 */ /* 0x000fe400078e0203 */
[----:B------:R-:W2:Y:S03]  /*9340*/  @P0 LDC R7, c[0x0][0x438] ;  /* 0x00010e00ff070b82 */ /* 0x000ea60000000800 */
[----:B------:R-:W-:-:S05]  /*9350*/  IADD3 R8, R2, R3, R28 ;  /* 0x0000000302087210 */ /* 0x000fca0007ffe01c */
[----:B0-----:R-:W-:-:S04]  /*9360*/  @P0 IMAD.HI.U32 R2, R8, R5, RZ ;  /* 0x0000000508020227 */ /* 0x001fc800078e00ff */
[----:B------:R-:W-:Y:S01]  /*9370*/  IMAD.MOV.U32 R5, RZ, RZ, R8 ;  /* 0x000000ffff057224 */ /* 0x000fe200078e0008 */
[----:B--2---:R-:W-:-:S04]  /*9380*/  @P0 SHF.R.U32.HI R5, RZ, R7, R2 ;  /* 0x00000007ff050219 */ /* 0x004fc80000011602 */
[--C-:B------:R-:W-:Y:S01]  /*9390*/  SHF.R.S32.HI R3, RZ, 0x1f, R5.reuse ;  /* 0x0000001fff037819 */ /* 0x100fe20000011405 */
[----:B------:R-:W-:-:S04]  /*93a0*/  IMAD.MOV.U32 R2, RZ, RZ, R5 ;  /* 0x000000ffff027224 */ /* 0x000fc800078e0005 */
[----:B------:R-:W-:Y:S01]  /*93b0*/  IMAD.WIDE.U32 R2, R23, UR4, R2 ;  /* 0x0000000417027c25 */ /* 0x000fe2000f8e0002 */
[----:B------:R-:W-:-:S03]  /*93c0*/  ULDC.64 UR4, c[0x0][0x418] ;  /* 0x0001060000047ab9 */ /* 0x000fc60000000a00 */
[----:B------:R-:W-:Y:S01]  /*93d0*/  IMAD.IADD R3, R6, 0x1, R3 ;  /* 0x0000000106037824 */ /* 0x000fe200078e0203 */
[C---:B------:R-:W-:Y:S01]  /*93e0*/  LEA R6, P0, R2.reuse, UR4, 0x2 ;  /* 0x0000000402067c11 */ /* 0x040fe2000f8010ff */
[----:B------:R-:W-:Y:S01]  /*93f0*/  IMAD.U32 R9, RZ, RZ, UR48 ;  /* 0x00000030ff097e24 */ /* 0x000fe2000f8e00ff */
[----:B------:R-:W-:Y:S02]  /*9400*/  ULDC UR4, c[0x0][0x430] ;  /* 0x00010c0000047ab9 */ /* 0x000fe40000000800 */
[----:B------:R-:W-:Y:S02]  /*9410*/  LEA.HI.X R7, R2, UR5, R3, 0x2, P0 ;  /* 0x0000000502077c11 */ /* 0x000fe400080f1403 */
[----:B------:R-:W-:Y:S01]  /*9420*/  ISETP.NE.AND P2, PT, R9, 0x3, PT ;  /* 0x000000030900780c */ /* 0x000fe20003f45270 */
[----:B------:R-:W-:Y:S01]  /*9430*/  IMAD.MOV R3, RZ, RZ, -R5 ;  /* 0x000000ffff037224 */ /* 0x000fe200078e0a05 */
[----:B------:R-:W-:Y:S02]  /*9440*/  ISETP.NE.AND P0, PT, R19, 0x2, PT ;  /* 0x000000021300780c */ /* 0x000fe40003f05270 */
[----:B------:R-:W2:Y:S01]  /*9450*/  LDG.E R7, desc[UR36][R6.64] ;  /* 0x0000002406077981 */ /* 0x000ea2000c1e1900 */
[----:B------:R-:W-:Y:S01]  /*9460*/  IMAD.MOV.U32 R2, RZ, RZ, R20 ;  /* 0x000000ffff027224 */ /* 0x000fe200078e0014 */
[----:B------:R-:W-:Y:S01]  /*9470*/  SEL R22, RZ, 0x1, P0 ;  /* 0x00000001ff167807 */ /* 0x000fe20000000000 */
[----:B------:R-:W-:Y:S01]  /*9480*/  IMAD R8, R3, UR4, R8 ;  /* 0x0000000403087c24 */ /* 0x000fe2000f8e0208 */
[----:B------:R-:W-:Y:S01]  /*9490*/  SEL R19, R19, RZ, P0 ;  /* 0x000000ff13137207 */ /* 0x000fe20000000000 */
[----:B------:R-:W-:Y:S01]  /*94a0*/  VIADD R20, R20, 0xffffffff ;  /* 0xffffffff14147836 */ /* 0x000fe20000000000 */
[----:B------:R-:W-:-:S02]  /*94b0*/  LOP3.LUT R22, R4, R22, RZ, 0x3c, !PT ;  /* 0x0000001604167212 */ /* 0x000fc400078e3cff */
[----:B------:R-:W-:Y:S02]  /*94c0*/  ISETP.GT.AND P1, PT, R2, RZ, PT ;  /* 0x000000ff0200720c */ /* 0x000fe40003f24270 */
[----:B--2---:R-:W-:Y:S01]  /*94d0*/  SHF.R.S32.HI R18, RZ, 0x1f, R7 ;  /* 0x0000001fff127819 */ /* 0x004fe20000011407 */
[----:B------:R-:W-:Y:S10]  /*94e0*/  @!P2 BRA `(.L_x_61) ;  /* 0x000000000004a947 */ /* 0x000ff40003800000 */
[----:B------:R-:W-:Y:S01]  /*94f0*/  BPT.TRAP 0x1 ;  /* 0x000000040000795c */ /* 0x000fe20000300000 */
.L_x_61:
[----:B------:R-:W-:Y:S01]  /*9500*/  LEA R5, R19, UR43, 0x3 ;  /* 0x0000002b13057c11 */ /* 0x000fe2000f8e18ff */
[----:B------:R-:W-:Y:S01]  /*9510*/  BSSY B0, `(.L_x_62) ;  /* 0x0000005000007945 */ /* 0x000fe20003800000 */
[----:B------:R-:W-:Y:S02]  /*9520*/  SHF.L.U32 R10, R22, 0x1f, RZ ;  /* 0x0000001f160a7819 */ /* 0x000fe400000006ff */
[----:B------:R-:W-:Y:S02]  /*9530*/  SHF.R.S32.HI R9, RZ, 0x1f, R8 ;  /* 0x0000001fff097819 */ /* 0x000fe40000011408 */
[----:B------:R-:W0:Y:S02]  /*9540*/  SYNCS.PHASECHK.TRANS64.TRYWAIT P0, [R5+URZ+0x19c80], R10 ;  /* 0x019c800a050075a7 */ /* 0x000e24000800017f */
[----:B0-----:R-:W-:Y:S05]  /*9550*/  @!P0 BRA `(.L_x_63) ;  /* 0x00000020008c8947 */ /* 0x001fea0003800000 */
.L_x_128:
[----:B------:R-:W-:Y:S05]  /*9560*/  BSYNC B0 ;  /* 0x0000000000007941 */ /* 0x000fea0003800000 */
.L_x_62:
[----:B------:R-:W-:Y:S01]  /*9570*/  ULDC.64 UR4, c[0x0][0x328] ;  /* 0x0000ca0000047ab9 */ /* 0x000fe20000000a00 */
[----:B------:R-:W-:Y:S01]  /*9580*/  ULDC.64 UR6, c[0x0][0x318] ;  /* 0x0000c60000067ab9 */ /* 0x000fe20000000a00 */
[----:B------:R-:W-:Y:S01]  /*9590*/  IMAD R6, R9, UR4, RZ ;  /* 0x0000000409067c24 */ /* 0x000fe2000f8e02ff */
[----:B------:R-:W-:Y:S01]  /*95a0*/  LOP3.LUT P4, RZ, R16, 0x8, RZ, 0xc0, !PT ;  /* 0x0000000810ff7812 */ /* 0x000fe2000788c0ff */
[----:B------:R-:W-:Y:S01]  /*95b0*/  IMAD.WIDE.U32 R2, R8, UR4, RZ ;  /* 0x0000000408027c25 */ /* 0x000fe2000f8e00ff */
[C---:B------:R-:W-:Y:S02]  /*95c0*/  LOP3.LUT P3, RZ, R16.reuse, 0x4, RZ, 0xc0, !PT ;  /* 0x0000000410ff7812 */ /* 0x040fe4000786c0ff */
[----:B------:R-:W-:Y:S01]  /*95d0*/  LOP3.LUT P2, RZ, R16, 0x2, RZ, 0xc0, !PT ;  /* 0x0000000210ff7812 */ /* 0x000fe2000784c0ff */
[----:B------:R-:W-:Y:S01]  /*95e0*/  IMAD R6, R8, UR5, R6 ;  /* 0x0000000508067c24 */ /* 0x000fe2000f8e0206 */
        /* <DEDUP_REMOVED lines=11> */
[----:B------:R-:W-:Y:S01]  /*96a0*/  IMAD R6, R19, 0x3000, R25 ;  /* 0x0000300013067824 */ /* 0x000fe200078e0219 */
[----:B------:R-:W-:-:S04]  /*96b0*/  IADD3 R21, P0, R2, UR6, RZ ;  /* 0x0000000602157c10 */ /* 0x000fc8000ff1e0ff */
[----:B------:R-:W-:Y:S01]  /*96c0*/  IADD3.X R26, R26, UR7, R3, P0, !PT ;  /* 0x000000071a1a7c10 */ /* 0x000fe200087fe403 */
[----:B------:R-:W-:Y:S08]  /*96d0*/  BRA.DIV UR4, `(.L_x_64) ;  /* 0x0000002204407947 */ /* 0x000ff0000b800000 */
[----:B------:R-:W2:Y:S01]  /*96e0*/  S2R R3, SR_TID.X ;  /* 0x0000000000037919 */ /* 0x000ea20000002100 */
[----:B------:R-:W-:Y:S01]  /*96f0*/  VIADD R6, R6, UR43 ;  /* 0x0000002b06067c36 */ /* 0x000fe20008000000 */
[----:B------:R-:W3:Y:S01]  /*9700*/  SHFL.IDX PT, R2, R21, RZ, 0x1e1f ;  /* 0x001e1fff15027589 */ /* 0x000ee200000e0000 */
[----:B--2---:R-:W-:-:S03]  /*9710*/  IMAD.SHL.U32 R11, R3, 0x10, RZ ;  /* 0x00000010030b7824 */ /* 0x004fc600078e00ff */
[----:B------:R-:W2:Y:S02]  /*9720*/  SHFL.IDX PT, R3, R26, RZ, 0x1e1f ;  /* 0x001e1fff1a037589 */ /* 0x000ea400000e0000 */
[----:B------:R-:W-:Y:S02]  /*9730*/  LOP3.LUT R11, R11, 0x10, RZ, 0xc0, !PT ;  /* 0x000000100b0b7812 */ /* 0x000fe400078ec0ff */
[----:B------:R-:W4:Y:S02]  /*9740*/  SHFL.IDX PT, R26, R26, 0x1, 0x1e1f ;  /* 0x003e1f001a1a7f89 */ /* 0x000f2400000e0000 */
[----:B---3--:R-:W-:-:S05]  /*9750*/  IADD3 R2, P0, R11, R2, RZ ;  /* 0x000000020b027210 */ /* 0x008fca0007f1e0ff */
[----:B--2---:R-:W-:-:S05]  /*9760*/  IMAD.X R3, RZ, RZ, R3, P0 ;  /* 0x000000ffff037224 */ /* 0x004fca00000e0603 */
[----:B------:R-:W-:Y:S04]  /*9770*/  LDGSTS.E.BYPASS.LTC128B.128 [R6+0x9000], desc[UR36][R2.64], !P4 ;  /* 0x0900000002067fae */ /* 0x000fe8000e101d64 */
[----:B------:R-:W-:Y:S04]  /*9780*/  LDGSTS.E.BYPASS.LTC128B.128 [R6+0xa000], desc[UR36][R2.64+0x20], !P3 ;  /* 0x0a00002002067fae */ /* 0x000fe8000d901d64 */
[----:B------:R2:W-:Y:S04]  /*9790*/  LDGSTS.E.BYPASS.LTC128B.128 [R6+0xb000], desc[UR36][R2.64+0x40], !P2 ;  /* 0x0b00004002067fae */ /* 0x0005e8000d101d64 */
[----:B--2-4-:R2:W3:Y:S02]  /*97a0*/  SHFL.IDX PT, R2, R21, 0x1, 0x1e1f ;  /* 0x003e1f0015027f89 */ /* 0x0144e400000e0000 */
.L_x_134:
[----:B------:R-:W4:Y:S02]  /*97b0*/  S2R R3, SR_TID.X ;  /* 0x0000000000037919 */ /* 0x000f240000002100 */
[----:B----4-:R-:W-:-:S05]  /*97c0*/  IMAD.SHL.U32 R3, R3, 0x10, RZ ;  /* 0x0000001003037824 */ /* 0x010fca00078e00ff */
[----:B------:R-:W-:-:S04]  /*97d0*/  LOP3.LUT R3, R3, 0x10, RZ, 0xc0, !PT ;  /* 0x0000001003037812 */ /* 0x000fc800078ec0ff */
[----:B---3--:R-:W-:-:S05]  /*97e0*/  IADD3 R2, P0, R3, R2, RZ ;  /* 0x0000000203027210 */ /* 0x008fca0007f1e0ff */
        /* <DEDUP_REMOVED lines=9> */
.L_x_65:
[----:B------:R-:W-:Y:S02]  /*9880*/  PLOP3.LUT P2, PT, P2, P0, PT, 0xa2, 0x0 ;  /* 0x000000000000781c */ /* 0x000fe40001741472 */
[----:B------:R-:W-:-:S08]  /*9890*/  @P0 R2UR P2, UR4, R5 ;  /* 0x00000000050402ca */ /* 0x000fd00000040000 */
[----:B------:R-:W-:-:S05]  /*98a0*/  @P0 PLOP3.LUT P0, PT, P2, PT, PT, 0x80, 0x0 ;  /* 0x000000000000081c */ /* 0x000fca000170f070 */
[----:B------:R-:W-:Y:S01]  /*98b0*/  @!P2 SYNCS.ARRIVE.TRANS64.RED.A0T1 RZ, [UR4+0x19c70], RZ ;  /* 0x019c70ffffffa9a7 */ /* 0x000fe20008200404 */
[----:B------:R-:W-:Y:S07]  /*98c0*/  @!P2 ARRIVES.LDGSTSBAR.64.TRANSCNT [UR4+0x19c70] ;  /* 0x019c7000ff00a9b0 */ /* 0x000fee0008000a84 */
[----:B------:R-:W-:Y:S05]  /*98d0*/  @P0 BRA.U.ANY `(.L_x_65) ;  /* 0xfffffffd00e80947 */ /* 0x000fea000393ffff */
[----:B------:R-:W-:Y:S01]  /*98e0*/  NOP ;  /* 0x0000000000007918 */ /* 0x000fe20000000000 */
[----:B---3--:R-:W-:-:S05]  /*98f0*/  IMAD.U32 R2, RZ, RZ, UR48 ;  /* 0x00000030ff027e24 */ /* 0x008fca000f8e00ff */
[----:B------:R-:W-:-:S13]  /*9900*/  ISETP.NE.AND P3, PT, R2, 0x3, PT ;  /* 0x000000030200780c */ /* 0x000fda0003f65270 */
[----:B------:R-:W-:Y:S05]  /*9910*/  @!P3 BRA `(.L_x_66) ;  /* 0x000000000004b947 */ /* 0x000fea0003800000 */
[----:B------:R-:W-:Y:S01]  /*9920*/  BPT.TRAP 0x1 ;  /* 0x000000040000795c */ /* 0x000fe20000300000 */
.L_x_66:
[----:B------:R3:W-:Y:S01]  /*9930*/  SYNCS.ARRIVE.TRANS64.A1T0 RZ, [R5+URZ+0x19c70], RZ ;  /* 0x019c70ff05ff79a7 */ /* 0x0007e2000810003f */
[----:B------:R-:W-:Y:S05]  /*9940*/  @!P3 BRA `(.L_x_67) ;  /* 0x000000000004b947 */ /* 0x000fea0003800000 */
[----:B------:R-:W-:Y:S01]  /*9950*/  BPT.TRAP 0x1 ;  /* 0x000000040000795c */ /* 0x000fe20000300000 */
.L_x_67:
[----:B------:R-:W4:Y:S01]  /*9960*/  SYNCS.PHASECHK.TRANS64.TRYWAIT P0, [R5+URZ+0x19c40], R10 ;  /* 0x019c400a050075a7 */ /* 0x000f22000800017f */
[----:B------:R-:W-:Y:S04]  /*9970*/  BSSY B0, `(.L_x_68) ;  /* 0x0000002000007945 */ /* 0x000fe80003800000 */
[----:B----4-:R-:W-:Y:S05]  /*9980*/  @!P0 BRA `(.L_x_69) ;  /* 0x0000002000408947 */ /* 0x010fea0003800000 */
.L_x_135:
[----:B------:R-:W-:Y:S05]  /*9990*/  BSYNC B0 ;  /* 0x0000000000007941 */ /* 0x000fea0003800000 */
.L_x_68:
[----:B------:R-:W2:Y:S01]  /*99a0*/  S2R R11, SR_TID.X ;  /* 0x00000000000b7919 */ /* 0x000ea20000002100 */
        /* <DEDUP_REMOVED lines=8> */
[----:B------:R-:W-:-:S02]  /*9a30*/  ULDC.64 UR4, c[0x0][0x310] ;  /* 0x0000c40000047ab9 */ /* 0x000fc40000000a00 */
[----:B------:R-:W-:Y:S02]  /*9a40*/  IMAD R18, R18, UR4, RZ ;  /* 0x0000000412127c24 */ /* 0x000fe4000f8e02ff */
        /* <DEDUP_REMOVED lines=9> */
[----:B------:R-:W-:Y:S01]  /*9ae0*/  IADD3 R7, P0, R2, UR6, RZ ;  /* 0x0000000602077c10 */ /* 0x000fe2000ff1e0ff */
[----:B--2---:R-:W-:-:S03]  /*9af0*/  IMAD.SHL.U32 R21, R11, 0x10, RZ ;  /* 0x000000100b157824 */ /* 0x004fc600078e00ff */
[----:B------:R-:W-:Y:S02]  /*9b00*/  IADD3.X R8, R8, UR7, R3, P0, !PT ;  /* 0x0000000708087c10 */ /* 0x000fe400087fe403 */
[----:B------:R-:W-:Y:S01]  /*9b10*/  LOP3.LUT R21, R21, 0x10, RZ, 0xc0, !PT ;  /* 0x0000001015157812 */ /* 0x000fe200078ec0ff */
[----:B------:R-:W-:Y:S06]  /*9b20*/  BRA.DIV UR4, `(.L_x_70) ;  /* 0x0000001e04ec7947 */ /* 0x000fec000b800000 */
[----:B------:R-:W2:Y:S04]  /*9b30*/  SHFL.IDX PT, R2, R7, RZ, 0x1e1f ;  /* 0x001e1fff07027589 */ /* 0x000ea800000e0000 */
[----:B------:R-:W5:Y:S04]  /*9b40*/  SHFL.IDX PT, R3, R8, RZ, 0x1e1f ;  /* 0x001e1fff08037589 */ /* 0x000f6800000e0000 */
[----:B------:R-:W0:Y:S01]  /*9b50*/  SHFL.IDX PT, R8, R8, 0x1, 0x1e1f ;  /* 0x003e1f0008087f89 */ /* 0x000e2200000e0000 */
[----:B--2---:R-:W-:-:S05]  /*9b60*/  IADD3 R2, P0, R21, R2, RZ ;  /* 0x0000000215027210 */ /* 0x004fca0007f1e0ff */
[----:B-----5:R-:W-:-:S05]  /*9b70*/  IMAD.X R3, RZ, RZ, R3, P0 ;  /* 0x000000ffff037224 */ /* 0x020fca00000e0603 */
[----:B------:R-:W-:Y:S04]  /*9b80*/  LDGSTS.E.BYPASS.LTC128B.128 [R6+0x13800], desc[UR36][R2.64], !P4 ;  /* 0x1380000002067fae */ /* 0x000fe8000e101d64 */
[----:B------:R-:W-:Y:S04]  /*9b90*/  LDGSTS.E.BYPASS.LTC128B.128 [R6+0x14800], desc[UR36][R2.64+0x20], !P3 ;  /* 0x1480002002067fae */ /* 0x000fe8000d901d64 */
[----:B------:R2:W-:Y:S04]  /*9ba0*/  LDGSTS.E.BYPASS.LTC128B.128 [R6+0x15800], desc[UR36][R2.64+0x40], !P2 ;  /* 0x1580004002067fae */ /* 0x0005e8000d101d64 */
[----:B--2---:R2:W0:Y:S02]  /*9bb0*/  SHFL.IDX PT, R2, R7, 0x1, 0x1e1f ;  /* 0x003e1f0007027f89 */ /* 0x00442400000e0000 */
.L_x_141:
[----:B0-----:R-:W-:-:S05]  /*9bc0*/  IADD3 R2, P0, R21, R2, RZ ;  /* 0x0000000215027210 */ /* 0x001fca0007f1e0ff */
        /* <DEDUP_REMOVED lines=9> */
.L_x_71:
        /* <DEDUP_REMOVED lines=11> */
.L_x_72:
[----:B------:R-:W-:Y:S01]  /*9d10*/  IMAD.U32 R2, RZ, RZ, UR49 ;  /* 0x00000031ff027e24 */ /* 0x000fe2000f8e00ff */
[----:B------:R0:W-:Y:S04]  /*9d20*/  SYNCS.ARRIVE.TRANS64.A1T0 RZ, [R5+URZ+0x19c30], RZ ;  /* 0x019c30ff05ff79a7 */ /* 0x0001e8000810003f */
[----:B------:R-:W-:-:S13]  /*9d30*/  ISETP.NE.AND P0, PT, R2, 0x3, PT ;  /* 0x000000030200780c */ /* 0x000fda0003f05270 */
[----:B0-----:R-:W-:Y:S05]  /*9d40*/  @!P0 BRA `(.L_x_73) ;  /* 0x0000000000048947 */ /* 0x001fea0003800000 */
[----:B------:R-:W-:Y:S01]  /*9d50*/  BPT.TRAP 0x1 ;  /* 0x000000040000795c */ /* 0x000fe20000300000 */
.L_x_73:
[----:B------:R-:W-:Y:S01]  /*9d60*/  LOP3.LUT R3, R4, 0x1, RZ, 0x3c, !PT ;  /* 0x0000000104037812 */ /* 0x000fe200078e3cff */
[----:B------:R-:W-:Y:S01]  /*9d70*/  BSSY B0, `(.L_x_74) ;  /* 0x0000005000007945 */ /* 0x000fe20003800000 */
[----:B------:R-:W-:Y:S02]  /*9d80*/  LEA R2, R0, UR43, 0x3 ;  /* 0x0000002b00027c11 */ /* 0x000fe4000f8e18ff */
[----:B------:R-:W-:-:S04]  /*9d90*/  SHF.L.U32 R3, R3, 0x1f, RZ ;  /* 0x0000001f03037819 */ /* 0x000fc800000006ff */
[----:B------:R-:W0:Y:S02]  /*9da0*/  SYNCS.PHASECHK.TRANS64.TRYWAIT P2, [R2+URZ+0x19c70], R3 ;  /* 0x019c7003020075a7 */ /* 0x000e24000804017f */
[----:B0-----:R-:W-:Y:S05]  /*9db0*/  @!P2 BRA `(.L_x_75) ;  /* 0x0000001c00e0a947 */ /* 0x001fea0003800000 */
.L_x_142:
[----:B------:R-:W-:Y:S05]  /*9dc0*/  BSYNC B0 ;  /* 0x0000000000007941 */ /* 0x000fea0003800000 */
.L_x_74:
[----:B---34-:R-:W-:-:S05]  /*9dd0*/  IMAD.U32 R5, RZ, RZ, UR48 ;  /* 0x00000030ff057e24 */ /* 0x018fca000f8e00ff */
[----:B------:R-:W-:-:S13]  /*9de0*/  ISETP.NE.AND P2, PT, R5, 0x3, PT ;  /* 0x000000030500780c */ /* 0x000fda0003f45270 */
[----:B------:R-:W-:Y:S05]  /*9df0*/  @!P2 BRA `(.L_x_76) ;  /* 0x000000000004a947 */ /* 0x000fea0003800000 */
[----:B------:R-:W-:Y:S01]  /*9e00*/  BPT.TRAP 0x1 ;  /* 0x000000040000795c */ /* 0x000fe20000300000 */
.L_x_76:
[----:B------:R-:W-:Y:S01]  /*9e10*/  SHF.L.U32 R5, R4, 0x1f, RZ ;  /* 0x0000001f04057819 */ /* 0x000fe200000006ff */
[----:B------:R-:W-:-:S03]  /*9e20*/  IMAD R3, R0, 0x3000, RZ ;  /* 0x0000300000037824 */ /* 0x000fc600078e02ff */
[----:B------:R-:W0:Y:S02]  /*9e30*/  SYNCS.PHASECHK.TRANS64.TRYWAIT P2, [R2+URZ+0x19c60], R5 ;  /* 0x019c6005020075a7 */ /* 0x000e24000804017f */
[----:B0-----:R-:W-:Y:S05]  /*9e40*/  @!P2 BRA `(.L_x_77) ;  /* 0x0000001c00d0a947 */ /* 0x001fea0003800000 */
.L_x_143:
[----:B------:R-:W3:Y:S04]  /*9e50*/  LDL R0, [R1+0x4] ;  /* 0x0000040001007983 */ /* 0x000ee80000100800 */
[----:B------:R-:W4:Y:S01]  /*9e60*/  LDL R12, [R1] ;  /* 0x00000000010c7983 */ /* 0x000f220000100800 */
[----:B------:R-:W-:Y:S05]  /*9e70*/  WARPSYNC.ALL ;  /* 0x0000000000007948 */ /* 0x000fea0003800000 */
[----:B---3--:R-:W-:-:S02]  /*9e80*/  LOP3.LUT R0, R3, R0, RZ, 0xfc, !PT ;  /* 0x0000000003007212 */ /* 0x008fc400078efcff */
[----:B------:R-:W-:-:S03]  /*9e90*/  LOP3.LUT R3, R3, R29, RZ, 0xfc, !PT ;  /* 0x0000001d03037212 */ /* 0x000fc600078efcff */
[----:B0-2---:R-:W0:Y:S02]  /*9ea0*/  LDSM.16.MT88.4 R4, [R0+UR43+0x9000] ;  /* 0x0090002b0004783b */ /* 0x005e240008004200 */
[----:B------:R-:W-:Y:S01]  /*9eb0*/  VIADD R3, R3, UR43 ;  /* 0x0000002b03037c36 */ /* 0x000fe20008000000 */
[C-C-:B0-----:R-:W-:Y:S02]  /*9ec0*/  PRMT R8, R4.reuse, 0x6420, R5.reuse ;  /* 0x0000642004087816 */ /* 0x141fe40000000005 */
[----:B------:R-:W-:Y:S02]  /*9ed0*/  PRMT R9, R4, 0x7531, R5 ;  /* 0x0000753104097816 */ /* 0x000fe40000000005 */
[C-C-:B------:R-:W-:Y:S02]  /*9ee0*/  PRMT R10, R6.reuse, 0x6420, R7.reuse ;  /* 0x00006420060a7816 */ /* 0x140fe40000000007 */
[----:B------:R-:W-:-:S05]  /*9ef0*/  PRMT R11, R6, 0x7531, R7 ;  /* 0x00007531060b7816 */ /* 0x000fca0000000007 */
[----:B------:R-:W-:Y:S04]  /*9f00*/  STSM.16.M88.4 [R3+0x3000], R8 ;  /* 0x0030000803007844 */ /* 0x000fe80000000200 */
[----:B------:R-:W0:Y:S02]  /*9f10*/  LDSM.16.MT88.4 R4, [R0+UR43+0xa000] ;  /* 0x00a0002b0004783b */ /* 0x000e240008004200 */
[C-C-:B0-----:R-:W-:Y:S02]  /*9f20*/  PRMT R8, R4.reuse, 0x6420, R5.reuse ;  /* 0x0000642004087816 */ /* 0x141fe40000000005 */
[----:B------:R-:W-:Y:S02]  /*9f30*/  PRMT R9, R4, 0x7531, R5 ;  /* 0x0000753104097816 */ /* 0x000fe40000000005 */
[----:B------:R-:W-:-:S02]  /*9f40*/  PRMT R10, R6, 0x6420, R7 ;  /* 0x00006420060a7816 */ /* 0x000fc40000000007 */
[----:B------:R-:W-:-:S05]  /*9f50*/  PRMT R11, R6, 0x7531, R7 ;  /* 0x00007531060b7816 */ /* 0x000fca0000000007 */
[----:B------:R-:W-:Y:S04]  /*9f60*/  STSM.16.M88.4 [R3+0x4000], R8 ;  /* 0x0040000803007844 */ /* 0x000fe80000000200 */
[----:B------:R-:W0:Y:S02]  /*9f70*/  LDSM.16.MT88.4 R4, [R0+UR43+0xb000] ;  /* 0x00b0002b0004783b */ /* 0x000e240008004200 */
[C-C-:B0-----:R-:W-:Y:S02]  /*9f80*/  PRMT R8, R4.reuse, 0x6420, R5.reuse ;  /* 0x0000642004087816 */ /* 0x141fe40000000005 */
[----:B------:R-:W-:Y:S02]  /*9f90*/  PRMT R9, R4, 0x7531, R5 ;  /* 0x0000753104097816 */ /* 0x000fe40000000005 */
[----:B------:R-:W-:-:S02]  /*9fa0*/  PRMT R10, R6, 0x6420, R7 ;  /* 0x00006420060a7816 */ /* 0x000fc40000000007 */
[----:B------:R-:W-:-:S05]  /*9fb0*/  PRMT R11, R6, 0x7531, R7 ;  /* 0x00007531060b7816 */ /* 0x000fca0000000007 */
[----:B------:R4:W-:Y:S04]  /*9fc0*/  STSM.16.M88.4 [R3+0x5000], R8 ;  /* 0x0050000803007844 */ /* 0x0009e80000000200 */
[----:B------:R-:W0:Y:S01]  /*9fd0*/  LDSM.16.MT88.4 R4, [R0+UR43+0x9800] ;  /* 0x0098002b0004783b */ /* 0x000e220008004200 */
[----:B----4-:R-:W-:Y:S01]  /*9fe0*/  IADD3 R3, R12, 0x3000, R3 ;  /* 0x000030000c037810 */ /* 0x010fe20007ffe003 */
[----:B------:R-:W-:-:S05]  /*9ff0*/  IMAD.U32 R12, RZ, RZ, UR48 ;  /* 0x00000030ff0c7e24 */ /* 0x000fca000f8e00ff */
[----:B------:R-:W-:Y:S02]  /*a000*/  ISETP.NE.AND P2, PT, R12, 0x3, PT ;  /* 0x000000030c00780c */ /* 0x000fe40003f45270 */
[C-C-:B0-----:R-:W-:Y:S02]  /*a010*/  PRMT R8, R4.reuse, 0x6420, R5.reuse ;  /* 0x0000642004087816 */ /* 0x141fe40000000005 */
[----:B------:R-:W-:Y:S02]  /*a020*/  PRMT R9, R4, 0x7531, R5 ;  /* 0x0000753104097816 */ /* 0x000fe40000000005 */
[C-C-:B------:R-:W-:Y:S02]  /*a030*/  PRMT R10, R6.reuse, 0x6420, R7.reuse ;  /* 0x00006420060a7816 */ /* 0x140fe40000000007 */
[----:B------:R-:W-:-:S05]  /*a040*/  PRMT R11, R6, 0x7531, R7 ;  /* 0x00007531060b7816 */ /* 0x000fca0000000007 */
[----:B------:R-:W-:Y:S04]  /*a050*/  STSM.16.M88.4 [R3], R8 ;  /* 0x0000000803007844 */ /* 0x000fe80000000200 */
        /* <DEDUP_REMOVED lines=11> */
[----:B------:R0:W-:Y:S01]  /*a110*/  STSM.16.M88.4 [R3+0x2000], R8 ;  /* 0x0020000803007844 */ /* 0x0001e20000000200 */
[----:B------:R-:W-:Y:S01]  /*a120*/  @!PT LDS RZ, [RZ] ;  /* 0x00000000fffff984 */ /* 0x000fe20000000800 */
[----:B------:R-:W-:Y:S01]  /*a130*/  @!PT LDS RZ, [RZ] ;  /* 0x00000000fffff984 */ /* 0x000fe20000000800 */
[----:B------:R-:W-:Y:S01]  /*a140*/  @!PT LDS RZ, [RZ] ;  /* 0x00000000fffff984 */ /* 0x000fe20000000800 */
[----:B------:R-:W-:Y:S01]  /*a150*/  @!PT LDS RZ, [RZ] ;  /* 0x00000000fffff984 */ /* 0x000fe20000000800 */
[----:B------:R2:W-:Y:S06]  /*a160*/  MEMBAR.ALL.CTA ;  /* 0x0000000000007992 */ /* 0x0005ec0000008000 */
[----:B--2---:R-:W2:Y:S01]  /*a170*/  FENCE.VIEW.ASYNC.S ;  /* 0x00000000000073c6 */ /* 0x004ea20000000000 */
[----:B------:R-:W-:Y:S05]  /*a180*/  @!P2 BRA `(.L_x_78) ;  /* 0x000000000004a947 */ /* 0x000fea0003800000 */
[----:B------:R-:W-:Y:S01]  /*a190*/  BPT.TRAP 0x1 ;  /* 0x000000040000795c */ /* 0x000fe20000300000 */
.L_x_78:
[----:B--2---:R2:W-:Y:S01]  /*a1a0*/  SYNCS.ARRIVE.TRANS64.A1T0 RZ, [R2+URZ+0x19c50], RZ ;  /* 0x019c50ff02ff79a7 */ /* 0x0045e2000810003f */
[----:B------:R-:W-:Y:S06]  /*a1b0*/  BAR.SYNC.DEFER_BLOCKING 0x2, 0x80 ;  /* 0x0082000000007b1d */ /* 0x000fec0000010000 */
[----:B------:R-:W-:Y:S05]  /*a1c0*/  @!P0 BRA `(.L_x_79) ;  /* 0x0000000000048947 */ /* 0x000fea0003800000 */
[----:B------:R-:W-:Y:S01]  /*a1d0*/  BPT.TRAP 0x1 ;  /* 0x000000040000795c */ /* 0x000fe20000300000 */
.L_x_79:
[----:B--2---:R-:W-:Y:S02]  /*a1e0*/  VIADD R2, R2, 0x19c80 ;  /* 0x00019c8002027836 */ /* 0x004fe40000000000 */
[----:B0-----:R-:W-:Y:S02]  /*a1f0*/  IMAD.U32 R3, RZ, RZ, UR47 ;  /* 0x0000002fff037e24 */ /* 0x001fe4000f8e00ff */
[----:B------:R-:W-:Y:S02]  /*a200*/  IMAD.MOV.U32 R4, RZ, RZ, R22 ;  /* 0x000000ffff047224 */ /* 0x000fe400078e0016 */
[----:B------:R-:W-:Y:S01]  /*a210*/  IMAD.MOV.U32 R0, RZ, RZ, R19 ;  /* 0x000000ffff007224 */ /* 0x000fe200078e0013 */
[----:B------:R-:W-:-:S04]  /*a220*/  PRMT R2, R3, 0x654, R2 ;  /* 0x0000065403027816 */ /* 0x000fc80000000002 */
[----:B------:R0:W-:Y:S01]  /*a230*/  SYNCS.ARRIVE.TRANS64.RED.A1T0 RZ, [R2+URZ], RZ ;  /* 0x000000ff02ff79a7 */ /* 0x0001e2000810043f */
[----:B------:R-:W-:Y:S05]  /*a240*/  @P1 BRA `(.L_x_80) ;  /* 0xfffffff000081947 */ /* 0x000fea000383ffff */
.L_x_60:
[----:B------:R-:W-:-:S05]  /*a250*/  IMAD.U32 R0, RZ, RZ, UR49 ;  /* 0x00000031ff007e24 */ /* 0x000fca000f8e00ff */
[----:B------:R-:W-:-:S13]  /*a260*/  ISETP.NE.AND P0, PT, R0, 0x3, PT ;  /* 0x000000030000780c */ /* 0x000fda0003f05270 */
[----:B------:R-:W-:Y:S05]  /*a270*/  @!P0 BRA `(.L_x_81) ;  /* 0x0000000000048947 */ /* 0x000fea0003800000 */
[----:B------:R-:W-:Y:S01]  /*a280*/  BPT.TRAP 0x1 ;  /* 0x000000040000795c */ /* 0x000fe20000300000 */
.L_x_81:
[----:B--2---:R-:W-:Y:S01]  /*a290*/  LOP3.LUT R3, R22, 0x1, RZ, 0x3c, !PT ;  /* 0x0000000116037812 */ /* 0x004fe200078e3cff */
[----:B------:R-:W-:Y:S01]  /*a2a0*/  BSSY B0, `(.L_x_82) ;  /* 0x0000005000007945 */ /* 0x000fe20003800000 */
[----:B0-----:R-:W-:Y:S02]  /*a2b0*/  LEA R2, R19, UR43, 0x3 ;  /* 0x0000002b13027c11 */ /* 0x001fe4000f8e18ff */
[----:B------:R-:W-:-:S04]  /*a2c0*/  SHF.L.U32 R3, R3, 0x1f, RZ ;  /* 0x0000001f03037819 */ /* 0x000fc800000006ff */
[----:B------:R-:W0:Y:S02]  /*a2d0*/  SYNCS.PHASECHK.TRANS64.TRYWAIT P1, [R2+URZ+0x19c70], R3 ;  /* 0x019c7003020075a7 */ /* 0x000e24000802017f */
[----:B0-----:R-:W-:Y:S05]  /*a2e0*/  @!P1 BRA `(.L_x_83) ;  /* 0x0000001800bc9947 */ /* 0x001fea0003800000 */
.L_x_144:
[----:B------:R-:W-:Y:S05]  /*a2f0*/  BSYNC B0 ;  /* 0x0000000000007941 */ /* 0x000fea0003800000 */
.L_x_82:
[----:B------:R-:W-:-:S05]  /*a300*/  IMAD.U32 R0, RZ, RZ, UR48 ;  /* 0x00000030ff007e24 */ /* 0x000fca000f8e00ff */
[----:B------:R-:W-:-:S13]  /*a310*/  ISETP.NE.AND P1, PT, R0, 0x3, PT ;  /* 0x000000030000780c */ /* 0x000fda0003f25270 */
[----:B------:R-:W-:Y:S05]  /*a320*/  @!P1 BRA `(.L_x_84) ;  /* 0x0000000000049947 */ /* 0x000fea0003800000 */
[----:B------:R-:W-:Y:S01]  /*a330*/  BPT.TRAP 0x1 ;  /* 0x000000040000795c */ /* 0x000fe20000300000 */
.L_x_84:
[----:B0-----:R-:W-:Y:S01]  /*a340*/  SHF.L.U32 R3, R22, 0x1f, RZ ;  /* 0x0000001f16037819 */ /* 0x001fe200000006ff */
[----:B------:R-:W-:-:S03]  /*a350*/  IMAD R10, R19, 0x3000, RZ ;  /* 0x00003000130a7824 */ /* 0x000fc600078e02ff */
[----:B------:R-:W0:Y:S02]  /*a360*/  SYNCS.PHASECHK.TRANS64.TRYWAIT P1, [R2+URZ+0x19c60], R3 ;  /* 0x019c6003020075a7 */ /* 0x000e24000802017f */
[----:B0-----:R-:W-:Y:S05]  /*a370*/  @!P1 BRA `(.L_x_85) ;  /* 0x0000001800ac9947 */ /* 0x001fea0003800000 */
.L_x_145:
[----:B------:R-:W2:Y:S04]  /*a380*/  LDL R0, [R1+0x4] ;  /* 0x0000040001007983 */ /* 0x000ea80000100800 */
[----:B------:R-:W3:Y:S01]  /*a390*/  LDL R12, [R1] ;  /* 0x00000000010c7983 */ /* 0x000ee20000100800 */
[----:B------:R-:W-:Y:S05]  /*a3a0*/  WARPSYNC.ALL ;  /* 0x0000000000007948 */ /* 0x000fea0003800000 */
[----:B0-----:R-:W-:-:S05]  /*a3b0*/  LOP3.LUT R3, R10, R29, RZ, 0xfc, !PT ;  /* 0x0000001d0a037212 */ /* 0x001fca00078efcff */
[----:B------:R-:W-:Y:S01]  /*a3c0*/  VIADD R3, R3, UR43 ;  /* 0x0000002b03037c36 */ /* 0x000fe20008000000 */
[----:B--2---:R-:W-:-:S05]  /*a3d0*/  LOP3.LUT R0, R10, R0, RZ, 0xfc, !PT ;  /* 0x000000000a007212 */ /* 0x004fca00078efcff */
[----:B------:R-:W0:Y:S02]  /*a3e0*/  LDSM.16.MT88.4 R4, [R0+UR43+0x9000] ;  /* 0x0090002b0004783b */ /* 0x000e240008004200 */
        /* <DEDUP_REMOVED lines=18> */
[----:B---3--:R-:W-:Y:S01]  /*a510*/  IADD3 R3, R12, 0x3000, R3 ;  /* 0x000030000c037810 */ /* 0x008fe20007ffe003 */
        /* <DEDUP_REMOVED lines=27> */
.L_x_86:
[----:B--2---:R2:W-:Y:S01]  /*a6d0*/  SYNCS.ARRIVE.TRANS64.A1T0 RZ, [R2+URZ+0x19c50], RZ ;  /* 0x019c50ff02ff79a7 */ /* 0x0045e2000810003f */
[----:B------:R-:W-:Y:S06]  /*a6e0*/  BAR.SYNC.DEFER_BLOCKING 0x2, 0x80 ;  /* 0x0082000000007b1d */ /* 0x000fec0000010000 */
[----:B------:R-:W-:Y:S05]  /*a6f0*/  @!P0 BRA `(.L_x_87) ;  /* 0x0000000000048947 */ /* 0x000fea0003800000 */
[----:B------:R-:W-:Y:S01]  /*a700*/  BPT.TRAP 0x1 ;  /* 0x000000040000795c */ /* 0x000fe20000300000 */
.L_x_87:
[----:B------:R-:W3:Y:S01]  /*a710*/  LDC R0, c[0x0][0xc34] ;  /* 0x00030d00ff007b82 */ /* 0x000ee20000000800 */
[----:B------:R-:W-:Y:S01]  /*a720*/  VIADD R19, R19, 0x1 ;  /* 0x0000000113137836 */ /* 0x000fe20000000000 */
[----:B------:R-:W-:Y:S01]  /*a730*/  UIADD3 UR39, UR50, UR39, URZ ;  /* 0x0000002732277290 */ /* 0x000fe2000fffe03f */
[----:B--2---:R-:W-:Y:S01]  /*a740*/  VIADD R2, R2, 0x19c80 ;  /* 0x00019c8002027836 */ /* 0x004fe20000000000 */
[----:B------:R-:W-:Y:S01]  /*a750*/  UIADD3 UR38, UR38, 0x1, URZ ;  /* 0x0000000126267890 */ /* 0x000fe2000fffe03f */
[----:B------:R-:W-:Y:S01]  /*a760*/  IMAD.U32 R5, RZ, RZ, UR47 ;  /* 0x0000002fff057e24 */ /* 0x000fe2000f8e00ff */
[----:B------:R-:W-:-:S04]  /*a770*/  ISETP.NE.AND P0, PT, R19, 0x2, PT ;  /* 0x000000021300780c */ /* 0x000fc80003f05270 */
[----:B------:R-:W-:Y:S02]  /*a780*/  SEL R19, R19, RZ, P0 ;  /* 0x000000ff13137207 */ /* 0x000fe40000000000 */
[----:B0-----:R-:W-:Y:S02]  /*a790*/  SEL R3, RZ, 0x1, P0 ;  /* 0x00000001ff037807 */ /* 0x001fe40000000000 */
[----:B------:R-:W-:Y:S02]  /*a7a0*/  PRMT R2, R5, 0x654, R2 ;  /* 0x0000065405027816 */ /* 0x000fe40000000002 */
[----:B------:R-:W-:Y:S02]  /*a7b0*/  LOP3.LUT R22, R22, R3, RZ, 0x3c, !PT ;  /* 0x0000000316167212 */ /* 0x000fe400078e3cff */
[----:B------:R0:W-:Y:S01]  /*a7c0*/  SYNCS.ARRIVE.TRANS64.RED.A1T0 RZ, [R2+URZ], RZ ;  /* 0x000000ff02ff79a7 */ /* 0x0001e2000810043f */
[----:B---3--:R-:W-:-:S13]  /*a7d0*/  ISETP.LE.AND P0, PT, R0, UR39, PT ;  /* 0x0000002700007c0c */ /* 0x008fda000bf03270 */
[----:B0-----:R-:W-:Y:S05]  /*a7e0*/  @!P0 BRA `(.L_x_88) ;  /* 0xffffffcc00c88947 */ /* 0x001fea000383ffff */
[----:B------:R-:W-:-:S12]  /*a7f0*/  ULOP3.LUT UR38, UR38, 0x1, URZ, 0xc, !UPT ;  /* 0x0000000126267892 */ /* 0x000fd8000f8e0c3f */
.L_x_36:
[----:B------:R-:W0:Y:S01]  /*a800*/  S2R R3, SR_CgaCtaId ;  /* 0x0000000000037919 */ /* 0x000e220000008800 */
[----:B------:R-:W-:Y:S01]  /*a810*/  MOV R0, 0x400 ;  /* 0x0000040000007802 */ /* 0x000fe20000000f00 */
[----:B------:R-:W-:-:S03]  /*a820*/  IMAD.U32 R2, RZ, RZ, UR38 ;  /* 0x00000026ff027e24 */ /* 0x000fc6000f8e00ff */
[----:B0-----:R-:W-:Y:S02]  /*a830*/  LEA R4, R3, R0, 0x18 ;  /* 0x0000000003047211 */ /* 0x001fe400078ec0ff */
[----:B------:R-:W-:-:S04]  /*a840*/  SHF.L.U32 R0, R2, 0x1f, RZ ;  /* 0x0000001f02007819 */ /* 0x000fc800000006ff */
[----:B------:R-:W0:Y:S02]  /*a850*/  SYNCS.PHASECHK.TRANS64.TRYWAIT P0, [R4+URZ+0x19c20], R0 ;  /* 0x019c2000040075a7 */ /* 0x000e24000800017f */
[----:B0-----:R-:W-:Y:S05]  /*a860*/  @!P0 BRA `(.L_x_89) ;  /* 0x0000001400848947 */ /* 0x001fea0003800000 */
.L_x_146:
[----:B------:R-:W2:Y:S02]  /*a870*/  S2R R2, SR_TID.X ;  /* 0x0000000000027919 */ /* 0x000ea40000002100 */
[----:B--2---:R-:W-:-:S04]  /*a880*/  SHF.R.U32.HI R2, RZ, 0x5, R2 ;  /* 0x00000005ff027819 */ /* 0x004fc80000011602 */
[----:B------:R-:W-:-:S05]  /*a890*/  LOP3.LUT R2, R2, 0x3, RZ, 0xc0, !PT ;  /* 0x0000000302027812 */ /* 0x000fca00078ec0ff */
[----:B0-----:R-:W0:Y:S02]  /*a8a0*/  SHFL.IDX PT, R0, R2, RZ, 0x1f ;  /* 0x00001fff02007589 */ /* 0x001e2400000e0000 */
[----:B0-----:R-:W-:-:S13]  /*a8b0*/  ISETP.NE.AND P0, PT, R0, RZ, PT ;  /* 0x000000ff0000720c */ /* 0x001fda0003f05270 */
[----:B------:R-:W-:Y:S05]  /*a8c0*/  @P0 EXIT ;  /* 0x000000000000094d */ /* 0x000fea0003800000 */
[----:B------:R-:W-:Y:S01]  /*a8d0*/  ELECT P0, URZ, PT ;  /* 0x00000000003f782f */ /* 0x000fe20003800000 */
[----:B------:R-:W-:-:S12]  /*a8e0*/  BSSY B0, `(.L_x_90) ;  /* 0x0000028000007945 */ /* 0x000fd80003800000 */
[----:B------:R-:W-:Y:S05]  /*a8f0*/  @!P0 BRA `(.L_x_91) ;  /* 0x0000000000988947 */ /* 0x000fea0003800000 */
[----:B------:R-:W-:-:S06]  /*a900*/  ULOP3.LUT UR4, UR41, 0x2, URZ, 0xfc, !UPT ;  /* 0x0000000229047892 */ /* 0x000fcc000f8efc3f */
[----:B------:R-:W-:-:S05]  /*a910*/  IMAD.U32 R0, RZ, RZ, UR4 ;  /* 0x00000004ff007e24 */ /* 0x000fca000f8e00ff */
[----:B------:R-:W-:-:S13]  /*a920*/  ISETP.NE.AND P0, PT, R0, 0x3, PT ;  /* 0x000000030000780c */ /* 0x000fda0003f05270 */
[----:B------:R-:W-:Y:S05]  /*a930*/  @!P0 BRA `(.L_x_92) ;  /* 0x0000000000048947 */ /* 0x000fea0003800000 */
[----:B------:R-:W-:Y:S01]  /*a940*/  BPT.TRAP 0x1 ;  /* 0x000000040000795c */ /* 0x000fe20000300000 */
.L_x_92:
[C---:B------:R-:W-:Y:S01]  /*a950*/  IMAD R5, R19.reuse, 0x8, R4 ;  /* 0x0000000813057824 */ /* 0x040fe200078e0204 */
[----:B------:R-:W-:Y:S01]  /*a960*/  SHF.L.U32 R0, R22, 0x1f, RZ ;  /* 0x0000001f16007819 */ /* 0x000fe200000006ff */
[----:B------:R-:W-:-:S03]  /*a970*/  VIADD R19, R19, 0x1 ;  /* 0x0000000113137836 */ /* 0x000fc60000000000 */
[----:B------:R-:W0:Y:S02]  /*a980*/  SYNCS.PHASECHK.TRANS64.TRYWAIT P1, [R5+URZ+0x19c40], R0 ;  /* 0x019c4000050075a7 */ /* 0x000e24000802017f */
[----:B------:R-:W-:-:S04]  /*a990*/  ISETP.NE.AND P2, PT, R19, 0x2, PT ;  /* 0x000000021300780c */ /* 0x000fc80003f45270 */
[----:B------:R-:W-:Y:S01]  /*a9a0*/  SEL R3, RZ, 0x1, P2 ;  /* 0x00000001ff037807 */ /* 0x000fe20001000000 */
[----:B0-----:R-:W-:Y:S08]  /*a9b0*/  @!P1 BRA `(.L_x_93) ;  /* 0x0000001400449947 */ /* 0x001ff00003800000 */
.L_x_147:
[----:B------:R-:W-:Y:S02]  /*a9c0*/  SEL R19, R19, RZ, P2 ;  /* 0x000000ff13137207 */ /* 0x000fe40001000000 */
[----:B------:R-:W-:Y:S01]  /*a9d0*/  LOP3.LUT R2, R22, R3, RZ, 0x3c, !PT ;  /* 0x0000000316027212 */ /* 0x000fe200078e3cff */
[----:B------:R-:W-:Y:S06]  /*a9e0*/  @!P0 BRA `(.L_x_94) ;  /* 0x0000000000048947 */ /* 0x000fec0003800000 */
[----:B------:R-:W-:Y:S01]  /*a9f0*/  BPT.TRAP 0x1 ;  /* 0x000000040000795c */ /* 0x000fe20000300000 */
.L_x_94:
[----:B------:R-:W-:Y:S01]  /*aa00*/  IMAD R19, R19, 0x8, R4 ;  /* 0x0000000813137824 */ /* 0x000fe200078e0204 */
[----:B------:R-:W-:-:S04]  /*aa10*/  SHF.L.U32 R2, R2, 0x1f, RZ ;  /* 0x0000001f02027819 */ /* 0x000fc800000006ff */
[----:B------:R-:W2:Y:S02]  /*aa20*/  SYNCS.PHASECHK.TRANS64.TRYWAIT P1, [R19+URZ+0x19c40], R2 ;  /* 0x019c4002130075a7 */ /* 0x000ea4000802017f */
[----:B--2---:R-:W-:Y:S05]  /*aa30*/  @!P1 BRA `(.L_x_95) ;  /* 0x0000001400389947 */ /* 0x004fea0003800000 */
.L_x_148:
[----:B------:R-:W-:Y:S05]  /*aa40*/  @!P0 BRA `(.L_x_96) ;  /* 0x0000000000048947 */ /* 0x000fea0003800000 */
[----:B------:R-:W-:Y:S01]  /*aa50*/  BPT.TRAP 0x1 ;  /* 0x000000040000795c */ /* 0x000fe20000300000 */
.L_x_96:
[----:B------:R-:W3:Y:S02]  /*aa60*/  SYNCS.PHASECHK.TRANS64.TRYWAIT P1, [R5+URZ+0x19c60], R0 ;  /* 0x019c6000050075a7 */ /* 0x000ee4000802017f */
[----:B---3--:R-:W-:Y:S05]  /*aa70*/  @!P1 BRA `(.L_x_97) ;  /* 0x00000014003c9947 */ /* 0x008fea0003800000 */
.L_x_149:
[----:B------:R-:W-:Y:S05]  /*aa80*/  @!P0 BRA `(.L_x_98) ;  /* 0x0000000000048947 */ /* 0x000fea0003800000 */
[----:B------:R-:W-:Y:S01]  /*aa90*/  BPT.TRAP 0x1 ;  /* 0x000000040000795c */ /* 0x000fe20000300000 */
.L_x_98:
[----:B------:R-:W4:Y:S02]  /*aaa0*/  SYNCS.PHASECHK.TRANS64.TRYWAIT P1, [R19+URZ+0x19c60], R2 ;  /* 0x019c6002130075a7 */ /* 0x000f24000802017f */
[----:B----4-:R-:W-:Y:S05]  /*aab0*/  @!P1 BRA `(.L_x_99) ;  /* 0x0000001400409947 */ /* 0x010fea0003800000 */
.L_x_150:
[----:B------:R-:W-:Y:S05]  /*aac0*/  @!P0 BRA `(.L_x_100) ;  /* 0x0000000000048947 */ /* 0x000fea0003800000 */
[----:B------:R-:W-:Y:S01]  /*aad0*/  BPT.TRAP 0x1 ;  /* 0x000000040000795c */ /* 0x000fe20000300000 */
.L_x_100:
[----:B------:R-:W5:Y:S02]  /*aae0*/  SYNCS.PHASECHK.TRANS64.TRYWAIT P1, [R5+URZ+0x19c80], R0 ;  /* 0x019c8000050075a7 */ /* 0x000f64000802017f */
[----:B-----5:R-:W-:Y:S05]  /*aaf0*/  @!P1 BRA `(.L_x_101) ;  /* 0x0000001400449947 */ /* 0x020fea0003800000 */
.L_x_151:
[----:B------:R-:W-:Y:S05]  /*ab00*/  @!P0 BRA `(.L_x_102) ;  /* 0x0000000000048947 */ /* 0x000fea0003800000 */
[----:B------:R-:W-:Y:S01]  /*ab10*/  BPT.TRAP 0x1 ;  /* 0x000000040000795c */ /* 0x000fe20000300000 */
.L_x_102:
[----:B------:R0:W0:Y:S02]  /*ab20*/  SYNCS.PHASECHK.TRANS64.TRYWAIT P0, [R19+URZ+0x19c80], R2 ;  /* 0x019c8002130075a7 */ /* 0x000024000800017f */
[----:B0-----:R-:W-:Y:S05]  /*ab30*/  @!P0 NANOSLEEP.SYNCS 0x989680 ;  /* 0x009896800000895d */ /* 0x001fea0003900000 */
[----:B------:R-:W0:Y:S02]  /*ab40*/  @!P0 SYNCS.PHASECHK.TRANS64 P0, [R19+URZ+0x19c80], R2 ;  /* 0x019c8002130085a7 */ /* 0x000e24000800007f */
[----:B0-----:R-:W-:Y:S05]  /*ab50*/  @!P0 BRA `(.L_x_102) ;  /* 0xfffffffc00f08947 */ /* 0x001fea000383ffff */
.L_x_91:
[----:B------:R-:W-:Y:S05]  /*ab60*/  BSYNC B0 ;  /* 0x0000000000007941 */ /* 0x000fea0003800000 */
.L_x_90:
[----:B------:R-:W-:Y:S05]  /*ab70*/  EXIT ;  /* 0x000000000000794d */ /* 0x000fea0003800000 */
.L_x_8:
[----:B0-----:R-:W-:-:S04]  /*ab80*/  IMAD.U32 R3, RZ, RZ, UR50 ;  /* 0x00000032ff037e24 */ /* 0x001fc8000f8e00ff */
[----:B------:R0:W1:Y:S03]  /*ab90*/  SYNCS.PHASECHK.TRANS64.TRYWAIT P1, [R3+URZ+0x19c00], R0 ;  /* 0x019c0000030075a7 */ /* 0x000066000802017f */
[----:B-1----:R-:W-:Y:S05]  /*aba0*/  @!P1 NANOSLEEP.SYNCS 0x989680 ;  /* 0x009896800000995d */ /* 0x002fea0003900000 */
[----:B------:R-:W1:Y:S02]  /*abb0*/  @!P1 SYNCS.PHASECHK.TRANS64 P1, [R3+URZ+0x19c00], R0 ;  /* 0x019c0000030095a7 */ /* 0x000e64000802007f */
[----:B-1----:R-:W-:Y:S05]  /*abc0*/  @!P1 BRA `(.L_x_8) ;  /* 0xfffffffc00ec9947 */ /* 0x002fea000383ffff */
[----:B------:R-:W-:Y:S05]  /*abd0*/  BRA `(.L_x_103) ;  /* 0xffffff6400f87947 */ /* 0x000fea000383ffff */
.L_x_12:
[----:B-1----:R1:W2:Y:S02]  /*abe0*/  SYNCS.PHASECHK.TRANS64.TRYWAIT P1, [R3+URZ+0x19c30], R0 ;  /* 0x019c3000030075a7 */ /* 0x0022a4000802017f */
[----:B--2---:R-:W-:Y:S05]  /*abf0*/  @!P1 NANOSLEEP.SYNCS 0x989680 ;  /* 0x009896800000995d */ /* 0x004fea0003900000 */
[----:B------:R-:W2:Y:S02]  /*ac00*/  @!P1 SYNCS.PHASECHK.TRANS64 P1, [R3+URZ+0x19c30], R0 ;  /* 0x019c3000030095a7 */ /* 0x000ea4000802007f */
[----:B--2---:R-:W-:Y:S05]  /*ac10*/  @!P1 BRA `(.L_x_12) ;  /* 0xfffffffc00f09947 */ /* 0x004fea000383ffff */
[----:B------:R-:W-:Y:S05]  /*ac20*/  BRA `(.L_x_11) ;  /* 0xffffff6800187947 */ /* 0x000fea000383ffff */
.L_x_18:
[----:B-1----:R-:W-:-:S04]  /*ac30*/  IMAD.U32 R5, RZ, RZ, UR20 ;  /* 0x00000014ff057e24 */ /* 0x002fc8000f8e00ff */
[----:B------:R1:W2:Y:S03]  /*ac40*/  SYNCS.PHASECHK.TRANS64.TRYWAIT P1, [R5+URZ+0x19c30], R0 ;  /* 0x019c3000050075a7 */ /* 0x0002a6000802017f */
[----:B--2---:R-:W-:Y:S05]  /*ac50*/  @!P1 NANOSLEEP.SYNCS 0x989680 ;  /* 0x009896800000995d */ /* 0x004fea0003900000 */
[----:B------:R-:W2:Y:S02]  /*ac60*/  @!P1 SYNCS.PHASECHK.TRANS64 P1, [R5+URZ+0x19c30], R0 ;  /* 0x019c3000050095a7 */ /* 0x000ea4000802007f */
[----:B--2---:R-:W-:Y:S05]  /*ac70*/  @!P1 BRA `(.L_x_18) ;  /* 0xfffffffc00ec9947 */ /* 0x004fea000383ffff */
[----:B------:R-:W-:Y:S05]  /*ac80*/  BRA `(.L_x_17) ;  /* 0xffffff88007c7947 */ /* 0x000fea000383ffff */
.L_x_22:
[----:B-1----:R-:W-:-:S04]  /*ac90*/  IMAD.U32 R5, RZ, RZ, UR11 ;  /* 0x0000000bff057e24 */ /* 0x002fc8000f8e00ff */
[----:B------:R1:W2:Y:S03]  /*aca0*/  SYNCS.PHASECHK.TRANS64.TRYWAIT P1, [R5+URZ+0x19c50], R0 ;  /* 0x019c5000050075a7 */ /* 0x0002a6000802017f */
[----:B--2---:R-:W-:Y:S05]  /*acb0*/  @!P1 NANOSLEEP.SYNCS 0x989680 ;  /* 0x009896800000995d */ /* 0x004fea0003900000 */
[----:B------:R-:W2:Y:S02]  /*acc0*/  @!P1 SYNCS.PHASECHK.TRANS64 P1, [R5+URZ+0x19c50], R0 ;  /* 0x019c5000050095a7 */ /* 0x000ea4000802007f */
[----:B--2---:R-:W-:Y:S05]  /*acd0*/  @!P1 BRA `(.L_x_22) ;  /* 0xfffffffc00ec9947 */ /* 0x004fea000383ffff */
[----:B------:R-:W-:Y:S05]  /*ace0*/  BRA `(.L_x_21) ;  /* 0xffffff8800cc7947 */ /* 0x000fea000383ffff */
.L_x_29:
[----:B-1----:R-:W-:-:S04]  /*acf0*/  IMAD.U32 R7, RZ, RZ, UR8 ;  /* 0x00000008ff077e24 */ /* 0x002fc8000f8e00ff */
[----:B------:R1:W2:Y:S03]  /*ad00*/  SYNCS.PHASECHK.TRANS64.TRYWAIT P1, [R7+URZ+0x19c50], R6 ;  /* 0x019c5006070075a7 */ /* 0x0002a6000802017f */
[----:B--2---:R-:W-:Y:S05]  /*ad10*/  @!P1 NANOSLEEP.SYNCS 0x989680 ;  /* 0x009896800000995d */ /* 0x004fea0003900000 */
[----:B------:R-:W2:Y:S02]  /*ad20*/  @!P1 SYNCS.PHASECHK.TRANS64 P1, [R7+URZ+0x19c50], R6 ;  /* 0x019c5006070095a7 */ /* 0x000ea4000802007f */
[----:B--2---:R-:W-:Y:S05]  /*ad30*/  @!P1 BRA `(.L_x_29) ;  /* 0xfffffffc00ec9947 */ /* 0x004fea000383ffff */
[----:B------:R-:W-:Y:S05]  /*ad40*/  BRA `(.L_x_28) ;  /* 0xffffffa400247947 */ /* 0x000fea000383ffff */
.L_x_42:
[----:B------:R-:W2:Y:S01]  /*ad50*/  S2R R17, SR_TID.X ;  /* 0x0000000000117919 */ /* 0x000ea20000002100 */
[----:B------:R-:W-:Y:S02]  /*ad60*/  IMAD.MOV.U32 R12, RZ, RZ, RZ ;  /* 0x000000ffff0c7224 */ /* 0x000fe400078e00ff */
[----:B------:R-:W-:Y:S02]  /*ad70*/  IMAD.MOV.U32 R11, RZ, RZ, 0x1f ;  /* 0x0000001fff0b7424 */ /* 0x000fe400078e00ff */
[----:B------:R-:W-:Y:S01]  /*ad80*/  IMAD.MOV.U32 R15, RZ, RZ, -0x1 ;  /* 0xffffffffff0f7424 */ /* 0x000fe200078e00ff */
[----:B--2---:R-:W-:-:S04]  /*ad90*/  SHF.R.U32.HI R17, RZ, 0x5, R17 ;  /* 0x00000005ff117819 */ /* 0x004fc80000011611 */
[----:B------:R-:W-:-:S05]  /*ada0*/  LOP3.LUT R17, R17, 0x3, RZ, 0xc0, !PT ;  /* 0x0000000311117812 */ /* 0x000fca00078ec0ff */
[----:B------:R-:W-:-:S07]  /*adb0*/  IMAD.MOV.U32 R13, RZ, RZ, R17 ;  /* 0x000000ffff0d7224 */ /* 0x000fce00078e0011 */
[----:B01---5:R-:W-:Y:S05]  /*adc0*/  WARPSYNC.COLLECTIVE R15, `(.L_x_104) ;  /* 0x000000000f087348 */ /* 0x023fea0003c00000 */
[----:B------:R2:W3:Y:S02]  /*add0*/  SHFL.IDX P6, R14, R13, R12, R11 ;  /* 0x0000000c0d0e7389 */ /* 0x0004e400000c000b */
[----:B0123-5:R-:W-:Y:S01]  /*ade0*/  ENDCOLLECTIVE ;  /* 0x000000000000791b */ /* 0x02ffe20003800000 */
.L_x_104:
[----:B------:R-:W-:Y:S05]  /*adf0*/  BRA `(.L_x_105) ;  /* 0xffffffd000147947 */ /* 0x000fea000383ffff */
.L_x_45:
[----:B0-----:R0:W1:Y:S02]  /*ae00*/  SYNCS.PHASECHK.TRANS64.TRYWAIT P0, [R4+URZ+0x19c80], R20 ;  /* 0x019c8014040075a7 */ /* 0x001064000800017f */
[----:B-1----:R-:W-:Y:S05]  /*ae10*/  @!P0 NANOSLEEP.SYNCS 0x989680 ;  /* 0x009896800000895d */ /* 0x002fea0003900000 */
[----:B------:R-:W1:Y:S02]  /*ae20*/  @!P0 SYNCS.PHASECHK.TRANS64 P0, [R4+URZ+0x19c80], R20 ;  /* 0x019c8014040085a7 */ /* 0x000e64000800007f */
[----:B-1----:R-:W-:Y:S05]  /*ae30*/  @!P0 BRA `(.L_x_45) ;  /* 0xfffffffc00f08947 */ /* 0x002fea000383ffff */
[----:B------:R-:W-:Y:S05]  /*ae40*/  BRA `(.L_x_106) ;  /* 0xffffffd000a87947 */ /* 0x000fea000383ffff */
.L_x_46:
[----:B------:R-:W-:Y:S01]  /*ae50*/  BSSY B0, `(.L_x_107) ;  /* 0x0000008000007945 */ /* 0x000fe20003800000 */
[----:B------:R-:W-:Y:S02]  /*ae60*/  IMAD.MOV.U32 R13, RZ, RZ, R8 ;  /* 0x000000ffff0d7224 */ /* 0x000fe400078e0008 */
[----:B------:R-:W-:Y:S02]  /*ae70*/  IMAD.MOV.U32 R12, RZ, RZ, RZ ;  /* 0x000000ffff0c7224 */ /* 0x000fe400078e00ff */
[----:B------:R-:W-:Y:S02]  /*ae80*/  IMAD.MOV.U32 R11, RZ, RZ, 0x1e1f ;  /* 0x00001e1fff0b7424 */ /* 0x000fe400078e00ff */
[----:B------:R-:W-:-:S07]  /*ae90*/  IMAD.MOV.U32 R15, RZ, RZ, -0x1 ;  /* 0xffffffffff0f7424 */ /* 0x000fce00078e00ff */
[----:B0-----:R-:W-:Y:S05]  /*aea0*/  WARPSYNC.COLLECTIVE R15, `(.L_x_108) ;  /* 0x000000000f087348 */ /* 0x001fea0003c00000 */
[----:B------:R1:W2:Y:S02]  /*aeb0*/  SHFL.IDX P6, R14, R13, R12, R11 ;  /* 0x0000000c0d0e7389 */ /* 0x0002a400000c000b */
[----:B012---:R-:W-:Y:S01]  /*aec0*/  ENDCOLLECTIVE ;  /* 0x000000000000791b */ /* 0x007fe20003800000 */
.L_x_108:
[----:B------:R-:W-:Y:S05]  /*aed0*/  BSYNC B0 ;  /* 0x0000000000007941 */ /* 0x000fea0003800000 */
.L_x_107:
[----:B------:R-:W-:Y:S01]  /*aee0*/  IMAD.MOV.U32 R13, RZ, RZ, R7 ;  /* 0x000000ffff0d7224 */ /* 0x000fe200078e0007 */
[C---:B------:R-:W-:Y:S01]  /*aef0*/  LOP3.LUT P3, RZ, R16.reuse, 0x1000, RZ, 0xc0, !PT ;  /* 0x0000100010ff7812 */ /* 0x040fe2000786c0ff */
[----:B------:R-:W-:Y:S01]  /*af00*/  IMAD.MOV.U32 R12, RZ, RZ, RZ ;  /* 0x000000ffff0c7224 */ /* 0x000fe200078e00ff */
[C---:B------:R-:W-:Y:S01]  /*af10*/  LOP3.LUT P2, RZ, R16.reuse, 0x800, RZ, 0xc0, !PT ;  /* 0x0000080010ff7812 */ /* 0x040fe2000784c0ff */
[----:B------:R-:W-:Y:S01]  /*af20*/  IMAD.MOV.U32 R11, RZ, RZ, 0x1e1f ;  /* 0x00001e1fff0b7424 */ /* 0x000fe200078e00ff */
[----:B------:R-:W-:Y:S01]  /*af30*/  LOP3.LUT P1, RZ, R16, 0x400, RZ, 0xc0, !PT ;  /* 0x0000040010ff7812 */ /* 0x000fe2000782c0ff */
[----:B------:R-:W-:Y:S02]  /*af40*/  IMAD.MOV.U32 R15, RZ, RZ, -0x1 ;  /* 0xffffffffff0f7424 */ /* 0x000fe400078e00ff */
[----:B------:R-:W-:-:S10]  /*af50*/  IMAD.MOV.U32 R0, RZ, RZ, R14 ;  /* 0x000000ffff007224 */ /* 0x000fd400078e000e */
[----:B------:R-:W-:Y:S05]  /*af60*/  WARPSYNC.COLLECTIVE R15, `(.L_x_109) ;  /* 0x000000000f087348 */ /* 0x000fea0003c00000 */
[----:B------:R0:W1:Y:S02]  /*af70*/  SHFL.IDX P6, R14, R13, R12, R11 ;  /* 0x0000000c0d0e7389 */ /* 0x00006400000c000b */
[----:B01----:R-:W-:Y:S01]  /*af80*/  ENDCOLLECTIVE ;  /* 0x000000000000791b */ /* 0x003fe20003800000 */
.L_x_109:
[----:B------:R-:W-:Y:S02]  /*af90*/  IMAD.MOV.U32 R13, RZ, RZ, R8 ;  /* 0x000000ffff0d7224 */ /* 0x000fe400078e0008 */
[----:B------:R-:W-:Y:S02]  /*afa0*/  IMAD.MOV.U32 R12, RZ, RZ, 0x1 ;  /* 0x00000001ff0c7424 */ /* 0x000fe400078e00ff */
[----:B------:R-:W-:-:S07]  /*afb0*/  IMAD.MOV.U32 R2, RZ, RZ, R14 ;  /* 0x000000ffff027224 */ /* 0x000fce00078e000e */
[----:B------:R-:W-:Y:S05]  /*afc0*/  WARPSYNC.COLLECTIVE R15, `(.L_x_110) ;  /* 0x000000000f087348 */ /* 0x000fea0003c00000 */
[----:B------:R0:W1:Y:S02]  /*afd0*/  SHFL.IDX P6, R14, R13, R12, R11 ;  /* 0x0000000c0d0e7389 */ /* 0x00006400000c000b */
[----:B01----:R-:W-:Y:S01]  /*afe0*/  ENDCOLLECTIVE ;  /* 0x000000000000791b */ /* 0x003fe20003800000 */
.L_x_110:
[----:B------:R-:W-:-:S05]  /*aff0*/  IADD3 R2, P0, R21, R2, RZ ;  /* 0x0000000215027210 */ /* 0x000fca0007f1e0ff */
[----:B------:R-:W-:Y:S02]  /*b000*/  IMAD.X R3, RZ, RZ, R0, P0 ;  /* 0x000000ffff037224 */ /* 0x000fe400000e0600 */
[----:B------:R-:W-:Y:S02]  /*b010*/  VIADD R0, R9, UR43 ;  /* 0x0000002b09007c36 */ /* 0x000fe40008000000 */
[----:B------:R-:W-:-:S03]  /*b020*/  IMAD.MOV.U32 R13, RZ, RZ, R7 ;  /* 0x000000ffff0d7224 */ /* 0x000fc600078e0007 */
[----:B------:R-:W-:Y:S01]  /*b030*/  @!PT LDS RZ, [RZ] ;  /* 0x00000000fffff984 */ /* 0x000fe20000000800 */
[----:B------:R-:W-:Y:S01]  /*b040*/  @!PT LDS RZ, [RZ] ;  /* 0x00000000fffff984 */ /* 0x000fe20000000800 */
[----:B------:R-:W-:Y:S01]  /*b050*/  @!PT LDS RZ, [RZ] ;  /* 0x00000000fffff984 */ /* 0x000fe20000000800 */
[----:B------:R0:W-:Y:S04]  /*b060*/  LDGSTS.E.BYPASS.LTC128B.128 [R0+0x9000], desc[UR36][R2.64], !P3 ;  /* 0x0900000002007fae */ /* 0x0001e8000d901d64 */
[----:B------:R0:W-:Y:S04]  /*b070*/  LDGSTS.E.BYPASS.LTC128B.128 [R0+0xa000], desc[UR36][R2.64+0x20], !P2 ;  /* 0x0a00002002007fae */ /* 0x0001e8000d101d64 */
[----:B------:R0:W-:Y:S01]  /*b080*/  LDGSTS.E.BYPASS.LTC128B.128 [R0+0xb000], desc[UR36][R2.64+0x40], !P1 ;  /* 0x0b00004002007fae */ /* 0x0001e2000c901d64 */
[----:B------:R-:W-:-:S07]  /*b090*/  IMAD.MOV.U32 R8, RZ, RZ, R14 ;  /* 0x000000ffff087224 */ /* 0x000fce00078e000e */
[----:B0-----:R-:W-:Y:S05]  /*b0a0*/  WARPSYNC.COLLECTIVE R15, `(.L_x_111) ;  /* 0x000000000f087348 */ /* 0x001fea0003c00000 */
[----:B------:R1:W2:Y:S02]  /*b0b0*/  SHFL.IDX P6, R14, R13, R12, R11 ;  /* 0x0000000c0d0e7389 */ /* 0x0002a400000c000b */
[----:B012---:R-:W-:Y:S01]  /*b0c0*/  ENDCOLLECTIVE ;  /* 0x000000000000791b */ /* 0x007fe20003800000 */
.L_x_111:
[----:B------:R-:W-:Y:S01]  /*b0d0*/  IMAD.MOV.U32 R2, RZ, RZ, R14 ;  /* 0x000000ffff027224 */ /* 0x000fe200078e000e */
[----:B------:R-:W-:Y:S06]  /*b0e0*/  BRA `(.L_x_112) ;  /* 0xffffffd000987947 */ /* 0x000fec000383ffff */
.L_x_51:
[----:B---3--:R3:W4:Y:S02]  /*b0f0*/  SYNCS.PHASECHK.TRANS64.TRYWAIT P0, [R4+URZ+0x19c40], R20 ;  /* 0x019c4014040075a7 */ /* 0x008724000800017f */
[----:B----4-:R-:W-:Y:S05]  /*b100*/  @!P0 NANOSLEEP.SYNCS 0x989680 ;  /* 0x009896800000895d */ /* 0x010fea0003900000 */
[----:B------:R-:W4:Y:S02]  /*b110*/  @!P0 SYNCS.PHASECHK.TRANS64 P0, [R4+URZ+0x19c40], R20 ;  /* 0x019c4014040085a7 */ /* 0x000f24000800007f */
[----:B----4-:R-:W-:Y:S05]  /*b120*/  @!P0 BRA `(.L_x_51) ;  /* 0xfffffffc00f08947 */ /* 0x010fea000383ffff */
[----:B------:R-:W-:Y:S05]  /*b130*/  BRA `(.L_x_113) ;  /* 0xffffffd000fc7947 */ /* 0x000fea000383ffff */
.L_x_52:
[----:B------:R-:W-:Y:S01]  /*b140*/  BSSY B0, `(.L_x_114) ;  /* 0x0000008000007945 */ /* 0x000fe20003800000 */
[----:B------:R-:W-:Y:S02]  /*b150*/  IMAD.MOV.U32 R13, RZ, RZ, R6 ;  /* 0x000000ffff0d7224 */ /* 0x000fe400078e0006 */
[----:B------:R-:W-:Y:S02]  /*b160*/  IMAD.MOV.U32 R12, RZ, RZ, RZ ;  /* 0x000000ffff0c7224 */ /* 0x000fe400078e00ff */
[----:B------:R-:W-:Y:S02]  /*b170*/  IMAD.MOV.U32 R11, RZ, RZ, 0x1e1f ;  /* 0x00001e1fff0b7424 */ /* 0x000fe400078e00ff */
[----:B------:R-:W-:-:S07]  /*b180*/  IMAD.MOV.U32 R15, RZ, RZ, -0x1 ;  /* 0xffffffffff0f7424 */ /* 0x000fce00078e00ff */
[----:B0-23-5:R-:W-:Y:S05]  /*b190*/  WARPSYNC.COLLECTIVE R15, `(.L_x_115) ;  /* 0x000000000f087348 */ /* 0x02dfea0003c00000 */
[----:B------:R1:W4:Y:S02]  /*b1a0*/  SHFL.IDX P6, R14, R13, R12, R11 ;  /* 0x0000000c0d0e7389 */ /* 0x00032400000c000b */
[----:B012345:R-:W-:Y:S01]  /*b1b0*/  ENDCOLLECTIVE ;  /* 0x000000000000791b */ /* 0x03ffe20003800000 */
.L_x_115:
[----:B------:R-:W-:Y:S05]  /*b1c0*/  BSYNC B0 ;  /* 0x0000000000007941 */ /* 0x000fea0003800000 */
.L_x_114:
[----:B------:R-:W-:Y:S01]  /*b1d0*/  IMAD.MOV.U32 R13, RZ, RZ, R5 ;  /* 0x000000ffff0d7224 */ /* 0x000fe200078e0005 */
[----:B------:R-:W-:Y:S01]  /*b1e0*/  ISETP.GE.AND P2, PT, R9, 0x1, PT ;  /* 0x000000010900780c */ /* 0x000fe20003f46270 */
[----:B------:R-:W-:Y:S02]  /*b1f0*/  IMAD.MOV.U32 R12, RZ, RZ, RZ ;  /* 0x000000ffff0c7224 */ /* 0x000fe400078e00ff */
[----:B------:R-:W-:Y:S02]  /*b200*/  IMAD.MOV.U32 R11, RZ, RZ, 0x1e1f ;  /* 0x00001e1fff0b7424 */ /* 0x000fe400078e00ff */
[----:B------:R-:W-:Y:S02]  /*b210*/  IMAD.MOV.U32 R15, RZ, RZ, -0x1 ;  /* 0xffffffffff0f7424 */ /* 0x000fe400078e00ff */
[----:B------:R-:W-:-:S07]  /*b220*/  IMAD.MOV.U32 R2, RZ, RZ, R14 ;  /* 0x000000ffff027224 */ /* 0x000fce00078e000e */
[----:B------:R-:W-:Y:S05]  /*b230*/  WARPSYNC.COLLECTIVE R15, `(.L_x_116) ;  /* 0x000000000f087348 */ /* 0x000fea0003c00000 */
[----:B------:R0:W1:Y:S02]  /*b240*/  SHFL.IDX P6, R14, R13, R12, R11 ;  /* 0x0000000c0d0e7389 */ /* 0x00006400000c000b */
[----:B01----:R-:W-:Y:S01]  /*b250*/  ENDCOLLECTIVE ;  /* 0x000000000000791b */ /* 0x003fe20003800000 */
.L_x_116:
[----:B------:R-:W-:Y:S02]  /*b260*/  IMAD.MOV.U32 R13, RZ, RZ, R6 ;  /* 0x000000ffff0d7224 */ /* 0x000fe400078e0006 */
[----:B------:R-:W-:Y:S01]  /*b270*/  IMAD.MOV.U32 R12, RZ, RZ, 0x1 ;  /* 0x00000001ff0c7424 */ /* 0x000fe200078e00ff */
[----:B------:R-:W-:-:S05]  /*b280*/  @P2 IADD3 R14, P0, R8, R14, RZ ;  /* 0x0000000e080e2210 */ /* 0x000fca0007f1e0ff */
[----:B------:R-:W-:Y:S02]  /*b290*/  @P2 IMAD.X R3, RZ, RZ, R2, P0 ;  /* 0x000000ffff032224 */ /* 0x000fe400000e0602 */
[----:B------:R-:W-:-:S07]  /*b2a0*/  @P2 IMAD.MOV.U32 R2, RZ, RZ, R14 ;  /* 0x000000ffff022224 */ /* 0x000fce00078e000e */
[----:B------:R-:W-:Y:S05]  /*b2b0*/  WARPSYNC.COLLECTIVE R15, `(.L_x_117) ;  /* 0x000000000f087348 */ /* 0x000fea0003c00000 */
[----:B------:R0:W1:Y:S02]  /*b2c0*/  SHFL.IDX P6, R14, R13, R12, R11 ;  /* 0x0000000c0d0e7389 */ /* 0x00006400000c000b */
[----:B01----:R-:W-:Y:S01]  /*b2d0*/  ENDCOLLECTIVE ;  /* 0x000000000000791b */ /* 0x003fe20003800000 */
.L_x_117:
[----:B------:R-:W-:Y:S01]  /*b2e0*/  @!PT LDS RZ, [RZ] ;  /* 0x00000000fffff984 */ /* 0x000fe20000000800 */
[----:B------:R-:W-:Y:S01]  /*b2f0*/  @!PT LDS RZ, [RZ] ;  /* 0x00000000fffff984 */ /* 0x000fe20000000800 */
[----:B------:R-:W-:Y:S01]  /*b300*/  @!PT LDS RZ, [RZ] ;  /* 0x00000000fffff984 */ /* 0x000fe20000000800 */
[----:B------:R0:W-:Y:S04]  /*b310*/  @P2 LDGSTS.E.BYPASS.LTC128B.128 [R0+0x13800], desc[UR36][R2.64], !P4 ;  /* 0x1380000002002fae */ /* 0x0001e8000e101d64 */
[----:B------:R0:W-:Y:S04]  /*b320*/  @P2 LDGSTS.E.BYPASS.LTC128B.128 [R0+0x14800], desc[UR36][R2.64+0x20], !P3 ;  /* 0x1480002002002fae */ /* 0x0001e8000d901d64 */
[----:B------:R0:W-:Y:S01]  /*b330*/  @P2 LDGSTS.E.BYPASS.LTC128B.128 [R0+0x15800], desc[UR36][R2.64+0x40], !P1 ;  /* 0x1580004002002fae */ /* 0x0001e2000c901d64 */
[----:B------:R-:W-:Y:S02]  /*b340*/  IMAD.MOV.U32 R13, RZ, RZ, R5 ;  /* 0x000000ffff0d7224 */ /* 0x000fe400078e0005 */
[----:B------:R-:W-:-:S07]  /*b350*/  IMAD.MOV.U32 R6, RZ, RZ, R14 ;  /* 0x000000ffff067224 */ /* 0x000fce00078e000e */
[----:B0-----:R-:W-:Y:S05]  /*b360*/  WARPSYNC.COLLECTIVE R15, `(.L_x_118) ;  /* 0x000000000f087348 */ /* 0x001fea0003c00000 */
[----:B------:R1:W2:Y:S02]  /*b370*/  SHFL.IDX P6, R14, R13, R12, R11 ;  /* 0x0000000c0d0e7389 */ /* 0x0002a400000c000b */
[----:B012---:R-:W-:Y:S01]  /*b380*/  ENDCOLLECTIVE ;  /* 0x000000000000791b */ /* 0x007fe20003800000 */
.L_x_118:
[----:B------:R-:W-:Y:S05]  /*b390*/  BRA `(.L_x_119) ;  /* 0xffffffd000fc7947 */ /* 0x000fea000383ffff */
.L_x_56:
[----:B------:R-:W-:Y:S02]  /*b3a0*/  IMAD.MOV.U32 R13, RZ, RZ, R5 ;  /* 0x000000ffff0d7224 */ /* 0x000fe400078e0005 */
[----:B------:R-:W-:Y:S02]  /*b3b0*/  IMAD.MOV.U32 R12, RZ, RZ, RZ ;  /* 0x000000ffff0c7224 */ /* 0x000fe400078e00ff */
[----:B------:R-:W-:Y:S02]  /*b3c0*/  IMAD.MOV.U32 R11, RZ, RZ, 0x1e1f ;  /* 0x00001e1fff0b7424 */ /* 0x000fe400078e00ff */
[----:B------:R-:W-:Y:S02]  /*b3d0*/  IMAD.MOV.U32 R15, RZ, RZ, -0x1 ;  /* 0xffffffffff0f7424 */ /* 0x000fe400078e00ff */
[----:B------:R-:W-:-:S07]  /*b3e0*/  IMAD R0, R0, 0xc0, R20 ;  /* 0x000000c000007824 */ /* 0x000fce00078e0214 */
[----:B------:R-:W-:Y:S05]  /*b3f0*/  WARPSYNC.COLLECTIVE R15, `(.L_x_120) ;  /* 0x000000000f087348 */ /* 0x000fea0003c00000 */
[----:B------:R0:W1:Y:S02]  /*b400*/  SHFL.IDX P6, R14, R13, R12, R11 ;  /* 0x0000000c0d0e7389 */ /* 0x00006400000c000b */
[----:B01----:R-:W-:Y:S01]  /*b410*/  ENDCOLLECTIVE ;  /* 0x000000000000791b */ /* 0x003fe20003800000 */
.L_x_120:
[----:B------:R-:W-:Y:S01]  /*b420*/  ISETP.GE.AND P1, PT, R0, UR42, PT ;  /* 0x0000002a00007c0c */ /* 0x000fe2000bf26270 */
[----:B------:R-:W-:Y:S02]  /*b430*/  IMAD.MOV.U32 R13, RZ, RZ, R4 ;  /* 0x000000ffff0d7224 */ /* 0x000fe400078e0004 */
[----:B------:R-:W-:-:S10]  /*b440*/  IMAD.MOV.U32 R2, RZ, RZ, R14 ;  /* 0x000000ffff027224 */ /* 0x000fd400078e000e */
[----:B------:R-:W-:Y:S05]  /*b450*/  WARPSYNC.COLLECTIVE R15, `(.L_x_121) ;  /* 0x000000000f087348 */ /* 0x000fea0003c00000 */
[----:B------:R0:W1:Y:S02]  /*b460*/  SHFL.IDX P6, R14, R13, R12, R11 ;  /* 0x0000000c0d0e7389 */ /* 0x00006400000c000b */
[----:B01----:R-:W-:Y:S01]  /*b470*/  ENDCOLLECTIVE ;  /* 0x000000000000791b */ /* 0x003fe20003800000 */
.L_x_121:
[----:B------:R-:W-:Y:S02]  /*b480*/  IMAD.MOV.U32 R13, RZ, RZ, R5 ;  /* 0x000000ffff0d7224 */ /* 0x000fe400078e0005 */
[----:B------:R-:W-:Y:S02]  /*b490*/  IMAD.MOV.U32 R12, RZ, RZ, 0x1 ;  /* 0x00000001ff0c7424 */ /* 0x000fe400078e00ff */
[----:B------:R-:W-:-:S07]  /*b4a0*/  IMAD.MOV.U32 R3, RZ, RZ, R14 ;  /* 0x000000ffff037224 */ /* 0x000fce00078e000e */
[----:B------:R-:W-:Y:S05]  /*b4b0*/  WARPSYNC.COLLECTIVE R15, `(.L_x_122) ;  /* 0x000000000f087348 */ /* 0x000fea0003c00000 */
[----:B------:R0:W1:Y:S02]  /*b4c0*/  SHFL.IDX P6, R14, R13, R12, R11 ;  /* 0x0000000c0d0e7389 */ /* 0x00006400000c000b */
[----:B01----:R-:W-:Y:S01]  /*b4d0*/  ENDCOLLECTIVE ;  /* 0x000000000000791b */ /* 0x003fe20003800000 */
.L_x_122:
[----:B------:R-:W-:-:S05]  /*b4e0*/  @!P1 IADD3 R8, P0, R18, R3, RZ ;  /* 0x0000000312089210 */ /* 0x000fca0007f1e0ff */
[----:B------:R-:W-:Y:S02]  /*b4f0*/  @!P1 IMAD.X R3, RZ, RZ, R2, P0 ;  /* 0x000000ffff039224 */ /* 0x000fe400000e0602 */
[----:B------:R-:W-:Y:S02]  /*b500*/  @!P1 IMAD.MOV.U32 R2, RZ, RZ, R8 ;  /* 0x000000ffff029224 */ /* 0x000fe400078e0008 */
[----:B------:R-:W-:-:S03]  /*b510*/  IMAD.MOV.U32 R13, RZ, RZ, R4 ;  /* 0x000000ffff0d7224 */ /* 0x000fc600078e0004 */
[----:B------:R-:W-:Y:S01]  /*b520*/  @!PT LDS RZ, [RZ] ;  /* 0x00000000fffff984 */ /* 0x000fe20000000800 */
[----:B------:R-:W-:Y:S01]  /*b530*/  @!PT LDS RZ, [RZ] ;  /* 0x00000000fffff984 */ /* 0x000fe20000000800 */
[----:B------:R-:W-:Y:S01]  /*b540*/  @!PT LDS RZ, [RZ] ;  /* 0x00000000fffff984 */ /* 0x000fe20000000800 */
[----:B------:R0:W-:Y:S04]  /*b550*/  @!P1 LDGSTS.E.BYPASS.LTC128B.128 [R10+0xf000], desc[UR36][R2.64], !P3 ;  /* 0x0f000000020a9fae */ /* 0x0001e8000d901d64 */
[----:B------:R0:W-:Y:S04]  /*b560*/  @!P1 LDGSTS.E.BYPASS.LTC128B.128 [R10+0x10800], desc[UR36][R2.64+0x20], !P4 ;  /* 0x10800020020a9fae */ /* 0x0001e8000e101d64 */
[----:B------:R0:W-:Y:S01]  /*b570*/  @!P1 LDGSTS.E.BYPASS.LTC128B.128 [R10+0x12000], desc[UR36][R2.64+0x40], !P5 ;  /* 0x12000040020a9fae */ /* 0x0001e2000e901d64 */
[----:B------:R-:W-:-:S07]  /*b580*/  IMAD.MOV.U32 R5, RZ, RZ, R14 ;  /* 0x000000ffff057224 */ /* 0x000fce00078e000e */
[----:B0-----:R-:W-:Y:S05]  /*b590*/  WARPSYNC.COLLECTIVE R15, `(.L_x_123) ;  /* 0x000000000f087348 */ /* 0x001fea0003c00000 */
[----:B------:R1:W2:Y:S02]  /*b5a0*/  SHFL.IDX P6, R14, R13, R12, R11 ;  /* 0x0000000c0d0e7389 */ /* 0x0002a400000c000b */
[----:B012---:R-:W-:Y:S01]  /*b5b0*/  ENDCOLLECTIVE ;  /* 0x000000000000791b */ /* 0x007fe20003800000 */
.L_x_123:
[----:B------:R-:W-:-:S05]  /*b5c0*/  VIADD R2, R0, 0x40 ;  /* 0x0000004000027836 */ /* 0x000fca0000000000 */
[----:B------:R-:W-:Y:S01]  /*b5d0*/  ISETP.GE.AND P1, PT, R2, UR42, PT ;  /* 0x0000002a02007c0c */ /* 0x000fe2000bf26270 */
[----:B------:R-:W-:Y:S02]  /*b5e0*/  IMAD.MOV.U32 R13, RZ, RZ, R7 ;  /* 0x000000ffff0d7224 */ /* 0x000fe400078e0007 */
[----:B------:R-:W-:-:S10]  /*b5f0*/  IMAD.MOV.U32 R12, RZ, RZ, RZ ;  /* 0x000000ffff0c7224 */ /* 0x000fd400078e00ff */
[----:B------:R-:W-:-:S05]  /*b600*/  @!P1 IADD3 R14, P0, R18, R14, RZ ;  /* 0x0000000e120e9210 */ /* 0x000fca0007f1e0ff */
[----:B------:R-:W-:-:S08]  /*b610*/  @!P1 IMAD.MOV.U32 R2, RZ, RZ, R14 ;  /* 0x000000ffff029224 */ /* 0x000fd000078e000e */
[----:B------:R-:W-:Y:S05]  /*b620*/  WARPSYNC.COLLECTIVE R15, `(.L_x_124) ;  /* 0x000000000f087348 */ /* 0x000fea0003c00000 */
[----:B------:R0:W1:Y:S02]  /*b630*/  SHFL.IDX P6, R14, R13, R12, R11 ;  /* 0x0000000c0d0e7389 */ /* 0x00006400000c000b */
[----:B01----:R-:W-:Y:S01]  /*b640*/  ENDCOLLECTIVE ;  /* 0x000000000000791b */ /* 0x003fe20003800000 */
.L_x_124:
[----:B------:R-:W-:-:S04]  /*b650*/  @!P1 IMAD.X R9, RZ, RZ, R5, P0 ;  /* 0x000000ffff099224 */ /* 0x000fc800000e0605 */
[----:B------:R-:W-:-:S05]  /*b660*/  @!P1 IMAD.MOV.U32 R3, RZ, RZ, R9 ;  /* 0x000000ffff039224 */ /* 0x000fca00078e0009 */
[----:B------:R-:W-:Y:S01]  /*b670*/  @!PT LDS RZ, [RZ] ;  /* 0x00000000fffff984 */ /* 0x000fe20000000800 */
[----:B------:R-:W-:Y:S01]  /*b680*/  @!PT LDS RZ, [RZ] ;  /* 0x00000000fffff984 */ /* 0x000fe20000000800 */
[----:B------:R-:W-:Y:S01]  /*b690*/  @!PT LDS RZ, [RZ] ;  /* 0x00000000fffff984 */ /* 0x000fe20000000800 */
[----:B------:R0:W-:Y:S01]  /*b6a0*/  @!P1 LDGSTS.E.BYPASS.LTC128B.128 [R10+0xf800], desc[UR36][R2.64], !P3 ;  /* 0x0f800000020a9fae */ /* 0x0001e2000d901d64 */
[----:B------:R-:W-:-:S03]  /*b6b0*/  IMAD.MOV.U32 R13, RZ, RZ, R6 ;  /* 0x000000ffff0d7224 */ /* 0x000fc600078e0006 */
[----:B------:R0:W-:Y:S04]  /*b6c0*/  @!P1 LDGSTS.E.BYPASS.LTC128B.128 [R10+0x11000], desc[UR36][R2.64+0x20], !P4 ;  /* 0x11000020020a9fae */ /* 0x0001e8000e101d64 */
[----:B------:R0:W-:Y:S01]  /*b6d0*/  @!P1 LDGSTS.E.BYPASS.LTC128B.128 [R10+0x12800], desc[UR36][R2.64+0x40], !P5 ;  /* 0x12800040020a9fae */ /* 0x0001e2000e901d64 */
[----:B------:R-:W-:-:S07]  /*b6e0*/  IMAD.MOV.U32 R7, RZ, RZ, R14 ;  /* 0x000000ffff077224 */ /* 0x000fce00078e000e */
[----:B0-----:R-:W-:Y:S05]  /*b6f0*/  WARPSYNC.COLLECTIVE R15, `(.L_x_125) ;  /* 0x000000000f087348 */ /* 0x001fea0003c00000 */
[----:B------:R1:W2:Y:S02]  /*b700*/  SHFL.IDX P6, R14, R13, R12, R11 ;  /* 0x0000000c0d0e7389 */ /* 0x0002a400000c000b */
[----:B012---:R-:W-:Y:S01]  /*b710*/  ENDCOLLECTIVE ;  /* 0x000000000000791b */ /* 0x007fe20003800000 */
.L_x_125:
[----:B------:R-:W-:Y:S05]  /*b720*/  BRA `(.L_x_126) ;  /* 0xffffffd8005c7947 */ /* 0x000fea000383ffff */
.L_x_59:
[----:B0-2---:R-:W-:-:S04]  /*b730*/  IMAD.U32 R3, RZ, RZ, UR43 ;  /* 0x0000002bff037e24 */ /* 0x005fc8000f8e00ff */
[----:B------:R0:W2:Y:S03]  /*b740*/  SYNCS.PHASECHK.TRANS64.TRYWAIT P0, [R3+URZ+0x19c20], R0 ;  /* 0x019c2000030075a7 */ /* 0x0000a6000800017f */
[----:B--2---:R-:W-:Y:S05]  /*b750*/  @!P0 NANOSLEEP.SYNCS 0x989680 ;  /* 0x009896800000895d */ /* 0x004fea0003900000 */
[----:B------:R-:W2:Y:S02]  /*b760*/  @!P0 SYNCS.PHASECHK.TRANS64 P0, [R3+URZ+0x19c20], R0 ;  /* 0x019c2000030085a7 */ /* 0x000ea4000800007f */
[----:B--2---:R-:W-:Y:S05]  /*b770*/  @!P0 BRA `(.L_x_59) ;  /* 0xfffffffc00ec8947 */ /* 0x004fea000383ffff */
[----:B------:R-:W-:Y:S05]  /*b780*/  BRA `(.L_x_127) ;  /* 0xffffffd800a07947 */ /* 0x000fea000383ffff */
.L_x_63:
[----:B0-----:R0:W2:Y:S02]  /*b790*/  SYNCS.PHASECHK.TRANS64.TRYWAIT P0, [R5+URZ+0x19c80], R10 ;  /* 0x019c800a050075a7 */ /* 0x0010a4000800017f */
[----:B--2---:R-:W-:Y:S05]  /*b7a0*/  @!P0 NANOSLEEP.SYNCS 0x989680 ;  /* 0x009896800000895d */ /* 0x004fea0003900000 */
[----:B------:R-:W2:Y:S02]  /*b7b0*/  @!P0 SYNCS.PHASECHK.TRANS64 P0, [R5+URZ+0x19c80], R10 ;  /* 0x019c800a050085a7 */ /* 0x000ea4000800007f */
[----:B--2---:R-:W-:Y:S05]  /*b7c0*/  @!P0 BRA `(.L_x_63) ;  /* 0xfffffffc00f08947 */ /* 0x004fea000383ffff */
[----:B------:R-:W-:Y:S05]  /*b7d0*/  BRA `(.L_x_128) ;  /* 0xffffffdc00607947 */ /* 0x000fea000383ffff */
.L_x_64:
[----:B------:R-:W-:Y:S01]  /*b7e0*/  BSSY B0, `(.L_x_129) ;  /* 0x0000008000007945 */ /* 0x000fe20003800000 */
[----:B------:R-:W-:Y:S02]  /*b7f0*/  IMAD.MOV.U32 R13, RZ, RZ, R26 ;  /* 0x000000ffff0d7224 */ /* 0x000fe400078e001a */
[----:B------:R-:W-:Y:S02]  /*b800*/  IMAD.MOV.U32 R12, RZ, RZ, RZ ;  /* 0x000000ffff0c7224 */ /* 0x000fe400078e00ff */
[----:B------:R-:W-:Y:S02]  /*b810*/  IMAD.MOV.U32 R11, RZ, RZ, 0x1e1f ;  /* 0x00001e1fff0b7424 */ /* 0x000fe400078e00ff */
[----:B------:R-:W-:-:S07]  /*b820*/  IMAD.MOV.U32 R15, RZ, RZ, -0x1 ;  /* 0xffffffffff0f7424 */ /* 0x000fce00078e00ff */
[----:B01----:R-:W-:Y:S05]  /*b830*/  WARPSYNC.COLLECTIVE R15, `(.L_x_130) ;  /* 0x000000000f087348 */ /* 0x003fea0003c00000 */
[----:B-1----:R1:W2:Y:S02]  /*b840*/  SHFL.IDX P6, R14, R13, R12, R11 ;  /* 0x0000000c0d0e7389 */ /* 0x0022a400000c000b */
[----:B012---:R-:W-:Y:S01]  /*b850*/  ENDCOLLECTIVE ;  /* 0x000000000000791b */ /* 0x007fe20003800000 */
.L_x_130:
[----:B------:R-:W-:Y:S05]  /*b860*/  BSYNC B0 ;  /* 0x0000000000007941 */ /* 0x000fea0003800000 */
.L_x_129:
[----:B------:R-:W0:Y:S01]  /*b870*/  S2R R2, SR_TID.X ;  /* 0x0000000000027919 */ /* 0x000e220000002100 */
[----:B------:R-:W-:Y:S02]  /*b880*/  IMAD.MOV.U32 R13, RZ, RZ, R21 ;  /* 0x000000ffff0d7224 */ /* 0x000fe400078e0015 */
[----:B------:R-:W-:Y:S02]  /*b890*/  IMAD.MOV.U32 R12, RZ, RZ, RZ ;  /* 0x000000ffff0c7224 */ /* 0x000fe400078e00ff */
[----:B------:R-:W-:Y:S02]  /*b8a0*/  IMAD.MOV.U32 R11, RZ, RZ, 0x1e1f ;  /* 0x00001e1fff0b7424 */ /* 0x000fe400078e00ff */
[----:B------:R-:W-:Y:S02]  /*b8b0*/  IMAD.MOV.U32 R15, RZ, RZ, -0x1 ;  /* 0xffffffffff0f7424 */ /* 0x000fe400078e00ff */
[----:B------:R-:W-:Y:S02]  /*b8c0*/  IMAD.MOV.U32 R3, RZ, RZ, R14 ;  /* 0x000000ffff037224 */ /* 0x000fe400078e000e */
[----:B------:R-:W-:-:S07]  /*b8d0*/  VIADD R6, R6, UR43 ;  /* 0x0000002b06067c36 */ /* 0x000fce0008000000 */
[----:B0-----:R-:W-:Y:S05]  /*b8e0*/  WARPSYNC.COLLECTIVE R15, `(.L_x_131) ;  /* 0x000000000f087348 */ /* 0x001fea0003c00000 */
[----:B------:R1:W2:Y:S02]  /*b8f0*/  SHFL.IDX P6, R14, R13, R12, R11 ;  /* 0x0000000c0d0e7389 */ /* 0x0002a400000c000b */
[----:B012---:R-:W-:Y:S01]  /*b900*/  ENDCOLLECTIVE ;  /* 0x000000000000791b */ /* 0x007fe20003800000 */
.L_x_131:
[----:B------:R-:W-:Y:S02]  /*b910*/  IMAD.MOV.U32 R13, RZ, RZ, R26 ;  /* 0x000000ffff0d7224 */ /* 0x000fe400078e001a */
[----:B------:R-:W-:Y:S02]  /*b920*/  IMAD.MOV.U32 R12, RZ, RZ, 0x1 ;  /* 0x00000001ff0c7424 */ /* 0x000fe400078e00ff */
[----:B------:R-:W-:Y:S02]  /*b930*/  IMAD.SHL.U32 R15, R2, 0x10, RZ ;  /* 0x00000010020f7824 */ /* 0x000fe400078e00ff */
[----:B------:R-:W-:-:S03]  /*b940*/  IMAD.MOV.U32 R2, RZ, RZ, R14 ;  /* 0x000000ffff027224 */ /* 0x000fc600078e000e */
[----:B------:R-:W-:-:S04]  /*b950*/  LOP3.LUT R15, R15, 0x10, RZ, 0xc0, !PT ;  /* 0x000000100f0f7812 */ /* 0x000fc800078ec0ff */
[----:B------:R-:W-:Y:S01]  /*b960*/  IADD3 R2, P0, R15, R2, RZ ;  /* 0x000000020f027210 */ /* 0x000fe20007f1e0ff */
[----:B------:R-:W-:-:S04]  /*b970*/  IMAD.MOV.U32 R15, RZ, RZ, -0x1 ;  /* 0xffffffffff0f7424 */ /* 0x000fc800078e00ff */
[----:B------:R-:W-:-:S08]  /*b980*/  IMAD.X R3, RZ, RZ, R3, P0 ;  /* 0x000000ffff037224 */ /* 0x000fd000000e0603 */
[----:B------:R-:W-:Y:S05]  /*b990*/  WARPSYNC.COLLECTIVE R15, `(.L_x_132) ;  /* 0x000000000f087348 */ /* 0x000fea0003c00000 */
[----:B------:R0:W1:Y:S02]  /*b9a0*/  SHFL.IDX P6, R14, R13, R12, R11 ;  /* 0x0000000c0d0e7389 */ /* 0x00006400000c000b */
[----:B01----:R-:W-:Y:S01]  /*b9b0*/  ENDCOLLECTIVE ;  /* 0x000000000000791b */ /* 0x003fe20003800000 */
.L_x_132:
[----:B------:R-:W-:Y:S01]  /*b9c0*/  @!PT LDS RZ, [RZ] ;  /* 0x00000000fffff984 */ /* 0x000fe20000000800 */
[----:B------:R-:W-:Y:S01]  /*b9d0*/  @!PT LDS RZ, [RZ] ;  /* 0x00000000fffff984 */ /* 0x000fe20000000800 */
[----:B------:R-:W-:Y:S01]  /*b9e0*/  @!PT LDS RZ, [RZ] ;  /* 0x00000000fffff984 */ /* 0x000fe20000000800 */
[----:B------:R0:W-:Y:S04]  /*b9f0*/  LDGSTS.E.BYPASS.LTC128B.128 [R6+0x9000], desc[UR36][R2.64], !P4 ;  /* 0x0900000002067fae */ /* 0x0001e8000e101d64 */
[----:B------:R0:W-:Y:S04]  /*ba00*/  LDGSTS.E.BYPASS.LTC128B.128 [R6+0xa000], desc[UR36][R2.64+0x20], !P3 ;  /* 0x0a00002002067fae */ /* 0x0001e8000d901d64 */
[----:B------:R0:W-:Y:S01]  /*ba10*/  LDGSTS.E.BYPASS.LTC128B.128 [R6+0xb000], desc[UR36][R2.64+0x40], !P2 ;  /* 0x0b00004002067fae */ /* 0x0001e2000d101d64 */
[----:B------:R-:W-:Y:S02]  /*ba20*/  IMAD.MOV.U32 R13, RZ, RZ, R21 ;  /* 0x000000ffff0d7224 */ /* 0x000fe400078e0015 */
[----:B------:R-:W-:-:S07]  /*ba30*/  IMAD.MOV.U32 R26, RZ, RZ, R14 ;  /* 0x000000ffff1a7224 */ /* 0x000fce00078e000e */
[----:B0-----:R-:W-:Y:S05]  /*ba40*/  WARPSYNC.COLLECTIVE R15, `(.L_x_133) ;  /* 0x000000000f087348 */ /* 0x001fea0003c00000 */
[----:B------:R1:W2:Y:S02]  /*ba50*/  SHFL.IDX P6, R14, R13, R12, R11 ;  /* 0x0000000c0d0e7389 */ /* 0x0002a400000c000b */
[----:B012---:R-:W-:Y:S01]  /*ba60*/  ENDCOLLECTIVE ;  /* 0x000000000000791b */ /* 0x007fe20003800000 */
.L_x_133:
[----:B------:R-:W-:Y:S01]  /*ba70*/  IMAD.MOV.U32 R2, RZ, RZ, R14 ;  /* 0x000000ffff027224 */ /* 0x000fe200078e000e */
[----:B------:R-:W-:Y:S06]  /*ba80*/  BRA `(.L_x_134) ;  /* 0xffffffdc00487947 */ /* 0x000fec000383ffff */
.L_x_69:
[----:B----4-:R4:W0:Y:S02]  /*ba90*/  SYNCS.PHASECHK.TRANS64.TRYWAIT P0, [R5+URZ+0x19c40], R10 ;  /* 0x019c400a050075a7 */ /* 0x010824000800017f */
[----:B0-----:R-:W-:Y:S05]  /*baa0*/  @!P0 NANOSLEEP.SYNCS 0x989680 ;  /* 0x009896800000895d */ /* 0x001fea0003900000 */
[----:B------:R-:W0:Y:S02]  /*bab0*/  @!P0 SYNCS.PHASECHK.TRANS64 P0, [R5+URZ+0x19c40], R10 ;  /* 0x019c400a050085a7 */ /* 0x000e24000800007f */
[----:B0-----:R-:W-:Y:S05]  /*bac0*/  @!P0 BRA `(.L_x_69) ;  /* 0xfffffffc00f08947 */ /* 0x001fea000383ffff */
[----:B------:R-:W-:Y:S05]  /*bad0*/  BRA `(.L_x_135) ;  /* 0xffffffdc00ac7947 */ /* 0x000fea000383ffff */
.L_x_70:
[----:B------:R-:W-:Y:S01]  /*bae0*/  BSSY B0, `(.L_x_136) ;  /* 0x0000008000007945 */ /* 0x000fe20003800000 */
[----:B------:R-:W-:Y:S02]  /*baf0*/  IMAD.MOV.U32 R13, RZ, RZ, R8 ;  /* 0x000000ffff0d7224 */ /* 0x000fe400078e0008 */
[----:B------:R-:W-:Y:S02]  /*bb00*/  IMAD.MOV.U32 R12, RZ, RZ, RZ ;  /* 0x000000ffff0c7224 */ /* 0x000fe400078e00ff */
[----:B------:R-:W-:Y:S02]  /*bb10*/  IMAD.MOV.U32 R11, RZ, RZ, 0x1e1f ;  /* 0x00001e1fff0b7424 */ /* 0x000fe400078e00ff */
[----:B------:R-:W-:-:S07]  /*bb20*/  IMAD.MOV.U32 R15, RZ, RZ, -0x1 ;  /* 0xffffffffff0f7424 */ /* 0x000fce00078e00ff */
[----:B01-34-:R-:W-:Y:S05]  /*bb30*/  WARPSYNC.COLLECTIVE R15, `(.L_x_137) ;  /* 0x000000000f087348 */ /* 0x01bfea0003c00000 */
[----:B-1----:R1:W2:Y:S02]  /*bb40*/  SHFL.IDX P6, R14, R13, R12, R11 ;  /* 0x0000000c0d0e7389 */ /* 0x0022a400000c000b */
[----:B01234-:R-:W-:Y:S01]  /*bb50*/  ENDCOLLECTIVE ;  /* 0x000000000000791b */ /* 0x01ffe20003800000 */
.L_x_137:
[----:B------:R-:W-:Y:S05]  /*bb60*/  BSYNC B0 ;  /* 0x0000000000007941 */ /* 0x000fea0003800000 */
.L_x_136:
[----:B------:R-:W-:Y:S02]  /*bb70*/  IMAD.MOV.U32 R13, RZ, RZ, R7 ;  /* 0x000000ffff0d7224 */ /* 0x000fe400078e0007 */
[----:B------:R-:W-:Y:S02]  /*bb80*/  IMAD.MOV.U32 R12, RZ, RZ, RZ ;  /* 0x000000ffff0c7224 */ /* 0x000fe400078e00ff */
[----:B------:R-:W-:Y:S02]  /*bb90*/  IMAD.MOV.U32 R11, RZ, RZ, 0x1e1f ;  /* 0x00001e1fff0b7424 */ /* 0x000fe400078e00ff */
[----:B------:R-:W-:Y:S02]  /*bba0*/  IMAD.MOV.U32 R15, RZ, RZ, -0x1 ;  /* 0xffffffffff0f7424 */ /* 0x000fe400078e00ff */
[----:B------:R-:W-:-:S07]  /*bbb0*/  IMAD.MOV.U32 R3, RZ, RZ, R14 ;  /* 0x000000ffff037224 */ /* 0x000fce00078e000e */
[----:B------:R-:W-:Y:S05]  /*bbc0*/  WARPSYNC.COLLECTIVE R15, `(.L_x_138) ;  /* 0x000000000f087348 */ /* 0x000fea0003c00000 */
[----:B------:R0:W1:Y:S02]  /*bbd0*/  SHFL.IDX P6, R14, R13, R12, R11 ;  /* 0x0000000c0d0e7389 */ /* 0x00006400000c000b */
[----:B01----:R-:W-:Y:S01]  /*bbe0*/  ENDCOLLECTIVE ;  /* 0x000000000000791b */ /* 0x003fe20003800000 */
.L_x_138:
[----:B------:R-:W-:Y:S02]  /*bbf0*/  IMAD.MOV.U32 R13, RZ, RZ, R8 ;  /* 0x000000ffff0d7224 */ /* 0x000fe400078e0008 */
[----:B------:R-:W-:Y:S02]  /*bc00*/  IMAD.MOV.U32 R12, RZ, RZ, 0x1 ;  /* 0x00000001ff0c7424 */ /* 0x000fe400078e00ff */
[----:B------:R-:W-:-:S07]  /*bc10*/  IMAD.MOV.U32 R2, RZ, RZ, R14 ;  /* 0x000000ffff027224 */ /* 0x000fce00078e000e */
[----:B------:R-:W-:Y:S05]  /*bc20*/  WARPSYNC.COLLECTIVE R15, `(.L_x_139) ;  /* 0x000000000f087348 */ /* 0x000fea0003c00000 */
[----:B------:R0:W1:Y:S02]  /*bc30*/  SHFL.IDX P6, R14, R13, R12, R11 ;  /* 0x0000000c0d0e7389 */ /* 0x00006400000c000b */
[----:B01----:R-:W-:Y:S01]  /*bc40*/  ENDCOLLECTIVE ;  /* 0x000000000000791b */ /* 0x003fe20003800000 */
.L_x_139:
[----:B------:R-:W-:-:S05]  /*bc50*/  IADD3 R2, P0, R21, R2, RZ ;  /* 0x0000000215027210 */ /* 0x000fca0007f1e0ff */
[----:B------:R-:W-:-:S05]  /*bc60*/  IMAD.X R3, RZ, RZ, R3, P0 ;  /* 0x000000ffff037224 */ /* 0x000fca00000e0603 */
[----:B------:R-:W-:Y:S01]  /*bc70*/  @!PT LDS RZ, [RZ] ;  /* 0x00000000fffff984 */ /* 0x000fe20000000800 */
[----:B------:R-:W-:Y:S01]  /*bc80*/  @!PT LDS RZ, [RZ] ;  /* 0x00000000fffff984 */ /* 0x000fe20000000800 */
[----:B------:R-:W-:Y:S01]  /*bc90*/  @!PT LDS RZ, [RZ] ;  /* 0x00000000fffff984 */ /* 0x000fe20000000800 */
[----:B------:R0:W-:Y:S01]  /*bca0*/  LDGSTS.E.BYPASS.LTC128B.128 [R6+0x13800], desc[UR36][R2.64], !P4 ;  /* 0x1380000002067fae */ /* 0x0001e2000e101d64 */
[----:B------:R-:W-:-:S03]  /*bcb0*/  IMAD.MOV.U32 R13, RZ, RZ, R7 ;  /* 0x000000ffff0d7224 */ /* 0x000fc600078e0007 */
[----:B------:R0:W-:Y:S04]  /*bcc0*/  LDGSTS.E.BYPASS.LTC128B.128 [R6+0x14800], desc[UR36][R2.64+0x20], !P3 ;  /* 0x1480002002067fae */ /* 0x0001e8000d901d64 */
[----:B------:R0:W-:Y:S01]  /*bcd0*/  LDGSTS.E.BYPASS.LTC128B.128 [R6+0x15800], desc[UR36][R2.64+0x40], !P2 ;  /* 0x1580004002067fae */ /* 0x0001e2000d101d64 */
[----:B------:R-:W-:-:S07]  /*bce0*/  IMAD.MOV.U32 R8, RZ, RZ, R14 ;  /* 0x000000ffff087224 */ /* 0x000fce00078e000e */
[----:B0-----:R-:W-:Y:S05]  /*bcf0*/  WARPSYNC.COLLECTIVE R15, `(.L_x_140) ;  /* 0x000000000f087348 */ /* 0x001fea0003c00000 */
[----:B------:R1:W2:Y:S02]  /*bd00*/  SHFL.IDX P6, R14, R13, R12, R11 ;  /* 0x0000000c0d0e7389 */ /* 0x0002a400000c000b */
[----:B012---:R-:W-:Y:S01]  /*bd10*/  ENDCOLLECTIVE ;  /* 0x000000000000791b */ /* 0x007fe20003800000 */
.L_x_140:
[----:B------:R-:W-:Y:S01]  /*bd20*/  IMAD.MOV.U32 R2, RZ, RZ, R14 ;  /* 0x000000ffff027224 */ /* 0x000fe200078e000e */
[----:B------:R-:W-:Y:S06]  /*bd30*/  BRA `(.L_x_141) ;  /* 0xffffffdc00a07947 */ /* 0x000fec000383ffff */
.L_x_75:
[----:B------:R0:W0:Y:S02]  /*bd40*/  SYNCS.PHASECHK.TRANS64.TRYWAIT P2, [R2+URZ+0x19c70], R3 ;  /* 0x019c7003020075a7 */ /* 0x000024000804017f */
[----:B0-----:R-:W-:Y:S05]  /*bd50*/  @!P2 NANOSLEEP.SYNCS 0x989680 ;  /* 0x009896800000a95d */ /* 0x001fea0003900000 */
[----:B------:R-:W0:Y:S02]  /*bd60*/  @!P2 SYNCS.PHASECHK.TRANS64 P2, [R2+URZ+0x19c70], R3 ;  /* 0x019c70030200a5a7 */ /* 0x000e24000804007f */
[----:B0-----:R-:W-:Y:S05]  /*bd70*/  @!P2 BRA `(.L_x_75) ;  /* 0xfffffffc00f0a947 */ /* 0x001fea000383ffff */
[----:B------:R-:W-:Y:S05]  /*bd80*/  BRA `(.L_x_142) ;  /* 0xffffffe0000c7947 */ /* 0x000fea000383ffff */
.L_x_77:
[----:B0-----:R0:W3:Y:S02]  /*bd90*/  SYNCS.PHASECHK.TRANS64.TRYWAIT P2, [R2+URZ+0x19c60], R5 ;  /* 0x019c6005020075a7 */ /* 0x0010e4000804017f */
[----:B---3--:R-:W-:Y:S05]  /*bda0*/  @!P2 NANOSLEEP.SYNCS 0x989680 ;  /* 0x009896800000a95d */ /* 0x008fea0003900000 */
[----:B------:R-:W3:Y:S02]  /*bdb0*/  @!P2 SYNCS.PHASECHK.TRANS64 P2, [R2+URZ+0x19c60], R5 ;  /* 0x019c60050200a5a7 */ /* 0x000ee4000804007f */
[----:B---3--:R-:W-:Y:S05]  /*bdc0*/  @!P2 BRA `(.L_x_77) ;  /* 0xfffffffc00f0a947 */ /* 0x008fea000383ffff */
[----:B------:R-:W-:Y:S05]  /*bdd0*/  BRA `(.L_x_143) ;  /* 0xffffffe0001c7947 */ /* 0x000fea000383ffff */
.L_x_83:
[----:B0-----:R0:W2:Y:S02]  /*bde0*/  SYNCS.PHASECHK.TRANS64.TRYWAIT P1, [R2+URZ+0x19c70], R3 ;  /* 0x019c7003020075a7 */ /* 0x0010a4000802017f */
[----:B--2---:R-:W-:Y:S05]  /*bdf0*/  @!P1 NANOSLEEP.SYNCS 0x989680 ;  /* 0x009896800000995d */ /* 0x004fea0003900000 */
[----:B------:R-:W2:Y:S02]  /*be00*/  @!P1 SYNCS.PHASECHK.TRANS64 P1, [R2+URZ+0x19c70], R3 ;  /* 0x019c7003020095a7 */ /* 0x000ea4000802007f */
[----:B--2---:R-:W-:Y:S05]  /*be10*/  @!P1 BRA `(.L_x_83) ;  /* 0xfffffffc00f09947 */ /* 0x004fea000383ffff */
[----:B------:R-:W-:Y:S05]  /*be20*/  BRA `(.L_x_144) ;  /* 0xffffffe400307947 */ /* 0x000fea000383ffff */
.L_x_85:
[----:B0-----:R0:W2:Y:S02]  /*be30*/  SYNCS.PHASECHK.TRANS64.TRYWAIT P1, [R2+URZ+0x19c60], R3 ;  /* 0x019c6003020075a7 */ /* 0x0010a4000802017f */
[----:B--2---:R-:W-:Y:S05]  /*be40*/  @!P1 NANOSLEEP.SYNCS 0x989680 ;  /* 0x009896800000995d */ /* 0x004fea0003900000 */
[----:B------:R-:W2:Y:S02]  /*be50*/  @!P1 SYNCS.PHASECHK.TRANS64 P1, [R2+URZ+0x19c60], R3 ;  /* 0x019c6003020095a7 */ /* 0x000ea4000802007f */
[----:B--2---:R-:W-:Y:S05]  /*be60*/  @!P1 BRA `(.L_x_85) ;  /* 0xfffffffc00f09947 */ /* 0x004fea000383ffff */
[----:B------:R-:W-:Y:S05]  /*be70*/  BRA `(.L_x_145) ;  /* 0xffffffe400407947 */ /* 0x000fea000383ffff */
.L_x_89:
[----:B0-----:R0:W2:Y:S02]  /*be80*/  SYNCS.PHASECHK.TRANS64.TRYWAIT P0, [R4+URZ+0x19c20], R0 ;  /* 0x019c2000040075a7 */ /* 0x0010a4000800017f */
[----:B--2---:R-:W-:Y:S05]  /*be90*/  @!P0 NANOSLEEP.SYNCS 0x989680 ;  /* 0x009896800000895d */ /* 0x004fea0003900000 */
[----:B------:R-:W2:Y:S02]  /*bea0*/  @!P0 SYNCS.PHASECHK.TRANS64 P0, [R4+URZ+0x19c20], R0 ;  /* 0x019c2000040085a7 */ /* 0x000ea4000800007f */
[----:B--2---:R-:W-:Y:S05]  /*beb0*/  @!P0 BRA `(.L_x_89) ;  /* 0xfffffffc00f08947 */ /* 0x004fea000383ffff */
[----:B------:R-:W-:Y:S05]  /*bec0*/  BRA `(.L_x_146) ;  /* 0xffffffe800687947 */ /* 0x000fea000383ffff */
.L_x_93:
[----:B0-----:R0:W2:Y:S02]  /*bed0*/  SYNCS.PHASECHK.TRANS64.TRYWAIT P1, [R5+URZ+0x19c40], R0 ;  /* 0x019c4000050075a7 */ /* 0x0010a4000802017f */
[----:B--2---:R-:W-:Y:S05]  /*bee0*/  @!P1 NANOSLEEP.SYNCS 0x989680 ;  /* 0x009896800000995d */ /* 0x004fea0003900000 */
[----:B------:R-:W2:Y:S02]  /*bef0*/  @!P1 SYNCS.PHASECHK.TRANS64 P1, [R5+URZ+0x19c40], R0 ;  /* 0x019c4000050095a7 */ /* 0x000ea4000802007f */
[----:B--2---:R-:W-:Y:S05]  /*bf00*/  @!P1 BRA `(.L_x_93) ;  /* 0xfffffffc00f09947 */ /* 0x004fea000383ffff */
[----:B------:R-:W-:Y:S05]  /*bf10*/  BRA `(.L_x_147) ;  /* 0xffffffe800a87947 */ /* 0x000fea000383ffff */
.L_x_95:
[----:B--2---:R2:W3:Y:S02]  /*bf20*/  SYNCS.PHASECHK.TRANS64.TRYWAIT P1, [R19+URZ+0x19c40], R2 ;  /* 0x019c4002130075a7 */ /* 0x0044e4000802017f */
[----:B---3--:R-:W-:Y:S05]  /*bf30*/  @!P1 NANOSLEEP.SYNCS 0x989680 ;  /* 0x009896800000995d */ /* 0x008fea0003900000 */
[----:B------:R-:W3:Y:S02]  /*bf40*/  @!P1 SYNCS.PHASECHK.TRANS64 P1, [R19+URZ+0x19c40], R2 ;  /* 0x019c4002130095a7 */ /* 0x000ee4000802007f */
[----:B---3--:R-:W-:Y:S05]  /*bf50*/  @!P1 BRA `(.L_x_95) ;  /* 0xfffffffc00f09947 */ /* 0x008fea000383ffff */
[----:B------:R-:W-:Y:S05]  /*bf60*/  BRA `(.L_x_148) ;  /* 0xffffffe800b47947 */ /* 0x000fea000383ffff */
.L_x_97:
[----:B---3--:R3:W4:Y:S02]  /*bf70*/  SYNCS.PHASECHK.TRANS64.TRYWAIT P1, [R5+URZ+0x19c60], R0 ;  /* 0x019c6000050075a7 */ /* 0x008724000802017f */
[----:B----4-:R-:W-:Y:S05]  /*bf80*/  @!P1 NANOSLEEP.SYNCS 0x989680 ;  /* 0x009896800000995d */ /* 0x010fea0003900000 */
[----:B------:R-:W4:Y:S02]  /*bf90*/  @!P1 SYNCS.PHASECHK.TRANS64 P1, [R5+URZ+0x19c60], R0 ;  /* 0x019c6000050095a7 */ /* 0x000f24000802007f */
[----:B----4-:R-:W-:Y:S05]  /*bfa0*/  @!P1 BRA `(.L_x_97) ;  /* 0xfffffffc00f09947 */ /* 0x010fea000383ffff */
[----:B------:R-:W-:Y:S05]  /*bfb0*/  BRA `(.L_x_149) ;  /* 0xffffffe800b07947 */ /* 0x000fea000383ffff */
.L_x_99:
[----:B----4-:R4:W0:Y:S02]  /*bfc0*/  SYNCS.PHASECHK.TRANS64.TRYWAIT P1, [R19+URZ+0x19c60], R2 ;  /* 0x019c6002130075a7 */ /* 0x010824000802017f */
[----:B0-----:R-:W-:Y:S05]  /*bfd0*/  @!P1 NANOSLEEP.SYNCS 0x989680 ;  /* 0x009896800000995d */ /* 0x001fea0003900000 */
[----:B------:R-:W0:Y:S02]  /*bfe0*/  @!P1 SYNCS.PHASECHK.TRANS64 P1, [R19+URZ+0x19c60], R2 ;  /* 0x019c6002130095a7 */ /* 0x000e24000802007f */
[----:B0-----:R-:W-:Y:S05]  /*bff0*/  @!P1 BRA `(.L_x_99) ;  /* 0xfffffffc00f09947 */ /* 0x001fea000383ffff */
[----:B------:R-:W-:Y:S05]  /*c000*/  BRA `(.L_x_150) ;  /* 0xffffffe800ac7947 */ /* 0x000fea000383ffff */
.L_x_101:
[----:B------:R0:W0:Y:S02]  /*c010*/  SYNCS.PHASECHK.TRANS64.TRYWAIT P1, [R5+URZ+0x19c80], R0 ;  /* 0x019c8000050075a7 */ /* 0x000024000802017f */
[----:B0-----:R-:W-:Y:S05]  /*c020*/  @!P1 NANOSLEEP.SYNCS 0x989680 ;  /* 0x009896800000995d */ /* 0x001fea0003900000 */
[----:B------:R-:W0:Y:S02]  /*c030*/  @!P1 SYNCS.PHASECHK.TRANS64 P1, [R5+URZ+0x19c80], R0 ;  /* 0x019c8000050095a7 */ /* 0x000e24000802007f */
[----:B0-----:R-:W-:Y:S05]  /*c040*/  @!P1 BRA `(.L_x_101) ;  /* 0xfffffffc00f09947 */ /* 0x001fea000383ffff */
[----:B------:R-:W-:Y:S05]  /*c050*/  BRA `(.L_x_151) ;  /* 0xffffffe800a87947 */ /* 0x000fea000383ffff */
.L_x_152:
[----:B------:R-:W-:-:S00]  /*c060*/  BRA `(.L_x_152) ;  /* 0xfffffffc00fc7947 */ /* 0x000fc0000383ffff */
[----:B------:R-:W-:-:S00]  /*c070*/  NOP ;  /* 0x0000000000007918 */ /* 0x000fc00000000000 */
        /* <DEDUP_REMOVED lines=8> */
.L_x_2578:


//--------------------- .text._ZN7cutlass13device_kernelIN5flash11enable_sm90INS1_16FlashAttnFwdSm90INS1_25CollectiveMainloopFwdSm90ILi2EN4cute5tupleIJNS5_1CILi1EEES8_S8_EEENS6_IJNS7_ILi192EEENS7_ILi128EEENS7_ILi96EEEEEELi96ENS_12float_e4m3_tEfNS_4arch4Sm90ELb0ELb0ELb0ELb1ELb1ELb0ELb0ELb1ELb1ELb1ELb0ELb0EEENS1_21CollectiveEpilogueFwdINS6_IJSA_SC_SB_EEES9_NS_10bfloat16_tESG_Li384ELb1ELb1ELb0ELb1EEENS1_36VarlenDynamicPersistentTileSchedulerILi192ELi128ELi384ELi128ELb0ELb1ELb1ELb0ELb1ELb1EEEEEEEEEvNT_6ParamsE --------------------------
	.section	.text._ZN7cutlass13device_kernelIN5flash11enable_sm90INS1_16FlashAttnFwdSm90INS1_25CollectiveMainloopFwdSm90ILi2EN4cute5tupleIJNS5_1CILi1EEES8_S8_EEENS6_IJNS7_ILi192EEENS7_ILi128EEENS7_ILi96EEEEEELi96ENS_12float_e4m3_tEfNS_4arch4Sm90ELb0ELb0ELb0ELb1ELb1ELb0ELb0ELb1ELb1ELb1ELb0ELb0EEENS1_21CollectiveEpilogueFwdINS6_IJSA_SC_SB_EEES9_NS_10bfloat16_tESG_Li384ELb1ELb1ELb0ELb1EEENS1_36VarlenDynamicPersistentTileSchedulerILi192ELi128ELi384ELi128ELb0ELb1ELb1ELb0ELb1ELb1EEEEEEEEEvNT_6ParamsE,"ax",@progbits
	.align	128
.text._ZN7cutlass13device_kernelIN5flash11enable_sm90INS1_16FlashAttnFwdSm90INS1_25CollectiveMainloopFwdSm90ILi2EN4cute5tupleIJNS5_1CILi1EEES8_S8_EEENS6_IJNS7_ILi192EEENS7_ILi128EEENS7_ILi96EEEEEELi96ENS_12float_e4m3_tEfNS_4arch4Sm90ELb0ELb0ELb0ELb1ELb1ELb0ELb0ELb1ELb1ELb1ELb0ELb0EEENS1_21CollectiveEpilogueFwdINS6_IJSA_SC_SB_EEES9_NS_10bfloat16_tESG_Li384ELb1ELb1ELb0ELb1EEENS1_36VarlenDynamicPersistentTileSchedulerILi192ELi128ELi384ELi128ELb0ELb1ELb1ELb0ELb1ELb1EEEEEEEEEvNT_6ParamsE:
        .type           _ZN7cutlass13device_kernelIN5flash11enable_sm90INS1_16FlashAttnFwdSm90INS1_25CollectiveMainloopFwdSm90ILi2EN4cute5tupleIJNS5_1CILi1EEES8_S8_EEENS6_IJNS7_ILi192EEENS7_ILi128EEENS7_ILi96EEEEEELi96ENS_12float_e4m3_tEfNS_4arch4Sm90ELb0ELb0ELb0ELb1ELb1ELb0ELb0ELb1ELb1ELb1ELb0ELb0EEENS1_21CollectiveEpilogueFwdINS6_IJSA_SC_SB_EEES9_NS_10bfloat16_tESG_Li384ELb1ELb1ELb0ELb1EEENS1_36VarlenDynamicPersistentTileSchedulerILi192ELi128ELi384ELi128ELb0ELb1ELb1ELb0ELb1ELb1EEEEEEEEEvNT_6ParamsE,@function
        .size           _ZN7cutlass13device_kernelIN5flash11enable_sm90INS1_16FlashAttnFwdSm90INS1_25CollectiveMainloopFwdSm90ILi2EN4cute5tupleIJNS5_1CILi1EEES8_S8_EEENS6_IJNS7_ILi192EEENS7_ILi128EEENS7_ILi96EEEEEELi96ENS_12float_e4m3_tEfNS_4arch4Sm90ELb0ELb0ELb0ELb1ELb1ELb0ELb0ELb1ELb1ELb1ELb0ELb0EEENS1_21CollectiveEpilogueFwdINS6_IJSA_SC_SB_EEES9_NS_10bfloat16_tESG_Li384ELb1ELb1ELb0ELb1EEENS1_36VarlenDynamicPersistentTileSchedulerILi192ELi128ELi384ELi128ELb0ELb1ELb1ELb0ELb1ELb1EEEEEEEEEvNT_6ParamsE,(.L_x_2579 - _ZN7cutlass13device_kernelIN5flash11enable_sm90INS1_16FlashAttnFwdSm90INS1_25CollectiveMainloopFwdSm90ILi2EN4cute5tupleIJNS5_1CILi1EEES8_S8_EEENS6_IJNS7_ILi192EEENS7_ILi128EEENS7_ILi96EEEEEELi96ENS_12float_e4m3_tEfNS_4arch4Sm90ELb0ELb0ELb0ELb1ELb1ELb0ELb0ELb1ELb1ELb1ELb0ELb0EEENS1_21CollectiveEpilogueFwdINS6_IJSA_SC_SB_EEES9_NS_10bfloat16_tESG_Li384ELb1ELb1ELb0ELb1EEENS1_36VarlenDynamicPersistentTileSchedulerILi192ELi128ELi384ELi128ELb0ELb1ELb1ELb0ELb1ELb1EEEEEEEEEvNT_6ParamsE)
        .other          _ZN7cutlass13device_kernelIN5flash11enable_sm90INS1_16FlashAttnFwdSm90INS1_25CollectiveMainloopFwdSm90ILi2EN4cute5tupleIJNS5_1CILi1EEES8_S8_EEENS6_IJNS7_ILi192EEENS7_ILi128EEENS7_ILi96EEEEEELi96ENS_12float_e4m3_tEfNS_4arch4Sm90ELb0ELb0ELb0ELb1ELb1ELb0ELb0ELb1ELb1ELb1ELb0ELb0EEENS1_21CollectiveEpilogueFwdINS6_IJSA_SC_SB_EEES9_NS_10bfloat16_tESG_Li384ELb1ELb1ELb0ELb1EEENS1_36VarlenDynamicPersistentTileSchedulerILi192ELi128ELi384ELi128ELb0ELb1ELb1ELb0ELb1ELb1EEEEEEEEEvNT_6ParamsE,@"STO_CUDA_ENTRY STV_DEFAULT"
_ZN7cutlass13device_kernelIN5flash11enable_sm90INS1_16FlashAttnFwdSm90INS1_25CollectiveMainloopFwdSm90ILi2EN4cute5tupleIJNS5_1CILi1EEES8_S8_EEENS6_IJNS7_ILi192EEENS7_ILi128EEENS7_ILi96EEEEEELi96ENS_12float_e4m3_tEfNS_4arch4Sm90ELb0ELb0ELb0ELb1ELb1ELb0ELb0ELb1ELb1ELb1ELb0ELb0EEENS1_21CollectiveEpilogueFwdINS6_IJSA_SC_SB_EEES9_NS_10bfloat16_tESG_Li384ELb1ELb1ELb0ELb1EEENS1_36VarlenDynamicPersistentTileSchedulerILi192ELi128ELi384ELi128ELb0ELb1ELb1ELb0ELb1ELb1EEEEEEEEEvNT_6ParamsE:
        /* <DEDUP_REMOVED lines=10> */
[----:B------:R-:W-:-:S05]  /*00a0*/  SHF.R.U32.HI R2, RZ, 0x7, R3 ;  /* 0x00000007ff027819 */ /* 0x000fca0000011603 */
[----:B------:R0:W1:Y:S04]  /*00b0*/  SHFL.IDX PT, R3, R2, RZ, 0x1f ;  /* 0x00001fff02037589 */ /* 0x00006800000e0000 */
[----:B------:R-:W-:Y:S01]  /*00c0*/  VOTEU.ALL UP0, P0 ;  /* 0x00000000003f7886 */ /* 0x000fe20000000000 */
[----:B------:R-:W-:-:S04]  /*00d0*/  VOTEU.ALL UP1, P0 ;  /* 0x00000000003f7886 */ /* 0x000fc80000020000 */
[----:B------:R-:W2:Y:S01]  /*00e0*/  @!UP0 S2UR UR8, SR_CgaCtaId ;  /* 0x00000000000889c3 */ /* 0x000ea20000008800 */
[----:B------:R-:W-:Y:S01]  /*00f0*/  @!UP0 UMOV UR6, 0x400 ;  /* 0x0000040000068882 */ /* 0x000fe20000000000 */
[----:B------:R-:W-:-:S04]  /*0100*/  @!UP0 UIADD3 UR4, -UR4, 0x100000, URZ ;  /* 0x0010000004048890 */ /* 0x000fc8000fffe13f */
[----:B------:R-:W-:Y:S02]  /*0110*/  @!UP0 USHF.L.U32 UR5, UR4, 0xb, URZ ;  /* 0x0000000b04058899 */ /* 0x000fe4000800063f */
[----:B------:R-:W-:Y:S02]  /*0120*/  @!UP0 USHF.L.U32 UR4, UR4, 0x1, URZ ;  /* 0x0000000104048899 */ /* 0x000fe4000800063f */
[----:B--2---:R-:W-:Y:S02]  /*0130*/  @!UP0 ULEA UR8, UR8, UR6, 0x18 ;  /* 0x0000000608088291 */ /* 0x004fe4000f8ec03f */
        /* <DEDUP_REMOVED lines=25> */
.L_x_153:
        /* <DEDUP_REMOVED lines=22> */
.L_x_154:
        /* <DEDUP_REMOVED lines=18> */
.L_x_155:
        /* <DEDUP_REMOVED lines=22> */
.L_x_156:
[----:B------:R-:W5:Y:S01]  /*06b0*/  SHFL.IDX PT, R4, R0, RZ, 0x1f ;  /* 0x00001fff00047589 */ /* 0x000f6200000e0000 */
[----:B------:R-:W-:Y:S01]  /*06c0*/  R2UR UR9, R3 ;  /* 0x00000000030972ca */ /* 0x000fe200000e0000 */
[----:B------:R-:W-:Y:S01]  /*06d0*/  NOP ;  /* 0x0000000000007918 */ /* 0x000fe20000000000 */
[----:B------:R-:W0:Y:S01]  /*06e0*/  S2R R2, SR_CgaCtaId ;  /* 0x0000000000027919 */ /* 0x000e220000008800 */
        /* <DEDUP_REMOVED lines=20> */
.L_x_157:
        /* <DEDUP_REMOVED lines=8> */
.L_x_159:
[----:B------:R-:W-:-:S08]  /*08b0*/  NOP ;  /* 0x0000000000007918 */ /* 0x000fd00000000000 */
[----:B------:R-:W0:Y:S02]  /*08c0*/  USETMAXREG.TRY_ALLOC.CTAPOOL UP0, 0xa0 ;  /* 0x000000a0000079c8 */ /* 0x000e240008000600 */
[----:B0-----:R-:W-:-:S13]  /*08d0*/  PLOP3.LUT P0, PT, PT, PT, UP0, 0x80, 0x0 ;  /* 0x000000000000781c */ /* 0x001fda0003f0f008 */
[----:B------:R-:W-:Y:S05]  /*08e0*/  @!P0 BRA `(.L_x_159) ;  /* 0xfffffffc00f08947 */ /* 0x000fea000383ffff */
[----:B------:R-:W0:Y:S08]  /*08f0*/  S2UR UR5, SR_CgaCtaId ;  /* 0x00000000000579c3 */ /* 0x000e300000008800 */
[----:B------:R-:W-:Y:S06]  /*0900*/  BAR.ARV 0x8, 0x200 ;  /* 0x0208000000007b1d */ /* 0x000fec0000002000 */
[----:B------:R-:W-:-:S02]  /*0910*/  UMOV UR4, 0x400 ;  /* 0x0000040000047882 */ /* 0x000fc40000000000 */
[----:B------:R-:W-:Y:S01]  /*0920*/  BAR.SYNC.DEFER_BLOCKING 0x5, 0x200 ;  /* 0x0148000000007b1d */ /* 0x000fe20000010000 */
[----:B0-----:R-:W-:-:S09]  /*0930*/  ULEA UR4, UR5, UR4, 0x18 ;  /* 0x0000000405047291 */ /* 0x001fd2000f8ec03f */
[----:B------:R-:W0:Y:S01]  /*0940*/  LDS.128 R44, [UR4+0x19cd0] ;  /* 0x019cd004ff2c7984 */ /* 0x000e220008000c00 */
[----:B------:R-:W-:Y:S01]  /*0950*/  ULDC UR4, c[0x0][0xc3c] ;  /* 0x00030f0000047ab9 */ /* 0x000fe20000000800 */
[----:B------:R-:W-:Y:S06]  /*0960*/  BAR.ARV 0x4, 0x200 ;  /* 0x0108000000007b1d */ /* 0x000fec0000002000 */
[----:B0-----:R-:W-:-:S13]  /*0970*/  ISETP.GE.AND P0, PT, R47, UR4, PT ;  /* 0x000000042f007c0c */ /* 0x001fda000bf06270 */
[----:B------:R-:W-:Y:S05]  /*0980*/  @P0 EXIT ;  /* 0x000000000000094d */ /* 0x000fea0003800000 */
[----:B------:R-:W0:Y:S01]  /*0990*/  S2R R0, SR_TID.X ;  /* 0x0000000000007919 */ /* 0x000e220000002100 */
[----:B------:R-:W-:Y:S01]  /*09a0*/  R2UR UR5, R45 ;  /* 0x000000002d0572ca */ /* 0x000fe200000e0000 */
[----:B------:R-:W-:Y:S01]  /*09b0*/  ULOP3.LUT UR41, UR39, 0x1, URZ, 0xfc, !UPT ;  /* 0x0000000127297892 */ /* 0x000fe2000f8efc3f */
[----:B------:R-:W-:Y:S01]  /*09c0*/  R2UR UR40, R46 ;  /* 0x000000002e2872ca */ /* 0x000fe200000e0000 */
[----:B------:R-:W-:Y:S01]  /*09d0*/  UMOV UR36, URZ ;  /* 0x0000003f00247c82 */ /* 0x000fe20008000000 */
[----:B------:R-:W-:Y:S01]  /*09e0*/  UMOV UR37, URZ ;  /* 0x0000003f00257c82 */ /* 0x000fe20008000000 */
[----:B------:R-:W-:Y:S01]  /*09f0*/  UMOV UR38, URZ ;  /* 0x0000003f00267c82 */ /* 0x000fe20008000000 */
[----:B0-----:R-:W-:-:S05]  /*0a00*/  VIADD R10, R0, 0xffffff80 ;  /* 0xffffff80000a7836 */ /* 0x001fca0000000000 */
[----:B------:R-:W-:-:S04]  /*0a10*/  SHF.R.S32.HI R0, RZ, 0x1f, R10 ;  /* 0x0000001fff007819 */ /* 0x000fc8000001140a */
[CC--:B------:R-:W-:Y:S02]  /*0a20*/  LEA.HI R23, R0.reuse, R10.reuse, RZ, 0x7 ;  /* 0x0000000a00177211 */ /* 0x0c0fe400078f38ff */
[CC--:B------:R-:W-:Y:S02]  /*0a30*/  LEA.HI R2, R0.reuse, R10.reuse, RZ, 0x4 ;  /* 0x0000000a00027211 */ /* 0x0c0fe400078f20ff */
[----:B------:R-:W-:Y:S02]  /*0a40*/  LOP3.LUT R22, R23, 0xffffff80, RZ, 0xc0, !PT ;  /* 0xffffff8017167812 */ /* 0x000fe400078ec0ff */
[-C--:B------:R-:W-:Y:S02]  /*0a50*/  LEA.HI R3, R0, R10.reuse, RZ, 0x5 ;  /* 0x0000000a00037211 */ /* 0x080fe400078f28ff */
[----:B------:R-:W-:Y:S01]  /*0a60*/  SHF.R.S32.HI R5, RZ, 0x4, R2 ;  /* 0x00000004ff057819 */ /* 0x000fe20000011402 */
[----:B------:R-:W-:Y:S01]  /*0a70*/  IMAD.IADD R22, R10, 0x1, -R22 ;  /* 0x000000010a167824 */ /* 0x000fe200078e0a16 */
[----:B------:R-:W-:Y:S01]  /*0a80*/  LEA.HI R0, R0, R10, RZ, 0x2 ;  /* 0x0000000a00007211 */ /* 0x000fe200078f10ff */
[----:B------:R-:W-:Y:S01]  /*0a90*/  IMAD.SHL.U32 R4, R3, 0x10, RZ ;  /* 0x0000001003047824 */ /* 0x000fe200078e00ff */
[----:B------:R-:W-:-:S02]  /*0aa0*/  LOP3.LUT R3, R2, 0x7fffff0, RZ, 0xc0, !PT ;  /* 0x07fffff002037812 */ /* 0x000fc400078ec0ff */
[----:B------:R-:W-:Y:S02]  /*0ab0*/  SHF.R.S32.HI R7, RZ, 0x1f, R22 ;  /* 0x0000001fff077819 */ /* 0x000fe40000011416 */
[----:B------:R-:W-:Y:S01]  /*0ac0*/  LEA.HI R2, R2, R5, RZ, 0x1 ;  /* 0x0000000502027211 */ /* 0x000fe200078f08ff */
[----:B------:R-:W-:Y:S01]  /*0ad0*/  IMAD.IADD R3, R10, 0x1, -R3 ;  /* 0x000000010a037824 */ /* 0x000fe200078e0a03 */
[----:B------:R-:W-:Y:S02]  /*0ae0*/  LEA.HI R6, R7, R22, RZ, 0x2 ;  /* 0x0000001607067211 */ /* 0x000fe400078f10ff */
[----:B------:R-:W-:Y:S02]  /*0af0*/  LOP3.LUT R4, R4, 0xfffffe00, RZ, 0xc0, !PT ;  /* 0xfffffe0004047812 */ /* 0x000fe400078ec0ff */
[--C-:B------:R-:W-:Y:S02]  /*0b00*/  SHF.R.S32.HI R8, RZ, 0x2, R6.reuse ;  /* 0x00000002ff087819 */ /* 0x100fe40000011406 */
[----:B------:R-:W-:Y:S01]  /*0b10*/  SHF.R.S32.HI R9, RZ, 0x1f, R6 ;  /* 0x0000001fff097819 */ /* 0x000fe20000011406 */
[----:B------:R-:W-:Y:S01]  /*0b20*/  IMAD R3, R3, 0x20, R4 ;  /* 0x0000002003037824 */ /* 0x000fe200078e0204 */
[----:B------:R-:W-:-:S02]  /*0b30*/  SHF.R.S32.HI R23, RZ, 0x7, R23 ;  /* 0x00000007ff177819 */ /* 0x000fc40000011417 */
[----:B------:R-:W-:Y:S02]  /*0b40*/  LOP3.LUT R2, R2, 0x1ffffffe, RZ, 0xc0, !PT ;  /* 0x1ffffffe02027812 */ /* 0x000fe400078ec0ff */
[----:B------:R-:W-:Y:S01]  /*0b50*/  LOP3.LUT R18, R0, 0xfffffffc, RZ, 0xc0, !PT ;  /* 0xfffffffc00127812 */ /* 0x000fe200078ec0ff */
[----:B------:R-:W-:Y:S01]  /*0b60*/  IMAD.HI R4, R23, 0x55555556, RZ ;  /* 0x5555555617047827 */ /* 0x000fe200078e02ff */
[----:B------:R-:W-:Y:S02]  /*0b70*/  LEA.HI R9, R9, R8, RZ, 0x3 ;  /* 0x0000000809097211 */ /* 0x000fe400078f18ff */
[----:B------:R-:W-:Y:S01]  /*0b80*/  LEA.HI R7, R7, R22, RZ, 0x5 ;  /* 0x0000001607077211 */ /* 0x000fe200078f28ff */
[----:B------:R-:W-:Y:S01]  /*0b90*/  IMAD.IADD R2, R5, 0x1, -R2 ;  /* 0x0000000105027824 */ /* 0x000fe200078e0a02 */
[----:B------:R-:W-:Y:S01]  /*0ba0*/  LOP3.LUT R9, R9, 0xfffffff8, RZ, 0xc0, !PT ;  /* 0xfffffff809097812 */ /* 0x000fe200078ec0ff */
[----:B------:R-:W-:Y:S01]  /*0bb0*/  IMAD.IADD R18, R10, 0x1, -R18 ;  /* 0x000000010a127824 */ /* 0x000fe200078e0a12 */
[----:B------:R-:W-:Y:S01]  /*0bc0*/  LEA.HI R4, R4, R4, RZ, 0x1 ;  /* 0x0000000404047211 */ /* 0x000fe200078f08ff */
[----:B------:R-:W-:Y:S01]  /*0bd0*/  IMAD R155, R2, 0x8, R3 ;  /* 0x00000008029b7824 */ /* 0x000fe200078e0203 */
[----:B------:R-:W-:Y:S01]  /*0be0*/  SHF.R.S32.HI R7, RZ, 0x5, R7 ;  /* 0x00000005ff077819 */ /* 0x000fe20000011407 */
[----:B------:R-:W-:Y:S01]  /*0bf0*/  IMAD.IADD R8, R8, 0x1, -R9 ;  /* 0x0000000108087824 */ /* 0x000fe200078e0a09 */
[C---:B------:R-:W-:Y:S01]  /*0c00*/  LEA.HI R3, R18.reuse, R18, RZ, 0x1 ;  /* 0x0000001212037211 */ /* 0x040fe200078f08ff */
[----:B------:R-:W-:Y:S01]  /*0c10*/  IMAD.SHL.U32 R2, R18, 0x8, RZ ;  /* 0x0000000812027824 */ /* 0x000fe200078e00ff */
[----:B------:R-:W-:Y:S01]  /*0c20*/  LOP3.LUT R5, R6, 0x7ffffffc, RZ, 0xc0, !PT ;  /* 0x7ffffffc06057812 */ /* 0x000fe200078ec0ff */
[----:B------:R-:W-:Y:S01]  /*0c30*/  IMAD R4, R4, -0x3, R23 ;  /* 0xfffffffd04047824 */ /* 0x000fe200078e0217 */
[----:B------:R-:W-:Y:S01]  /*0c40*/  LOP3.LUT R3, R3, 0x1ffffffe, RZ, 0xc0, !PT ;  /* 0x1ffffffe03037812 */ /* 0x000fe200078ec0ff */
[----:B------:R-:W-:Y:S01]  /*0c50*/  IMAD R7, R7, 0x10, R8 ;  /* 0x0000001007077824 */ /* 0x000fe200078e0208 */
[----:B------:R-:W-:Y:S01]  /*0c60*/  SHF.R.S32.HI R19, RZ, 0x2, R0 ;  /* 0x00000002ff137819 */ /* 0x000fe20000011400 */
[----:B------:R-:W-:-:S02]  /*0c70*/  VIADD R16, R2, 0x20 ;  /* 0x0000002002107836 */ /* 0x000fc40000000000 */
[----:B------:R-:W-:Y:S02]  /*0c80*/  VIADD R17, R2, 0x40 ;  /* 0x0000004002117836 */ /* 0x000fe40000000000 */
[----:B------:R-:W-:Y:S01]  /*0c90*/  IMAD.MOV.U32 R6, RZ, RZ, -0x2 ;  /* 0xfffffffeff067424 */ /* 0x000fe200078e00ff */
[----:B------:R-:W-:Y:S01]  /*0ca0*/  SHF.R.S32.HI R157, RZ, 0x1f, R16 ;  /* 0x0000001fff9d7819 */ /* 0x000fe20000011410 */
[----:B------:R-:W-:Y:S01]  /*0cb0*/  IMAD.IADD R5, R22, 0x1, -R5 ;  /* 0x0000000116057824 */ /* 0x000fe200078e0a05 */
[----:B------:R-:W-:Y:S01]  /*0cc0*/  SHF.R.S32.HI R156, RZ, 0x1f, R17 ;  /* 0x0000001fff9c7819 */ /* 0x000fe20000011411 */
[----:B------:R-:W-:Y:S02]  /*0cd0*/  IMAD R152, R4, 0x40, R7 ;  /* 0x0000004004987824 */ /* 0x000fe400078e0207 */
[----:B------:R-:W-:Y:S02]  /*0ce0*/  IMAD.IADD R3, R18, 0x1, -R3 ;  /* 0x0000000112037824 */ /* 0x000fe400078e0a03 */
[----:B------:R-:W-:-:S02]  /*0cf0*/  IMAD R153, R5, R6, 0x80 ;  /* 0x0000008005997424 */ /* 0x000fc400078e0206 */
[----:B------:R-:W-:-:S07]  /*0d00*/  IMAD R154, R3, 0x8, R152 ;  /* 0x00000008039a7824 */ /* 0x000fce00078e0298 */
.L_x_197:
[----:B01--45:R-:W0:Y:S01]  /*0d10*/  LDC.64 R4, c[0x0][0xc88] ;  /* 0x00032200ff047b82 */ /* 0x033e220000000a00 */
[----:B------:R-:W-:Y:S01]  /*0d20*/  ULDC.64 UR6, c[0x0][0x990] ;  /* 0x0002640000067ab9 */ /* 0x000fe20000000a00 */
[----:B------:R-:W-:Y:S01]  /*0d30*/  ULDC.64 UR8, c[0x0][0x998] ;  /* 0x0002660000087ab9 */ /* 0x000fe20000000a00 */
[----:B0-----:R-:W-:-:S06]  /*0d40*/  IMAD.WIDE R4, R47, 0x4, R4 ;  /* 0x000000042f047825 */ /* 0x001fcc00078e0204 */
[----:B--2---:R-:W2:Y:S01]  /*0d50*/  LDG.E R4, desc[UR50][R4.64] ;  /* 0x0000003204047981 */ /* 0x004ea2000c1e1900 */
[----:B------:R-:W-:Y:S01]  /*0d60*/  UISETP.NE.U32.AND UP0, UPT, UR6, URZ, UPT ;  /* 0x0000003f0600728c */ /* 0x000fe2000bf05070 */
[----:B------:R-:W-:Y:S01]  /*0d70*/  IMAD.MOV.U32 R3, RZ, RZ, 0x3f800000 ;  /* 0x3f800000ff037424 */ /* 0x000fe200078e00ff */
[----:B------:R-:W-:Y:S01]  /*0d80*/  UISETP.NE.U32.AND UP3, UPT, UR8, URZ, UPT ;  /* 0x0000003f0800728c */ /* 0x000fe2000bf65070 */
[----:B------:R-:W-:Y:S01]  /*0d90*/  IMAD.MOV.U32 R0, RZ, RZ, 0x3f800000 ;  /* 0x3f800000ff007424 */ /* 0x000fe200078e00ff */
[----:B------:R-:W-:Y:S02]  /*0da0*/  UISETP.NE.AND.EX UP0, UPT, UR7, URZ, UPT, UP0 ;  /* 0x0000003f0700728c */ /* 0x000fe4000bf05300 */
[----:B------:R-:W-:-:S04]  /*0db0*/  UISETP.NE.AND.EX UP3, UPT, UR9, URZ, UPT, UP3 ;  /* 0x0000003f0900728c */ /* 0x000fc8000bf65330 */
[----:B------:R-:W-:Y:S02]  /*0dc0*/  PLOP3.LUT P2, PT, PT, PT, UP0, 0x80, 0x0 ;  /* 0x000000000000781c */ /* 0x000fe40003f4f008 */
[----:B------:R-:W-:-:S03]  /*0dd0*/  PLOP3.LUT P3, PT, PT, PT, UP3, 0x80, 0x0 ;  /* 0x000000000000781c */ /* 0x000fc60003f6f038 */
[----:B------:R-:W-:Y:S01]  /*0de0*/  @UP0 ULDC.64 UR12, c[0x0][0x9a8] ;  /* 0x00026a00000c0ab9 */ /* 0x000fe20000000a00 */
[----:B------:R-:W-:Y:S01]  /*0df0*/  @UP0 ULDC.64 UR14, c[0x0][0x9b0] ;  /* 0x00026c00000e0ab9 */ /* 0x000fe20000000a00 */
[----:B------:R-:W-:Y:S01]  /*0e00*/  @UP3 ULDC.64 UR18, c[0x0][0x9b8] ;  /* 0x00026e0000123ab9 */ /* 0x000fe20000000a00 */
[----:B------:R-:W-:Y:S01]  /*0e10*/  @UP3 ULDC.64 UR20, c[0x0][0x9c0] ;  /* 0x0002700000143ab9 */ /* 0x000fe20000000a00 */
[----:B--2---:R-:W-:-:S13]  /*0e20*/  R2UR UR42, R4 ;  /* 0x00000000042a72ca */ /* 0x004fda00000e0000 */
[----:B------:R-:W-:Y:S02]  /*0e30*/  USHF.R.S32.HI UR43, URZ, 0x1f, UR42 ;  /* 0x0000001f3f2b7899 */ /* 0x000fe4000801142a */
[----:B------:R-:W-:Y:S02]  /*0e40*/  @UP0 UIMAD.WIDE.U32 UR10, UR42, UR12, URZ ;  /* 0x0000000c2a0a02a5 */ /* 0x000fe4000f8e003f */
[----:B------:R-:W-:Y:S02]  /*0e50*/  @UP0 UIMAD UR4, UR43, UR12, URZ ;  /* 0x0000000c2b0402a4 */ /* 0x000fe4000f8e023f */
[----:B------:R-:W-:Y:S02]  /*0e60*/  @UP3 UIMAD.WIDE.U32 UR16, UR42, UR18, URZ ;  /* 0x000000122a1032a5 */ /* 0x000fe4000f8e003f */
[----:B------:R-:W-:Y:S02]  /*0e70*/  @UP0 UIMAD UR12, UR42, UR13, UR4 ;  /* 0x0000000d2a0c02a4 */ /* 0x000fe4000f8e0204 */
[----:B------:R-:W-:-:S02]  /*0e80*/  @UP0 USHF.R.S32.HI UR4, URZ, 0x1f, UR40 ;  /* 0x0000001f3f040899 */ /* 0x000fc40008011428 */
[----:B------:R-:W-:Y:S02]  /*0e90*/  @UP3 UIMAD UR13, UR43, UR18, URZ ;  /* 0x000000122b0d32a4 */ /* 0x000fe4000f8e023f */
[----:B------:R-:W-:Y:S02]  /*0ea0*/  @UP0 UIADD3 UR11, UR11, UR12, URZ ;  /* 0x0000000c0b0b0290 */ /* 0x000fe4000fffe03f */
[----:B------:R-:W-:Y:S02]  /*0eb0*/  @UP0 UIMAD UR4, UR4, UR14, URZ ;  /* 0x0000000e040402a4 */ /* 0x000fe4000f8e023f */
[----:B------:R-:W-:Y:S02]  /*0ec0*/  @UP3 UIMAD UR18, UR42, UR19, UR13 ;  /* 0x000000132a1232a4 */ /* 0x000fe4000f8e020d */
[----:B------:R-:W-:Y:S02]  /*0ed0*/  @UP3 USHF.R.S32.HI UR19, URZ, 0x1f, UR40 ;  /* 0x0000001f3f133899 */ /* 0x000fe40008011428 */
[----:B------:R-:W-:-:S02]  /*0ee0*/  @UP0 UIMAD UR4, UR40, UR15, UR4 ;  /* 0x0000000f280402a4 */ /* 0x000fc4000f8e0204 */
[----:B------:R-:W-:Y:S02]  /*0ef0*/  @UP0 UIMAD.WIDE.U32 UR14, UR40, UR14, UR10 ;  /* 0x0000000e280e02a5 */ /* 0x000fe4000f8e000a */
[----:B------:R-:W-:Y:S01]  /*0f00*/  @UP3 UIADD3 UR17, UR17, UR18, URZ ;  /* 0x0000001211113290 */ /* 0x000fe2000fffe03f */
[----:B------:R-:W-:Y:S01]  /*0f10*/  ULDC.64 UR10, c[0x0][0xa28] ;  /* 0x00028a00000a7ab9 */ /* 0x000fe20000000a00 */
[----:B------:R-:W-:Y:S01]  /*0f20*/  ULDC.64 UR12, c[0x0][0xa20] ;  /* 0x00028800000c7ab9 */ /* 0x000fe20000000a00 */
[----:B------:R-:W-:Y:S02]  /*0f30*/  @UP3 UIMAD UR18, UR19, UR20, URZ ;  /* 0x00000014131232a4 */ /* 0x000fe4000f8e023f */
[----:B------:R-:W-:Y:S02]  /*0f40*/  UISETP.NE.U32.AND UP1, UPT, UR10, URZ, UPT ;  /* 0x0000003f0a00728c */ /* 0x000fe4000bf25070 */
[----:B------:R-:W-:Y:S02]  /*0f50*/  UISETP.NE.U32.AND UP2, UPT, UR12, URZ, UPT ;  /* 0x0000003f0c00728c */ /* 0x000fe4000bf45070 */
[----:B------:R-:W-:-:S02]  /*0f60*/  @UP3 UIMAD UR18, UR40, UR21, UR18 ;  /* 0x00000015281232a4 */ /* 0x000fc4000f8e0212 */
[----:B------:R-:W-:Y:S02]  /*0f70*/  @UP3 UIMAD.WIDE.U32 UR16, UR40, UR20, UR16 ;  /* 0x00000014281032a5 */ /* 0x000fe4000f8e0010 */
[----:B------:R-:W-:Y:S02]  /*0f80*/  UISETP.NE.AND.EX UP1, UPT, UR11, URZ, UPT, UP1 ;  /* 0x0000003f0b00728c */ /* 0x000fe4000bf25310 */
[----:B------:R-:W-:Y:S02]  /*0f90*/  UISETP.NE.AND.EX UP2, UPT, UR13, URZ, UPT, UP2 ;  /* 0x0000003f0d00728c */ /* 0x000fe4000bf45320 */
[----:B------:R-:W-:Y:S02]  /*0fa0*/  @UP0 UIADD3 UR15, UR15, UR4, URZ ;  /* 0x000000040f0f0290 */ /* 0x000fe4000fffe03f */
[----:B------:R-:W-:Y:S01]  /*0fb0*/  @UP0 ULEA UR6, UP4, UR14, UR6, 0x2 ;  /* 0x000000060e060291 */ /* 0x000fe2000f88103f */
[----:B------:R-:W-:Y:S01]  /*0fc0*/  PLOP3.LUT P0, PT, PT, PT, UP1, 0x80, 0x0 ;  /* 0x000000000000781c */ /* 0x000fe20003f0f018 */
[----:B------:R-:W-:Y:S01]  /*0fd0*/  @UP3 UIADD3 UR4, UR17, UR18, URZ ;  /* 0x0000001211043290 */ /* 0x000fe2000fffe03f */
[----:B------:R-:W-:Y:S01]  /*0fe0*/  PLOP3.LUT P1, PT, PT, PT, UP2, 0x80, 0x0 ;  /* 0x000000000000781c */ /* 0x000fe20003f2f028 */
[----:B------:R-:W-:-:S02]  /*0ff0*/  @UP3 ULEA UR8, UP5, UR16, UR8, 0x2 ;  /* 0x0000000810083291 */ /* 0x000fc4000f8a103f */
[----:B------:R-:W-:Y:S01]  /*1000*/  @UP0 ULEA.HI.X UR7, UR14, UR7, UR15, 0x2, UP4 ;  /* 0x000000070e070291 */ /* 0x000fe2000a0f140f */
[----:B---3--:R-:W-:Y:S01]  /*1010*/  IMAD.U32 R8, RZ, RZ, UR6 ;  /* 0x00000006ff087e24 */ /* 0x008fe2000f8e00ff */
[----:B------:R-:W-:Y:S02]  /*1020*/  @UP3 ULEA.HI.X UR9, UR16, UR9, UR4, 0x2, UP5 ;  /* 0x0000000910093291 */ /* 0x000fe4000a8f1404 */
[----:B------:R-:W-:Y:S01]  /*1030*/  @UP1 ULEA UR10, UP0, UR42, UR10, 0x2 ;  /* 0x0000000a2a0a1291 */ /* 0x000fe2000f80103f */
[----:B------:R-:W-:Y:S01]  /*1040*/  IMAD.U32 R10, RZ, RZ, UR8 ;  /* 0x00000008ff0a7e24 */ /* 0x000fe2000f8e00ff */
[----:B------:R-:W-:Y:S01]  /*1050*/  @UP2 ULEA UR12, UP3, UR42, UR12, 0x2 ;  /* 0x0000000c2a0c2291 */ /* 0x000fe2000f86103f */
[----:B------:R-:W-:Y:S01]  /*1060*/  IMAD.U32 R9, RZ, RZ, UR7 ;  /* 0x00000007ff097e24 */ /* 0x000fe2000f8e00ff */
[----:B------:R-:W-:Y:S01]  /*1070*/  @UP1 ULEA.HI.X UR11, UR42, UR11, UR43, 0x2, UP0 ;  /* 0x0000000b2a0b1291 */ /* 0x000fe200080f142b */
[----:B------:R-:W-:Y:S01]  /*1080*/  IMAD.U32 R11, RZ, RZ, UR9 ;  /* 0x00000009ff0b7e24 */ /* 0x000fe2000f8e00ff */
[----:B------:R-:W-:-:S02]  /*1090*/  @UP2 ULEA.HI.X UR13, UR42, UR13, UR43, 0x2, UP3 ;  /* 0x0000000d2a0d2291 */ /* 0x000fc400098f142b */
[----:B------:R0:W2:Y:S01]  /*10a0*/  @P2 LDG.E R3, desc[UR50][R8.64] ;  /* 0x0000003208032981 */ /* 0x0000a2000c1e1900 */
[----:B------:R-:W-:Y:S01]  /*10b0*/  IMAD.U32 R4, RZ, RZ, UR10 ;  /* 0x0000000aff047e24 */ /* 0x000fe2000f8e00ff */
[----:B------:R-:W-:Y:S01]  /*10c0*/  ULDC.64 UR6, c[0x0][0x418] ;  /* 0x0001060000067ab9 */ /* 0x000fe20000000a00 */
[----:B------:R-:W-:Y:S01]  /*10d0*/  ULDC UR4, c[0x0][0x424] ;  /* 0x0001090000047ab9 */ /* 0x000fe20000000800 */
[----:B------:R1:W2:Y:S01]  /*10e0*/  @P3 LDG.E R0, desc[UR50][R10.64] ;  /* 0x000000320a003981 */ /* 0x0002a2000c1e1900 */
[----:B------:R-:W-:Y:S02]  /*10f0*/  IMAD.U32 R6, RZ, RZ, UR12 ;  /* 0x0000000cff067e24 */ /* 0x000fe4000f8e00ff */
[----:B------:R-:W-:Y:S02]  /*1100*/  IMAD.U32 R5, RZ, RZ, UR11 ;  /* 0x0000000bff057e24 */ /* 0x000fe4000f8e00ff */
[----:B------:R-:W-:-:S03]  /*1110*/  IMAD.U32 R7, RZ, RZ, UR13 ;  /* 0x0000000dff077e24 */ /* 0x000fc6000f8e00ff */
[----:B------:R-:W3:Y:S04]  /*1120*/  @P0 LDG.E R4, desc[UR50][R4.64] ;  /* 0x0000003204040981 */ /* 0x000ee8000c1e1900 */
[----:B------:R-:W4:Y:S01]  /*1130*/  @P1 LDG.E R6, desc[UR50][R6.64] ;  /* 0x0000003206061981 */ /* 0x000f22000c1e1900 */
[----:B------:R-:W-:Y:S01]  /*1140*/  UISETP.NE.U32.AND UP0, UPT, UR6, URZ, UPT ;  /* 0x0000003f0600728c */ /* 0x000fe2000bf05070 */
[----:B0-----:R-:W-:Y:S01]  /*1150*/  CS2R R8, SRZ ;  /* 0x0000000000087805 */ /* 0x001fe2000001ff00 */
[----:B------:R-:W-:Y:S01]  /*1160*/  UMOV UR47, URZ ;  /* 0x0000003f002f7c82 */ /* 0x000fe20008000000 */
[----:B------:R-:W-:Y:S01]  /*1170*/  ULDC UR6, c[0x0][0x2f0] ;  /* 0x0000bc0000067ab9 */ /* 0x000fe20000000800 */
[----:B------:R-:W-:Y:S01]  /*1180*/  UISETP.NE.AND.EX UP0, UPT, UR7, URZ, UPT, UP0 ;  /* 0x0000003f0700728c */ /* 0x000fe2000bf05300 */
[----:B------:R-:W-:Y:S01]  /*1190*/  IMAD.MOV.U32 R135, RZ, RZ, RZ ;  /* 0x000000ffff877224 */ /* 0x000fe200078e00ff */
[----:B------:R-:W-:Y:S01]  /*11a0*/  UMOV UR45, UR5 ;  /* 0x00000005002d7c82 */ /* 0x000fe20008000000 */
[----:B------:R-:W-:Y:S01]  /*11b0*/  ULDC UR7, c[0x0][0x988] ;  /* 0x0002620000077ab9 */ /* 0x000fe20000000800 */
[----:B------:R-:W-:Y:S01]  /*11c0*/  USEL UR4, UR4, 0x1, UP0 ;  /* 0x0000000104047887 */ /* 0x000fe20008000000 */
[----:B-1----:R-:W-:-:S02]  /*11d0*/  CS2R R10, SRZ ;  /* 0x00000000000a7805 */ /* 0x002fc4000001ff00 */
[----:B------:R-:W-:Y:S02]  /*11e0*/  CS2R R12, SRZ ;  /* 0x00000000000c7805 */ /* 0x000fe4000001ff00 */
[----:B------:R-:W-:Y:S01]  /*11f0*/  CS2R R14, SRZ ;  /* 0x00000000000e7805 */ /* 0x000fe2000001ff00 */
[----:B------:R-:W-:Y:S01]  /*1200*/  UIMAD UR4, UR4, UR6, URZ ;  /* 0x00000006040472a4 */ /* 0x000fe2000f8e023f */
        /* <DEDUP_REMOVED lines=12> */
[----:B------:R-:W-:Y:S01]  /*12d0*/  CS2R R50, SRZ ;  /* 0x0000000000327805 */ /* 0x000fe2000001ff00 */
[----:B------:R-:W-:Y:S02]  /*12e0*/  IMAD.MOV.U32 R52, RZ, RZ, RZ ;  /* 0x000000ffff347224 */ /* 0x000fe400078e00ff */
[----:B--2---:R-:W-:Y:S01]  /*12f0*/  FMUL.FTZ R0, R3, R0 ;  /* 0x0000000003007220 */ /* 0x004fe20000410000 */
[----:B------:R-:W-:-:S03]  /*1300*/  IMAD.MOV.U32 R3, RZ, RZ, RZ ;  /* 0x000000ffff037224 */ /* 0x000fc600078e00ff */
[----:B------:R-:W-:Y:S01]  /*1310*/  FMUL.FTZ R0, R0, UR7 ;  /* 0x0000000700007c20 */ /* 0x000fe20008410000 */
[----:B---3--:R-:W-:-:S04]  /*1320*/  @P0 R2UR UR47, R4 ;  /* 0x00000000042f02ca */ /* 0x008fc800000e0000 */
[----:B------:R-:W-:Y:S02]  /*1330*/  R2UR UR44, R0 ;  /* 0x00000000002c72ca */ /* 0x000fe400000e0000 */
[----:B----4-:R-:W-:Y:S02]  /*1340*/  @P1 R2UR UR4, R6 ;  /* 0x00000000060412ca */ /* 0x010fe400000e0000 */
[----:B------:R-:W-:Y:S01]  /*1350*/  PLOP3.LUT P0, PT, PT, PT, PT, 0x80, 0x0 ;  /* 0x000000000000781c */ /* 0x000fe20003f0f070 */
[----:B------:R-:W-:-:S12]  /*1360*/  @P1 BRA `(.L_x_160) ;  /* 0x0000000000341947 */ /* 0x000fd80003800000 */
[----:B------:R-:W-:Y:S02]  /*1370*/  ULDC.64 UR6, c[0x0][0xa08] ;  /* 0x0002820000067ab9 */ /* 0x000fe40000000a00 */
[----:B------:R-:W-:-:S04]  /*1380*/  ISETP.NE.U32.AND P1, PT, RZ, UR6, PT ;  /* 0x00000006ff007c0c */ /* 0x000fc8000bf25070 */
[----:B------:R-:W-:-:S13]  /*1390*/  ISETP.NE.AND.EX P1, PT, RZ, UR7, PT, P1 ;  /* 0x00000007ff007c0c */ /* 0x000fda000bf25310 */
[----:B------:R-:W-:Y:S05]  /*13a0*/  @!P1 BRA `(.L_x_160) ;  /* 0x0000000000249947 */ /* 0x000fea0003800000 */
[----:B------:R-:W-:Y:S02]  /*13b0*/  ULDC.64 UR4, c[0x0][0xa08] ;  /* 0x0002820000047ab9 */ /* 0x000fe40000000a00 */
[----:B------:R-:W-:-:S06]  /*13c0*/  UIMAD.WIDE UR4, UR42, 0x4, UR4 ;  /* 0x000000042a0478a5 */ /* 0x000fcc000f8e0204 */
[----:B------:R-:W-:Y:S02]  /*13d0*/  IMAD.U32 R4, RZ, RZ, UR4 ;  /* 0x00000004ff047e24 */ /* 0x000fe4000f8e00ff */
[----:B------:R-:W-:-:S05]  /*13e0*/  IMAD.U32 R5, RZ, RZ, UR5 ;  /* 0x00000005ff057e24 */ /* 0x000fca000f8e00ff */
[----:B------:R-:W2:Y:S04]  /*13f0*/  LDG.E R6, desc[UR50][R4.64] ;  /* 0x0000003204067981 */ /* 0x000ea8000c1e1900 */
[----:B------:R-:W3:Y:S01]  /*1400*/  LDG.E R0, desc[UR50][R4.64+0x4] ;  /* 0x0000043204007981 */ /* 0x000ee2000c1e1900 */
[----:B--2---:R-:W-:Y:S02]  /*1410*/  R2UR UR4, R6 ;  /* 0x00000000060472ca */ /* 0x004fe400000e0000 */
[----:B---3--:R-:W-:-:S13]  /*1420*/  R2UR UR5, R0 ;  /* 0x00000000000572ca */ /* 0x008fda00000e0000 */
[----:B------:R-:W-:-:S12]  /*1430*/  UIADD3 UR4, -UR4, UR5, URZ ;  /* 0x0000000504047290 */ /* 0x000fd8000fffe13f */
.L_x_160:
[----:B------:R-:W-:Y:S01]  /*1440*/  UIADD3 UR47, -UR47, UR4, URZ ;  /* 0x000000042f2f7290 */ /* 0x000fe2000fffe13f */
[----:B------:R-:W-:Y:S01]  /*1450*/  CS2R R4, SRZ ;  /* 0x0000000000047805 */ /* 0x000fe2000001ff00 */
[----:B------:R-:W-:Y:S01]  /*1460*/  UMOV UR46, UR40 ;  /* 0x00000028002e7c82 */ /* 0x000fe20008000000 */
[----:B------:R-:W-:Y:S01]  /*1470*/  CS2R R54, SRZ ;  /* 0x0000000000367805 */ /* 0x000fe2000001ff00 */
[----:B------:R-:W-:Y:S01]  /*1480*/  UISETP.GE.AND UP0, UPT, UR47, 0x1, UPT ;  /* 0x000000012f00788c */ /* 0x000fe2000bf06270 */
[----:B------:R-:W-:Y:S01]  /*1490*/  IMAD.MOV.U32 R53, RZ, RZ, RZ ;  /* 0x000000ffff357224 */ /* 0x000fe200078e00ff */
[----:B------:R-:W-:Y:S01]  /*14a0*/  UIADD3 UR4, UR47, 0x7f, URZ ;  /* 0x0000007f2f047890 */ /* 0x000fe2000fffe03f */
[----:B------:R-:W-:Y:S02]  /*14b0*/  CS2R R56, SRZ ;  /* 0x0000000000387805 */ /* 0x000fe4000001ff00 */
[----:B------:R-:W-:Y:S02]  /*14c0*/  CS2R R58, SRZ ;  /* 0x00000000003a7805 */ /* 0x000fe4000001ff00 */
[----:B------:R-:W-:-:S02]  /*14d0*/  CS2R R60, SRZ ;  /* 0x00000000003c7805 */ /* 0x000fc4000001ff00 */
[----:B------:R-:W-:Y:S01]  /*14e0*/  PLOP3.LUT P1, PT, PT, PT, UP0, 0x80, 0x0 ;  /* 0x000000000000781c */ /* 0x000fe20003f2f008 */
[----:B------:R-:W-:Y:S01]  /*14f0*/  USHF.R.S32.HI UR5, URZ, 0x1f, UR4 ;  /* 0x0000001f3f057899 */ /* 0x000fe20008011404 */
[----:B------:R-:W-:Y:S02]  /*1500*/  IMAD.MOV.U32 R62, RZ, RZ, RZ ;  /* 0x000000ffff3e7224 */ /* 0x000fe400078e00ff */
[----:B------:R-:W-:Y:S01]  /*1510*/  IMAD.MOV.U32 R64, RZ, RZ, RZ ;  /* 0x000000ffff407224 */ /* 0x000fe200078e00ff */
[----:B------:R-:W-:-:S08]  /*1520*/  ULEA.HI UR49, UR5, UR4, URZ, 0x7 ;  /* 0x0000000405317291 */ /* 0x000fd0000f8f383f */
[----:B------:R-:W-:Y:S05]  /*1530*/  @!P1 BRA `(.L_x_161) ;  /* 0x0000004800589947 */ /* 0x000fea0003800000 */
[----:B------:R-:W0:Y:S01]  /*1540*/  SHFL.IDX PT, R0, R23, RZ, 0x1f ;  /* 0x00001fff17007589 */ /* 0x000e2200000e0000 */
[----:B------:R-:W1:Y:S01]  /*1550*/  S2UR UR48, SR_CgaCtaId ;  /* 0x00000000003079c3 */ /* 0x000e620000008800 */
[----:B------:R-:W-:Y:S01]  /*1560*/  UMOV UR52, 0x400 ;  /* 0x0000040000347882 */ /* 0x000fe20000000000 */
[----:B------:R-:W-:Y:S01]  /*1570*/  USHF.R.S32.HI UR49, URZ, 0x7, UR49 ;  /* 0x000000073f317899 */ /* 0x000fe20008011431 */
[----:B0-----:R-:W-:Y:S01]  /*1580*/  R2UR UR6, R0 ;  /* 0x00000000000672ca */ /* 0x001fe200000e0000 */
[----:B-1----:R-:W-:-:S12]  /*1590*/  ULEA UR52, UR48, UR52, 0x18 ;  /* 0x0000003430347291 */ /* 0x002fd8000f8ec03f */
[----:B------:R-:W-:Y:S02]  /*15a0*/  UIMAD.WIDE UR4, UR6, 0x55555556, URZ ;  /* 0x55555556060478a5 */ /* 0x000fe4000f8e023f */
[----:B------:R-:W-:Y:S02]  /*15b0*/  UIADD3 UR4, UR52, 0xf000, URZ ;  /* 0x0000f00034047890 */ /* 0x000fe4000fffe03f */
[----:B------:R-:W-:Y:S02]  /*15c0*/  ULEA.HI UR5, UR5, UR5, URZ, 0x1 ;  /* 0x0000000505057291 */ /* 0x000fe4000f8f083f */
[----:B------:R-:W-:Y:S02]  /*15d0*/  ULOP3.LUT UP0, URZ, UR4, 0x3ff, URZ, 0xc0, !UPT ;  /* 0x000003ff043f7892 */ /* 0x000fe4000f80c03f */
[----:B------:R-:W-:-:S04]  /*15e0*/  UIMAD UR5, UR5, -0x3, UR6 ;  /* 0xfffffffd050578a4 */ /* 0x000fc8000f8e0206 */
[----:B------:R-:W-:Y:S01]  /*15f0*/  PLOP3.LUT P0, PT, PT, PT, UP0, 0x80, 0x0 ;  /* 0x000000000000781c */ /* 0x000fe20003f0f008 */
[----:B------:R-:W-:-:S04]  /*1600*/  ULEA UR5, UR5, UR4, 0xb ;  /* 0x0000000405057291 */ /* 0x000fc8000f8e583f */
[----:B------:R-:W-:-:S04]  /*1610*/  USHF.R.U32.HI UR5, URZ, 0x4, UR5 ;  /* 0x000000043f057899 */ /* 0x000fc80008011605 */
[----:B------:R-:W-:-:S04]  /*1620*/  ULOP3.LUT UR53, UR5, 0x3fff, URZ, 0xc0, !UPT ;  /* 0x00003fff05357892 */ /* 0x000fc8000f8ec03f */
[----:B------:R-:W-:Y:S08]  /*1630*/  @!P0 BRA `(.L_x_162) ;  /* 0x0000000000408947 */ /* 0x000ff00003800000 */
        /* <DEDUP_REMOVED lines=16> */
.L_x_162:
[----:B------:R-:W-:Y:S01]  /*1740*/  ULEA.HI UR4, UR36, UR36, URZ, 0x1 ;  /* 0x0000002424047291 */ /* 0x000fe2000f8f083f */
[----:B------:R-:W-:-:S03]  /*1750*/  IMAD.U32 R3, RZ, RZ, UR41 ;  /* 0x00000029ff037e24 */ /* 0x000fc6000f8e00ff */
[----:B------:R-:W-:Y:S02]  /*1760*/  ULOP3.LUT UR4, UR4, 0xfffffffe, URZ, 0xc0, !UPT ;  /* 0xfffffffe04047892 */ /* 0x000fe4000f8ec03f */
[----:B------:R-:W-:Y:S02]  /*1770*/  ISETP.NE.AND P0, PT, R3, 0x3, PT ;  /* 0x000000030300780c */ /* 0x000fe40003f05270 */
[----:B------:R-:W-:-:S06]  /*1780*/  UIADD3 UR4, UR36, -UR4, URZ ;  /* 0x8000000424047290 */ /* 0x000fcc000fffe03f */
[----:B------:R-:W-:-:S05]  /*1790*/  IMAD.U32 R0, RZ, RZ, UR4 ;  /* 0x00000004ff007e24 */ /* 0x000fca000f8e00ff */
[----:B------:R-:W-:-:S04]  /*17a0*/  SHF.L.U32 R0, R0, 0x1f, RZ ;  /* 0x0000001f00007819 */ /* 0x000fc800000006ff */
[----:B------:R-:W0:Y:S02]  /*17b0*/  SYNCS.PHASECHK.TRANS64.TRYWAIT P1, [UR52+0x19c00], R0 ;  /* 0x019c0000ff0075a7 */ /* 0x000e240008020174 */
[----:B0-----:R-:W-:Y:S05]  /*17c0*/  @!P1 BRA `(.L_x_163) ;  /* 0x000000bc00609947 */ /* 0x001fea0003800000 */
.L_x_299:
[----:B------:R-:W-:Y:S05]  /*17d0*/  @!P0 BRA `(.L_x_164) ;  /* 0x0000000000048947 */ /* 0x000fea0003800000 */
[----:B------:R-:W-:Y:S01]  /*17e0*/  BPT.TRAP 0x1 ;  /* 0x000000040000795c */ /* 0x000fe20000300000 */
.L_x_164:
[----:B0-----:R-:W-:Y:S02]  /*17f0*/  IMAD.U32 R3, RZ, RZ, UR38 ;  /* 0x00000026ff037e24 */ /* 0x001fe4000f8e00ff */
[----:B------:R-:W-:-:S03]  /*1800*/  IMAD.U32 R0, RZ, RZ, UR37 ;  /* 0x00000025ff007e24 */ /* 0x000fc6000f8e00ff */
[----:B------:R-:W-:Y:S02]  /*1810*/  LEA R3, R3, UR52, 0x3 ;  /* 0x0000003403037c11 */ /* 0x000fe4000f8e18ff */
[----:B------:R-:W-:-:S04]  /*1820*/  SHF.L.U32 R0, R0, 0x1f, RZ ;  /* 0x0000001f00007819 */ /* 0x000fc800000006ff */
[----:B------:R0:W1:Y:S01]  /*1830*/  SYNCS.PHASECHK.TRANS64.TRYWAIT P1, [R3+URZ+0x19c30], R0 ;  /* 0x019c3000030075a7 */ /* 0x000062000802017f */
[----:B------:R-:W-:Y:S05]  /*1840*/  @!P0 BRA `(.L_x_165) ;  /* 0x0000000000048947 */ /* 0x000fea0003800000 */
[----:B------:R-:W-:Y:S01]  /*1850*/  BPT.TRAP 0x1 ;  /* 0x000000040000795c */ /* 0x000fe20000300000 */
.L_x_165:
[----:B------:R-:W-:Y:S01]  /*1860*/  IMAD.MOV.U32 R135, RZ, RZ, RZ ;  /* 0x000000ffff877224 */ /* 0x000fe200078e00ff */
[----:B-1----:R-:W-:Y:S06]  /*1870*/  @P1 BRA `(.L_x_166) ;  /* 0x0000000000081947 */ /* 0x002fec0003800000 */
[----:B------:R-:W1:Y:S02]  /*1880*/  SYNCS.PHASECHK.TRANS64.TRYWAIT P1, [R3+URZ+0x19c30], R0 ;  /* 0x019c3000030075a7 */ /* 0x000e64000802017f */
[----:B-1----:R-:W-:Y:S05]  /*1890*/  @!P1 BRA `(.L_x_167) ;  /* 0x000000bc00449947 */ /* 0x002fea0003800000 */
.L_x_166:
        /* <DEDUP_REMOVED lines=28> */
.L_x_168:
        /* <DEDUP_REMOVED lines=227> */
[----:B------:R-:W-:Y:S01]  /*2890*/  MUFU.EX2 R4, R4 ;  /* 0x0000000400047308 */ /* 0x000fe20000000800 */
[----:B------:R-:W-:-:S04]  /*28a0*/  FMNMX.FTZ R14, R40, R5, !PT ;  /* 0x00000005280e7209 */ /* 0x000fc80007810000 */
[----:B------:R-:W-:-:S03]  /*28b0*/  FMNMX.FTZ R5, R41, R14, !PT ;  /* 0x0000000e29057209 */ /* 0x000fc60007810000 */
[----:B------:R-:W-:Y:S01]  /*28c0*/  MUFU.EX2 R7, R7 ;  /* 0x0000000700077308 */ /* 0x000fe20000000800 */
[----:B------:R-:W-:-:S04]  /*28d0*/  FMNMX.FTZ R14, R44, R5, !PT ;  /* 0x000000052c0e7209 */ /* 0x000fc80007810000 */
[----:B------:R-:W-:Y:S01]  /*28e0*/  FMNMX.FTZ R5, R45, R14, !PT ;  /* 0x0000000e2d057209 */ /* 0x000fe20007810000 */
[----:B------:R-:W-:-:S01]  /*28f0*/  FFMA.FTZ R14, R42, UR44, -R12 ;  /* 0x0000002c2a0e7c23 */ /* 0x000fc2000801080c */
[----:B------:R-:W-:Y:S01]  /*2900*/  FFMA.FTZ R42, R70, UR44, -R12 ;  /* 0x0000002c462a7c23 */ /* 0x000fe2000801080c */
[----:B------:R-:W-:Y:S01]  /*2910*/  MUFU.EX2 R6, R6 ;  /* 0x0000000600067308 */ /* 0x000fe20000000800 */
[----:B------:R-:W-:-:S04]  /*2920*/  FMNMX.FTZ R20, R48, R5, !PT ;  /* 0x0000000530147209 */ /* 0x000fc80007810000 */
[----:B------:R-:W-:-:S03]  /*2930*/  FMNMX.FTZ R5, R49, R20, !PT ;  /* 0x0000001431057209 */ /* 0x000fc60007810000 */
[----:B------:R-:W0:Y:S01]  /*2940*/  MUFU.EX2 R9, R9 ;  /* 0x0000000900097308 */ /* 0x000e220000000800 */
[----:B------:R-:W-:-:S04]  /*2950*/  FMNMX.FTZ R20, R52, R5, !PT ;  /* 0x0000000534147209 */ /* 0x000fc80007810000 */
[----:B------:R-:W-:Y:S01]  /*2960*/  FMNMX.FTZ R5, R53, R20, !PT ;  /* 0x0000001435057209 */ /* 0x000fe20007810000 */
[----:B------:R-:W-:-:S01]  /*2970*/  FFMA.FTZ R20, R46, UR44, -R12 ;  /* 0x0000002c2e147c23 */ /* 0x000fc2000801080c */
[--C-:B------:R-:W-:Y:S01]  /*2980*/  FFMA.FTZ R46, R63, UR44, -R12.reuse ;  /* 0x0000002c3f2e7c23 */ /* 0x100fe2000801080c */
[----:B------:R-:W-:-:S01]  /*2990*/  FFMA.FTZ R63, R87, UR44, -R12 ;  /* 0x0000002c573f7c23 */ /* 0x000fc2000801080c */
[----:B------:R-:W-:Y:S01]  /*29a0*/  FMNMX.FTZ R26, R56, R5, !PT ;  /* 0x00000005381a7209 */ /* 0x000fe20007810000 */
[----:B------:R-:W-:Y:S03]  /*29b0*/  MUFU.EX2 R8, R8 ;  /* 0x0000000800087308 */ /* 0x000fe60000000800 */
[----:B------:R-:W-:-:S04]  /*29c0*/  FMNMX.FTZ R5, R57, R26, !PT ;  /* 0x0000001a39057209 */ /* 0x000fc80007810000 */
[----:B------:R-:W-:Y:S01]  /*29d0*/  FMNMX.FTZ R26, R60, R5, !PT ;  /* 0x000000053c1a7209 */ /* 0x000fe20007810000 */
        /* <DEDUP_REMOVED lines=30> */
[----:B------:R-:W-:Y:S01]  /*2bc0*/  FFMA.FTZ R38, R66, UR44, -R12 ;  /* 0x0000002c42267c23 */ /* 0x000fe2000801080c */
[----:B------:R-:W-:-:S03]  /*2bd0*/  IMAD.U32 R66, RZ, RZ, UR44 ;  /* 0x0000002cff427e24 */ /* 0x000fc6000f8e00ff */
        /* <DEDUP_REMOVED lines=8> */
[----:B------:R-:W0:Y:S01]  /*2c60*/  MUFU.EX2 R31, R31 ;  /* 0x0000001f001f7308 */ /* 0x000e220000000800 */
[----:B------:R-:W1:Y:S07]  /*2c70*/  SHFL.BFLY PT, R62, R59, 0x1, 0x1f ;  /* 0x0c201f003b3e7f89 */ /* 0x000e6e00000e0000 */
[----:B------:R-:W-:Y:S08]  /*2c80*/  MUFU.EX2 R34, R34 ;  /* 0x0000002200227308 */ /* 0x000ff00000000800 */
[----:B------:R-:W-:Y:S01]  /*2c90*/  MUFU.EX2 R35, R35 ;  /* 0x0000002300237308 */ /* 0x000fe20000000800 */
[----:B0-----:R-:W-:-:S04]  /*2ca0*/  F2FP.SATFINITE.E4M3.F32.PACK_AB_MERGE_C R143, R31, R30, RZ ;  /* 0x0000001e1f8f723e */ /* 0x001fc800048070ff */
[----:B------:R-:W-:-:S03]  /*2cb0*/  F2FP.SATFINITE.E4M3.F32.PACK_AB_MERGE_C R143, R26, R21, R143 ;  /* 0x000000151a8f723e */ /* 0x000fc6000480708f */
[----:B------:R-:W-:Y:S01]  /*2cc0*/  MUFU.EX2 R39, R39 ;  /* 0x0000002700277308 */ /* 0x000fe20000000800 */
[----:B-1----:R-:W-:Y:S01]  /*2cd0*/  FMNMX.FTZ R5, R59, R62, !PT ;  /* 0x0000003e3b057209 */ /* 0x002fe20007810000 */
[--C-:B------:R-:W-:Y:S01]  /*2ce0*/  FFMA.FTZ R59, R83, UR44, -R12.reuse ;  /* 0x0000002c533b7c23 */ /* 0x100fe2000801080c */
[----:B------:R-:W-:-:S02]  /*2cf0*/  FFMA.FTZ R62, R86, UR44, -R12 ;  /* 0x0000002c563e7c23 */ /* 0x000fc4000801080c */
[C---:B------:R-:W-:Y:S01]  /*2d00*/  FSETP.NEU.FTZ.AND P1, PT, R5.reuse, -INF , PT ;  /* 0xff8000000500780b */ /* 0x040fe20003f3d000 */
[----:B------:R-:W-:-:S02]  /*2d10*/  FFMA.FTZ R66, R5, R66, -8 ;  /* 0xc100000005427423 */ /* 0x000fc40000010042 */
[----:B------:R-:W-:Y:S03]  /*2d20*/  MUFU.EX2 R46, R46 ;  /* 0x0000002e002e7308 */ /* 0x000fe60000000800 */
[----:B------:R-:W-:-:S02]  /*2d30*/  FSEL R66, R66, RZ, P1 ;  /* 0x000000ff42427208 */ /* 0x000fc40000800000 */
        /* <DEDUP_REMOVED lines=80> */
[----:B------:R-:W-:-:S04]  /*3240*/  FADD.FTZ R56, R30, R57 ;  /* 0x000000391e387221 */ /* 0x000fc80000010000 */
[----:B------:R-:W-:Y:S02]  /*3250*/  FADD.FTZ R31, R31, R56 ;  /* 0x000000381f1f7221 */ /* 0x000fe40000010000 */
[----:B------:R-:W1:Y:S01]  /*3260*/  MUFU.EX2 R53, R53 ;  /* 0x0000003500357308 */ /* 0x000e620000000800 */
[----:B--2---:R-:W-:-:S01]  /*3270*/  FADD.FTZ R49, R40, R49 ;  /* 0x0000003128317221 */ /* 0x004fc20000010000 */
[----:B------:R-:W-:-:S04]  /*3280*/  FADD.FTZ R20, R34, R31 ;  /* 0x0000001f22147221 */ /* 0x000fc80000010000 */
[----:B------:R-:W-:Y:S02]  /*3290*/  FADD.FTZ R20, R35, R20 ;  /* 0x0000001423147221 */ /* 0x000fe40000010000 */
[----:B------:R-:W2:Y:S01]  /*32a0*/  MUFU.EX2 R41, R41 ;  /* 0x0000002900297308 */ /* 0x000ea20000000800 */
[----:B0-----:R-:W-:-:S01]  /*32b0*/  FADD.FTZ R10, R52, R49 ;  /* 0x00000031340a7221 */ /* 0x001fc20000010000 */
[----:B------:R-:W-:Y:S01]  /*32c0*/  FADD.FTZ R13, R39, R20 ;  /* 0x00000014270d7221 */ /* 0x000fe20000010000 */
[----:B------:R-:W-:-:S03]  /*32d0*/  F2FP.SATFINITE.E4M3.F32.PACK_AB_MERGE_C R39, R46, R39, RZ ;  /* 0x000000272e27723e */ /* 0x000fc600048070ff */
[----:B------:R-:W-:Y:S01]  /*32e0*/  FADD.FTZ R13, R46, R13 ;  /* 0x0000000d2e0d7221 */ /* 0x000fe20000010000 */
[----:B------:R-:W-:Y:S01]  /*32f0*/  F2FP.SATFINITE.E4M3.F32.PACK_AB_MERGE_C R145, R35, R34, R39 ;  /* 0x000000222391723e */ /* 0x000fe20004807027 */
[----:B------:R-:W0:Y:S01]  /*3300*/  MUFU.EX2 R44, R44 ;  /* 0x0000002c002c7308 */ /* 0x000e220000000800 */
[----:B-1----:R-:W-:-:S01]  /*3310*/  FADD.FTZ R10, R53, R10 ;  /* 0x0000000a350a7221 */ /* 0x002fc20000010000 */
[----:B------:R-:W-:-:S04]  /*3320*/  F2FP.SATFINITE.E4M3.F32.PACK_AB_MERGE_C R52, R53, R52, RZ ;  /* 0x000000343534723e */ /* 0x000fc800048070ff */
[----:B------:R-:W-:Y:S02]  /*3330*/  F2FP.SATFINITE.E4M3.F32.PACK_AB_MERGE_C R142, R40, R37, R52 ;  /* 0x00000025288e723e */ /* 0x000fe40004807034 */
[----:B------:R-:W1:Y:S01]  /*3340*/  MUFU.EX2 R60, R60 ;  /* 0x0000003c003c7308 */ /* 0x000e620000000800 */
[----:B--2---:R-:W-:-:S01]  /*3350*/  FADD.FTZ R9, R41, R10 ;  /* 0x0000000a29097221 */ /* 0x004fc20000010000 */
[----:B------:R-:W-:-:S06]  /*3360*/  FADD.FTZ R10, R38, R13 ;  /* 0x0000000d260a7221 */ /* 0x000fcc0000010000 */
[----:B------:R-:W2:Y:S01]  /*3370*/  MUFU.EX2 R61, R61 ;  /* 0x0000003d003d7308 */ /* 0x000ea20000000800 */
[----:B0-----:R-:W-:-:S07]  /*3380*/  FADD.FTZ R9, R44, R9 ;  /* 0x000000092c097221 */ /* 0x001fce0000010000 */
[----:B------:R-:W0:Y:S01]  /*3390*/  MUFU.EX2 R45, R45 ;  /* 0x0000002d002d7308 */ /* 0x000e220000000800 */
[----:B-1----:R-:W-:-:S07]  /*33a0*/  FADD.FTZ R4, R60, R9 ;  /* 0x000000093c047221 */ /* 0x002fce0000010000 */
        /* <DEDUP_REMOVED lines=90> */
.L_x_180:
[----:B------:R-:W-:-:S04]  /*3950*/  UISETP.NE.AND UP0, UPT, UR19, 0x1, UPT ;  /* 0x000000011300788c */ /* 0x000fc8000bf05270 */
[----:B------:R-:W-:-:S04]  /*3960*/  USEL UR37, URZ, 0x1, UP0 ;  /* 0x000000013f257887 */ /* 0x000fc80008000000 */
[----:B------:R-:W-:Y:S01]  /*3970*/  ULOP3.LUT UR37, UR18, UR37, URZ, 0x3c, !UPT ;  /* 0x0000002512257292 */ /* 0x000fe2000f8e3c3f */
[----:B------:R-:W-:Y:S11]  /*3980*/  @!P0 BRA `(.L_x_170) ;  /* 0x0000000000048947 */ /* 0x000ff60003800000 */
[----:B------:R-:W-:Y:S01]  /*3990*/  BPT.TRAP 0x1 ;  /* 0x000000040000795c */ /* 0x000fe20000300000 */
.L_x_170:
        /* <DEDUP_REMOVED lines=12> */
.L_x_171:
[----:B-1----:R-:W-:Y:S05]  /*3a60*/  @P1 BRA `(.L_x_172) ;  /* 0x0000000000081947 */ /* 0x002fea0003800000 */
[----:B------:R-:W1:Y:S02]  /*3a70*/  SYNCS.PHASECHK.TRANS64.TRYWAIT P1, [UR20+0x19c30], R0 ;  /* 0x019c3000ff0075a7 */ /* 0x000e640008020154 */
[----:B-1----:R-:W-:Y:S05]  /*3a80*/  @!P1 BRA `(.L_x_173) ;  /* 0x0000009800dc9947 */ /* 0x002fea0003800000 */
.L_x_172:
        /* <DEDUP_REMOVED lines=17> */
.L_x_174:
[----:B------:R-:W-:Y:S01]  /*3ba0*/  ULEA UR11, UR19, UR21, 0x3 ;  /* 0x00000015130b7291 */ /* 0x000fe2000f8e183f */
[----:B01----:R-:W-:-:S05]  /*3bb0*/  IMAD.U32 R0, RZ, RZ, UR18 ;  /* 0x00000012ff007e24 */ /* 0x003fca000f8e00ff */
[----:B------:R-:W-:-:S04]  /*3bc0*/  SHF.L.U32 R0, R0, 0x1f, RZ ;  /* 0x0000001f00007819 */ /* 0x000fc800000006ff */
[----:B------:R0:W1:Y:S01]  /*3bd0*/  SYNCS.PHASECHK.TRANS64.TRYWAIT P1, [UR11+0x19c50], R0 ;  /* 0x019c5000ff0075a7 */ /* 0x000062000802014b */
[----:B------:R-:W-:Y:S05]  /*3be0*/  @!P0 BRA `(.L_x_175) ;  /* 0x0000000000048947 */ /* 0x000fea0003800000 */
[----:B------:R-:W-:Y:S01]  /*3bf0*/  BPT.TRAP 0x1 ;  /* 0x000000040000795c */ /* 0x000fe20000300000 */
.L_x_175:
[----:B-1----:R-:W-:Y:S05]  /*3c00*/  @P1 BRA `(.L_x_176) ;  /* 0x0000000000081947 */ /* 0x002fea0003800000 */
[----:B------:R-:W1:Y:S02]  /*3c10*/  SYNCS.PHASECHK.TRANS64.TRYWAIT P1, [UR11+0x19c50], R0 ;  /* 0x019c5000ff0075a7 */ /* 0x000e64000802014b */
[----:B-1----:R-:W-:Y:S05]  /*3c20*/  @!P1 BRA `(.L_x_177) ;  /* 0x00000098008c9947 */ /* 0x002fea0003800000 */
.L_x_176:
        /* <DEDUP_REMOVED lines=27> */
.L_x_178:
        /* <DEDUP_REMOVED lines=279> */
.L_x_179:
        /* <DEDUP_REMOVED lines=91> */
.L_x_169:
[----:B------:R-:W-:Y:S06]  /*5500*/  BAR.ARV 0x8, 0x200 ;  /* 0x0208000000007b1d */ /* 0x000fec0000002000 */
[----:B------:R-:W-:Y:S05]  /*5510*/  @!P0 BRA `(.L_x_181) ;  /* 0x0000000000048947 */ /* 0x000fea0003800000 */
[----:B------:R-:W-:Y:S01]  /*5520*/  BPT.TRAP 0x1 ;  /* 0x000000040000795c */ /* 0x000fe20000300000 */
.L_x_181:
        /* <DEDUP_REMOVED lines=9> */
.L_x_182:
[----:B-1----:R-:W-:Y:S05]  /*55c0*/  @P1 BRA `(.L_x_183) ;  /* 0x0000000000081947 */ /* 0x002fea0003800000 */
[----:B------:R-:W1:Y:S02]  /*55d0*/  SYNCS.PHASECHK.TRANS64.TRYWAIT P1, [UR14+0x19c50], R6 ;  /* 0x019c5006ff0075a7 */ /* 0x000e64000802014e */
[----:B-1----:R-:W-:Y:S05]  /*55e0*/  @!P1 BRA `(.L_x_184) ;  /* 0x0000008000349947 */ /* 0x002fea0003800000 */
.L_x_183:
        /* <DEDUP_REMOVED lines=9> */
[----:B------:R-:W-:-:S04]  /*5680*/  PLOP3.LUT P1, PT, PT, PT, UP0, 0x80, 0x0 ;  /* 0x000000000000781c */ /* 0x000fc80003f2f008 */
[----:B------:R-:W-:Y:S01]  /*5690*/  @UP0 ULDC.64 UR10, c[0x0][0x9c8] ;  /* 0x00027200000a0ab9 */ /* 0x000fe20000000a00 */
[----:B------:R-:W-:Y:S02]  /*56a0*/  @UP0 USHF.R.S32.HI UR17, URZ, 0x1f, UR40 ;  /* 0x0000001f3f110899 */ /* 0x000fe40008011428 */
[----:B------:R-:W-:Y:S02]  /*56b0*/  @UP0 UIMAD UR6, UR43, UR10, URZ ;  /* 0x0000000a2b0602a4 */ /* 0x000fe4000f8e023f */
[----:B------:R-:W-:Y:S02]  /*56c0*/  @UP0 UIMAD.WIDE.U32 UR8, UR42, UR10, URZ ;  /* 0x0000000a2a0802a5 */ /* 0x000fe4000f8e003f */
[----:B------:R-:W-:Y:S02]  /*56d0*/  @UP0 UIMAD UR7, UR42, UR11, UR6 ;  /* 0x0000000b2a0702a4 */ /* 0x000fe4000f8e0206 */
[----:B------:R-:W-:Y:S02]  /*56e0*/  UIMAD UR6, UR38, 0x300, UR16 ;  /* 0x00000300260678a4 */ /* 0x000fe4000f8e0210 */
[----:B------:R-:W-:Y:S01]  /*56f0*/  @UP0 UIADD3 UR9, UR9, UR7, URZ ;  /* 0x0000000709090290 */ /* 0x000fe2000fffe03f */
[----:B------:R-:W-:-:S02]  /*5700*/  @UP0 ULDC.64 UR12, c[0x0][0x9d0] ;  /* 0x00027400000c0ab9 */ /* 0x000fc40000000a00 */
[----:B------:R-:W-:Y:S01]  /*5710*/  UMOV UR7, 0x40000040 ;  /* 0x4000004000077882 */ /* 0x000fe20000000000 */
[----:B------:R-:W-:Y:S02]  /*5720*/  @UP0 UIMAD UR10, UR17, UR12, URZ ;  /* 0x0000000c110a02a4 */ /* 0x000fe4000f8e023f */
[----:B------:R-:W-:Y:S01]  /*5730*/  @UP0 UIMAD.WIDE.U32 UR8, UR40, UR12, UR8 ;  /* 0x0000000c280802a5 */ /* 0x000fe2000f8e0008 */
[----:B------:R-:W-:Y:S01]  /*5740*/  QGMMA.64x96x32.F32.E4M3.E4M3 R88, R136, gdesc[UR4], R88, gsb0 ;  /* 0x0160000488587df3 */ /* 0x000fe20008000858 */
        /* <DEDUP_REMOVED lines=8> */
[----:B------:R-:W-:-:S06]  /*57d0*/  UMOV UR11, 0x40000040 ;  /* 0x40000040000b7882 */ /* 0x000fcc0000000000 */
[----:B------:R-:W-:Y:S01]  /*57e0*/  UMOV UR10, UR4 ;  /* 0x00000004000a7c82 */ /* 0x000fe20008000000 */
[----:B------:R-:W-:Y:S02]  /*57f0*/  WARPGROUP.DEPBAR.LE gsb0, 0x0 ;  /* 0x00008000000079c5 */ /* 0x000fe40000010000 */
[----:B------:R-:W-:-:S06]  /*5800*/  WARPGROUP.ARRIVE ;  /* 0x00000000000079c5 */ /* 0x000fcc0000000000 */
[----:B------:R-:W-:Y:S01]  /*5810*/  QGMMA.64x96x32.F32.E4M3.E4M3 R88, R140, gdesc[UR8], R88, gsb0 ;  /* 0x016000088c587df3 */ /* 0x000fe20008000858 */
[----:B------:R-:W-:Y:S01]  /*5820*/  UIADD3 UR4, UR6, 0x4, URZ ;  /* 0x0000000406047890 */ /* 0x000fe2000fffe03f */
[----:B------:R-:W-:-:S06]  /*5830*/  UMOV UR11, 0x40000040 ;  /* 0x40000040000b7882 */ /* 0x000fcc0000000000 */
[----:B------:R-:W-:Y:S01]  /*5840*/  UMOV UR10, UR4 ;  /* 0x00000004000a7c82 */ /* 0x000fe20008000000 */
[----:B------:R-:W1:Y:S01]  /*5850*/  SHFL.BFLY PT, R8, R3, 0x2, 0x1f ;  /* 0x0c401f0003087f89 */ /* 0x000e6200000e0000 */
[----:B------:R-:W-:-:S03]  /*5860*/  UIADD3 UR6, UR6, 0x6, URZ ;  /* 0x0000000606067890 */ /* 0x000fc6000fffe03f */
[----:B------:R-:W3:Y:S01]  /*5870*/  SHFL.BFLY PT, R11, R4, 0x2, 0x1f ;  /* 0x0c401f00040b7f89 */ /* 0x000ee200000e0000 */
[----:B------:R-:W-:Y:S01]  /*5880*/  UMOV UR7, 0x40000040 ;  /* 0x4000004000077882 */ /* 0x000fe20000000000 */
[----:B------:R-:W-:Y:S02]  /*5890*/  WARPGROUP.DEPBAR.LE gsb0, 0x0 ;  /* 0x00008000000079c5 */ /* 0x000fe40000010000 */
[----:B------:R-:W-:-:S06]  /*58a0*/  WARPGROUP.ARRIVE ;  /* 0x00000000000079c5 */ /* 0x000fcc0000000000 */
[----:B------:R-:W-:Y:S01]  /*58b0*/  QGMMA.64x96x32.F32.E4M3.E4M3 R88, R144, gdesc[UR8], R88, gsb0 ;  /* 0x0160000890587df3 */ /* 0x000fe20008000858 */
        /* <DEDUP_REMOVED lines=11> */
[----:B------:R-:W-:-:S05]  /*5970*/  FSETP.NE.FTZ.AND P3, PT, R14, RZ, PT ;  /* 0x000000ff0e00720b */ /* 0x000fca0003f75000 */
[----:B------:R-:W-:Y:S01]  /*5980*/  @P1 MUFU.RCP R4, R12 ;  /* 0x0000000c00041308 */ /* 0x000fe20000001000 */
[----:B------:R-:W-:Y:S02]  /*5990*/  WARPGROUP.DEPBAR.LE gsb0, 0x0 ;  /* 0x00008000000079c5 */ /* 0x000fe40000010000 */
[----:B------:R-:W-:-:S06]  /*59a0*/  WARPGROUP.ARRIVE ;  /* 0x00000000000079c5 */ /* 0x000fcc0000000000 */
[----:B------:R-:W-:Y:S01]  /*59b0*/  QGMMA.64x96x32.F32.E4M3.E4M3 R88, R148, gdesc[UR4], R88, gsb0 ;  /* 0x0160000494587df3 */ /* 0x000fe20008000858 */
[----:B------:R-:W-:Y:S01]  /*59c0*/  FSETP.NE.FTZ.AND P1, PT, R13, RZ, PT ;  /* 0x000000ff0d00720b */ /* 0x000fe20003f35000 */
[----:B------:R-:W-:Y:S01]  /*59d0*/  IMAD.MOV.U32 R10, RZ, RZ, RZ ;  /* 0x000000ffff0a7224 */ /* 0x000fe200078e00ff */
        /* <DEDUP_REMOVED lines=18> */
.L_x_185:
[----:B------:R-:W-:Y:S01]  /*5b00*/  UIADD3 UR4, UR14, 0x19c60, URZ ;  /* 0x00019c600e047890 */ /* 0x000fe2000fffe03f */
[-C--:B------:R-:W-:Y:S01]  /*5b10*/  FMUL.FTZ R64, R88, R0.reuse ;  /* 0x0000000058407220 */ /* 0x080fe20000410000 */
[----:B------:R-:W-:Y:S01]  /*5b20*/  UIADD3 UR38, UR38, 0x1, URZ ;  /* 0x0000000126267890 */ /* 0x000fe2000fffe03f */
[-C--:B------:R-:W-:Y:S01]  /*5b30*/  FMUL.FTZ R60, R89, R0.reuse ;  /* 0x00000000593c7220 */ /* 0x080fe20000410000 */
[----:B------:R-:W-:Y:S01]  /*5b40*/  UPRMT UR4, UR15, 0x654, UR4 ;  /* 0x000006540f047896 */ /* 0x000fe20008000004 */
[-C--:B------:R-:W-:Y:S01]  /*5b50*/  FMUL.FTZ R61, R92, R0.reuse ;  /* 0x000000005c3d7220 */ /* 0x080fe20000410000 */
[----:B------:R-:W-:Y:S01]  /*5b60*/  UISETP.NE.AND UP0, UPT, UR38, 0x2, UPT ;  /* 0x000000022600788c */ /* 0x000fe2000bf05270 */
[-C--:B------:R-:W-:Y:S01]  /*5b70*/  FMUL.FTZ R57, R93, R0.reuse ;  /* 0x000000005d397220 */ /* 0x080fe20000410000 */
[-C--:B------:R-:W-:Y:S01]  /*5b80*/  FMUL.FTZ R56, R96, R0.reuse ;  /* 0x0000000060387220 */ /* 0x080fe20000410000 */
[-C--:B------:R-:W-:Y:S01]  /*5b90*/  FMUL.FTZ R4, R97, R0.reuse ;  /* 0x0000000061047220 */ /* 0x080fe20000410000 */
[-C--:B------:R-:W-:Y:S01]  /*5ba0*/  FMUL.FTZ R53, R100, R0.reuse ;  /* 0x0000000064357220 */ /* 0x080fe20000410000 */
[-C--:B------:R-:W-:Y:S01]  /*5bb0*/  FMUL.FTZ R51, R101, R0.reuse ;  /* 0x0000000065337220 */ /* 0x080fe20000410000 */
[-C--:B------:R-:W-:Y:S01]  /*5bc0*/  FMUL.FTZ R50, R104, R0.reuse ;  /* 0x0000000068327220 */ /* 0x080fe20000410000 */
[----:B------:R-:W-:Y:S01]  /*5bd0*/  SYNCS.ARRIVE.TRANS64.RED.A1T0 RZ, [UR4], RZ ;  /* 0x000000ffffff79a7 */ /* 0x000fe20008100404 */
[----:B------:R-:W-:Y:S01]  /*5be0*/  USEL UR4, URZ, 0x1, UP0 ;  /* 0x000000013f047887 */ /* 0x000fe20008000000 */
        /* <DEDUP_REMOVED lines=34> */
[----:B------:R-:W-:Y:S01]  /*5e10*/  PLOP3.LUT P0, PT, PT, PT, PT, 0x8, 0x0 ;  /* 0x000000000000781c */ /* 0x000fe20003f0e170 */
[-C--:B------:R-:W-:Y:S01]  /*5e20*/  FMUL.FTZ R15, R127, R6.reuse ;  /* 0x000000067f0f7220 */ /* 0x080fe20000410000 */
[-C--:B------:R-:W-:Y:S01]  /*5e30*/  FMUL.FTZ R14, R130, R6.reuse ;  /* 0x00000006820e7220 */ /* 0x080fe20000410000 */
[-C--:B------:R-:W-:Y:S01]  /*5e40*/  FMUL.FTZ R10, R131, R6.reuse ;  /* 0x00000006830a7220 */ /* 0x080fe20000410000 */
[-C--:B------:R-:W-:Y:S01]  /*5e50*/  FMUL.FTZ R11, R134, R6.reuse ;  /* 0x00000006860b7220 */ /* 0x080fe20000410000 */
[----:B------:R-:W-:Y:S01]  /*5e60*/  FMUL.FTZ R135, R135, R6 ;  /* 0x0000000687877220 */ /* 0x000fe20000410000 */
[----:B------:R-:W-:-:S02]  /*5e70*/  UIADD3 UR36, UR36, 0x1, URZ ;  /* 0x0000000124247890 */ /* 0x000fc4000fffe03f */
[----:B------:R-:W-:Y:S02]  /*5e80*/  USEL UR38, UR38, URZ, UP0 ;  /* 0x0000003f26267287 */ /* 0x000fe40008000000 */
[----:B------:R-:W-:-:S12]  /*5e90*/  ULOP3.LUT UR37, UR37, UR4, URZ, 0x3c, !UPT ;  /* 0x0000000425257292 */ /* 0x000fd8000f8e3c3f */
.L_x_161:
[----:B------:R-:W0:Y:S01]  /*5ea0*/  S2R R7, SR_CgaCtaId ;  /* 0x0000000000077919 */ /* 0x000e220000008800 */
[----:B------:R-:W-:Y:S01]  /*5eb0*/  MOV R0, 0x400 ;  /* 0x0000040000007802 */ /* 0x000fe20000000f00 */
[----:B------:R-:W-:Y:S01]  /*5ec0*/  BSSY B0, `(.L_x_186) ;  /* 0x0000212000007945 */ /* 0x000fe20003800000 */
[----:B------:R-:W-:Y:S02]  /*5ed0*/  BAR.SYNC.DEFER_BLOCKING 0x5, 0x200 ;  /* 0x0148000000007b1d */ /* 0x000fe40000010000 */
[----:B0-----:R-:W-:-:S05]  /*5ee0*/  LEA R0, R7, R0, 0x18 ;  /* 0x0000000007007211 */ /* 0x001fca00078ec0ff */
[----:B------:R-:W0:Y:S02]  /*5ef0*/  LDS.128 R44, [R0+0x19cd0] ;  /* 0x019cd000002c7984 */ /* 0x000e240000000c00 */
[----:B0-----:R-:W-:Y:S02]  /*5f00*/  R2UR UR5, R45 ;  /* 0x000000002d0572ca */ /* 0x001fe400000e0000 */
[----:B------:R-:W-:Y:S01]  /*5f10*/  R2UR UR40, R46 ;  /* 0x000000002e2872ca */ /* 0x000fe200000e0000 */
[----:B------:R-:W-:Y:S06]  /*5f20*/  BAR.ARV 0x4, 0x200 ;  /* 0x0108000000007b1d */ /* 0x000fec0000002000 */
[----:B------:R-:W-:Y:S08]  /*5f30*/  @P0 BRA `(.L_x_187) ;  /* 0x0000001400a00947 */ /* 0x000ff00003800000 */
[----:B------:R-:W0:Y:S01]  /*5f40*/  S2R R63, SR_TID.X ;  /* 0x00000000003f7919 */ /* 0x000e220000002100 */
[----:B------:R-:W-:Y:S01]  /*5f50*/  ULDC.64 UR6, c[0x4][0x38] ;  /* 0x01000e0000067ab9 */ /* 0x000fe20000000a00 */
[----:B0-----:R-:W-:-:S05]  /*5f60*/  IMAD.SHL.U32 R6, R63, 0x4, RZ ;  /* 0x000000043f067824 */ /* 0x001fca00078e00ff */
[----:B------:R-:W-:-:S04]  /*5f70*/  LOP3.LUT R6, R6, 0xc, RZ, 0xc0, !PT ;  /* 0x0000000c06067812 */ /* 0x000fc800078ec0ff */
[----:B------:R-:W-:-:S05]  /*5f80*/  IADD3 R6, P0, R6, UR6, RZ ;  /* 0x0000000606067c10 */ /* 0x000fca000ff1e0ff */
[----:B------:R-:W-:Y:S01]  /*5f90*/  IMAD.X R7, RZ, RZ, UR7, P0 ;  /* 0x00000007ff077e24 */ /* 0x000fe200080e06ff */
[----:B------:R-:W-:Y:S01]  /*5fa0*/  F2FP.BF16.F32.PACK_AB R25, R25, R28 ;  /* 0x0000001c1919723e */ /* 0x000fe200000010ff */
[----:B------:R-:W-:-:S03]  /*5fb0*/  ULDC.64 UR6, c[0x0][0xc00] ;  /* 0x0003000000067ab9 */ /* 0x000fc60000000a00 */
[----:B------:R0:W2:Y:S01]  /*5fc0*/  LDG.E.CONSTANT R6, desc[UR50][R6.64] ;  /* 0x0000003206067981 */ /* 0x0000a2000c1e9900 */
[----:B------:R-:W-:Y:S01]  /*5fd0*/  LOP3.LUT P0, R28, R63, 0x3, RZ, 0xc0, !PT ;  /* 0x000000033f1c7812 */ /* 0x000fe2000780c0ff */
[----:B------:R-:W-:Y:S01]  /*5fe0*/  UISETP.NE.U32.AND UP0, UPT, UR6, URZ, UPT ;  /* 0x0000003f0600728c */ /* 0x000fe2000bf05070 */
[----:B------:R-:W-:Y:S01]  /*5ff0*/  F2FP.BF16.F32.PACK_AB R5, R5, R54 ;  /* 0x000000360505723e */ /* 0x000fe200000010ff */
[----:B------:R-:W-:Y:S01]  /*6000*/  USHF.L.U32 UR8, UR42, 0x2, URZ ;  /* 0x000000022a087899 */ /* 0x000fe2000800063f */
[----:B------:R-:W-:Y:S01]  /*6010*/  F2FP.BF16.F32.PACK_AB R52, R49, R52 ;  /* 0x000000343134723e */ /* 0x000fe200000010ff */
[----:B------:R-:W-:Y:S01]  /*6020*/  UISETP.NE.AND.EX UP0, UPT, UR7, URZ, UPT, UP0 ;  /* 0x0000003f0700728c */ /* 0x000fe2000bf05300 */
[----:B------:R-:W-:Y:S01]  /*6030*/  ISETP.EQ.OR P0, PT, R28, 0x3, !P0 ;  /* 0x000000031c00780c */ /* 0x000fe20004702670 */
[----:B------:R-:W-:Y:S01]  /*6040*/  USHF.L.U64.HI UR9, UR42, 0x2, UR43 ;  /* 0x000000022a097899 */ /* 0x000fe2000801022b */
[----:B------:R-:W-:Y:S01]  /*6050*/  F2FP.BF16.F32.PACK_AB R53, R53, R56 ;  /* 0x000000383535723e */ /* 0x000fe200000010ff */
[----:B0-----:R-:W0:Y:S01]  /*6060*/  S2R R7, SR_SWINHI ;  /* 0x0000000000077919 */ /* 0x001e220000002f00 */
[----:B------:R-:W-:Y:S01]  /*6070*/  F2FP.BF16.F32.PACK_AB R4, R51, R4 ;  /* 0x000000043304723e */ /* 0x000fe200000010ff */
[----:B------:R-:W-:Y:S01]  /*6080*/  UIADD3 UR4, UP1, UR8, UR6, URZ ;  /* 0x0000000608047290 */ /* 0x000fe2000ff3e03f */
[----:B------:R-:W-:-:S02]  /*6090*/  F2FP.BF16.F32.PACK_AB R32, R29, R32 ;  /* 0x000000201d20723e */ /* 0x000fc400000010ff */
[----:B------:R-:W-:Y:S01]  /*60a0*/  SEL R45, R5, R52, P0 ;  /* 0x00000034052d7207 */ /* 0x000fe20000000000 */
[----:B------:R-:W-:Y:S01]  /*60b0*/  UIADD3.X UR6, UR9, UR7, URZ, UP1, !UPT ;  /* 0x0000000709067290 */ /* 0x000fe20008ffe43f */
[----:B------:R-:W-:Y:S02]  /*60c0*/  SEL R29, R53, R4, P0 ;  /* 0x00000004351d7207 */ /* 0x000fe40000000000 */
[----:B------:R-:W-:Y:S02]  /*60d0*/  SEL R28, R4, R53, P0 ;  /* 0x00000035041c7207 */ /* 0x000fe40000000000 */
[----:B------:R-:W-:Y:S02]  /*60e0*/  SEL R52, R52, R5, P0 ;  /* 0x0000000534347207 */ /* 0x000fe40000000000 */
[----:B------:R-:W-:Y:S02]  /*60f0*/  F2FP.BF16.F32.PACK_AB R14, R11, R14 ;  /* 0x0000000e0b0e723e */ /* 0x000fe400000010ff */
[----:B------:R-:W-:-:S02]  /*6100*/  F2FP.BF16.F32.PACK_AB R135, R135, R10 ;  /* 0x0000000a8787723e */ /* 0x000fc400000010ff */
[----:B------:R-:W-:Y:S02]  /*6110*/  F2FP.BF16.F32.PACK_AB R41, R41, R48 ;  /* 0x000000302929723e */ /* 0x000fe400000010ff */
[----:B------:R-:W-:Y:S02]  /*6120*/  F2FP.BF16.F32.PACK_AB R13, R13, R20 ;  /* 0x000000140d0d723e */ /* 0x000fe400000010ff */
[----:B------:R-:W-:Y:S02]  /*6130*/  F2FP.BF16.F32.PACK_AB R12, R9, R12 ;  /* 0x0000000c090c723e */ /* 0x000fe400000010ff */
[----:B------:R-:W-:Y:S02]  /*6140*/  SEL R51, R14, R135, P0 ;  /* 0x000000870e337207 */ /* 0x000fe40000000000 */
[----:B------:R-:W-:Y:S02]  /*6150*/  SEL R48, R135, R14, P0 ;  /* 0x0000000e87307207 */ /* 0x000fe40000000000 */
[----:B------:R-:W-:-:S02]  /*6160*/  F2FP.BF16.F32.PACK_AB R42, R39, R42 ;  /* 0x0000002a272a723e */ /* 0x000fc400000010ff */
[----:B------:R-:W-:Y:S02]  /*6170*/  F2FP.BF16.F32.PACK_AB R33, R33, R36 ;  /* 0x000000242121723e */ /* 0x000fe400000010ff */
[----:B------:R-:W-:Y:S02]  /*6180*/  SEL R39, R13, R12, P0 ;  /* 0x0000000c0d277207 */ /* 0x000fe40000000000 */
[----:B------:R-:W-:Y:S02]  /*6190*/  MOV R4, R0 ;  /* 0x0000000000047202 */ /* 0x000fe40000000f00 */
[----:B0-----:R-:W-:Y:S02]  /*61a0*/  MOV R5, R7 ;  /* 0x0000000700057202 */ /* 0x001fe40000000f00 */
[----:B------:R-:W-:Y:S02]  /*61b0*/  SEL R36, R12, R13, P0 ;  /* 0x0000000d0c247207 */ /* 0x000fe40000000000 */
[----:B------:R-:W-:Y:S01]  /*61c0*/  F2FP.BF16.F32.PACK_AB R60, R57, R60 ;  /* 0x0000003c393c723e */ /* 0x000fe200000010ff */
[----:B------:R-:W-:Y:S01]  /*61d0*/  IMAD.WIDE R10, R155, 0x2, R4 ;  /* 0x000000029b0a7825 */ /* 0x000fe200078e0204 */
[----:B------:R-:W-:-:S02]  /*61e0*/  F2FP.BF16.F32.PACK_AB R58, R55, R58 ;  /* 0x0000003a373a723e */ /* 0x000fc400000010ff */
[----:B------:R-:W-:Y:S02]  /*61f0*/  F2FP.BF16.F32.PACK_AB R35, R35, R38 ;  /* 0x000000262323723e */ /* 0x000fe400000010ff */
[C---:B------:R-:W-:Y:S02]  /*6200*/  LOP3.LUT R7, R10.reuse, 0x180, RZ, 0xc0, !PT ;  /* 0x000001800a077812 */ /* 0x040fe400078ec0ff */
[----:B------:R-:W-:Y:S02]  /*6210*/  IADD3 R14, P5, R10, 0x20, RZ ;  /* 0x000000200a0e7810 */ /* 0x000fe40007fbe0ff */
[----:B------:R-:W-:Y:S02]  /*6220*/  SHF.R.U64 R7, R7, 0x3, RZ ;  /* 0x0000000307077819 */ /* 0x000fe400000012ff */
[----:B------:R-:W-:Y:S02]  /*6230*/  LOP3.LUT R12, R14, 0x180, RZ, 0xc0, !PT ;  /* 0x000001800e0c7812 */ /* 0x000fe400078ec0ff */
[----:B------:R-:W-:-:S02]  /*6240*/  F2FP.BF16.F32.PACK_AB R34, R31, R34 ;  /* 0x000000221f22723e */ /* 0x000fc400000010ff */
[C---:B------:R-:W-:Y:S02]  /*6250*/  IADD3 R20, P4, R10.reuse, 0x3000, RZ ;  /* 0x000030000a147810 */ /* 0x040fe40007f9e0ff */
[C---:B------:R-:W-:Y:S02]  /*6260*/  IADD3 R53, P3, R10.reuse, 0x3020, RZ ;  /* 0x000030200a357810 */ /* 0x040fe40007f7e0ff */
[C---:B------:R-:W-:Y:S02]  /*6270*/  IADD3 R55, P2, R10.reuse, 0x6000, RZ ;  /* 0x000060000a377810 */ /* 0x040fe40007f5e0ff */
[----:B------:R-:W-:Y:S02]  /*6280*/  IADD3 R57, P1, R10, 0x6020, RZ ;  /* 0x000060200a397810 */ /* 0x000fe40007f3e0ff */
[----:B------:R-:W-:Y:S02]  /*6290*/  F2FP.BF16.F32.PACK_AB R27, R27, R30 ;  /* 0x0000001e1b1b723e */ /* 0x000fe400000010ff */
[----:B------:R-:W-:Y:S01]  /*62a0*/  F2FP.BF16.F32.PACK_AB R26, R21, R26 ;  /* 0x0000001a151a723e */ /* 0x000fe200000010ff */
[--C-:B------:R-:W-:Y:S01]  /*62b0*/  IMAD.X R21, RZ, RZ, R11.reuse, P3 ;  /* 0x000000ffff157224 */ /* 0x100fe200018e060b */
[----:B------:R-:W-:Y:S01]  /*62c0*/  LOP3.LUT R10, R7, R10, RZ, 0x3c, !PT ;  /* 0x0000000a070a7212 */ /* 0x000fe200078e3cff */
[----:B------:R-:W-:Y:S01]  /*62d0*/  IMAD.X R13, RZ, RZ, R11, P1 ;  /* 0x000000ffff0d7224 */ /* 0x000fe200008e060b */
[----:B------:R-:W-:-:S02]  /*62e0*/  F2FP.BF16.F32.PACK_AB R40, R37, R40 ;  /* 0x000000282528723e */ /* 0x000fc400000010ff */
[----:B------:R-:W-:Y:S02]  /*62f0*/  SHF.R.U64 R7, R12, 0x3, RZ ;  /* 0x000000030c077819 */ /* 0x000fe400000012ff */
[----:B------:R-:W-:Y:S02]  /*6300*/  SEL R37, R35, R34, P0 ;  /* 0x0000002223257207 */ /* 0x000fe40000000000 */
[----:B------:R-:W-:Y:S02]  /*6310*/  SEL R34, R34, R35, P0 ;  /* 0x0000002322227207 */ /* 0x000fe40000000000 */
[----:B------:R-:W-:Y:S02]  /*6320*/  SEL R35, R27, R26, P0 ;  /* 0x0000001a1b237207 */ /* 0x000fe40000000000 */
[----:B------:R-:W-:Y:S01]  /*6330*/  SEL R30, R26, R27, P0 ;  /* 0x0000001b1a1e7207 */ /* 0x000fe20000000000 */
[----:B------:R-:W-:Y:S01]  /*6340*/  IMAD.X R27, RZ, RZ, R11, P5 ;  /* 0x000000ffff1b7224 */ /* 0x000fe200028e060b */
[----:B------:R-:W-:-:S02]  /*6350*/  LOP3.LUT R26, R7, R14, RZ, 0x3c, !PT ;  /* 0x0000000e071a7212 */ /* 0x000fc400078e3cff */
[----:B------:R-:W-:Y:S02]  /*6360*/  LOP3.LUT R7, R20, 0x180, RZ, 0xc0, !PT ;  /* 0x0000018014077812 */ /* 0x000fe400078ec0ff */
[----:B------:R-:W-:Y:S02]  /*6370*/  F2FP.BF16.F32.PACK_AB R43, R43, R50 ;  /* 0x000000322b2b723e */ /* 0x000fe400000010ff */
[----:B------:R-:W-:Y:S02]  /*6380*/  LOP3.LUT R12, R53, 0x180, RZ, 0xc0, !PT ;  /* 0x00000180350c7812 */ /* 0x000fe400078ec0ff */
[----:B------:R-:W-:Y:S02]  /*6390*/  F2FP.BF16.F32.PACK_AB R61, R61, R64 ;  /* 0x000000403d3d723e */ /* 0x000fe400000010ff */
[----:B------:R-:W-:Y:S02]  /*63a0*/  F2FP.BF16.F32.PACK_AB R59, R59, R62 ;  /* 0x0000003e3b3b723e */ /* 0x000fe400000010ff */
[----:B------:R-:W-:Y:S01]  /*63b0*/  F2FP.BF16.F32.PACK_AB R24, R15, R24 ;  /* 0x000000180f18723e */ /* 0x000fe200000010ff */
[----:B------:R-:W-:Y:S01]  /*63c0*/  IMAD.X R15, RZ, RZ, R11, P2 ;  /* 0x000000ffff0f7224 */ /* 0x000fe200010e060b */
[----:B------:R-:W-:-:S02]  /*63d0*/  SEL R49, R41, R40, P0 ;  /* 0x0000002829317207 */ /* 0x000fc40000000000 */
[----:B------:R-:W-:Y:S02]  /*63e0*/  SEL R40, R40, R41, P0 ;  /* 0x0000002928287207 */ /* 0x000fe40000000000 */
[----:B------:R-:W-:Y:S02]  /*63f0*/  SHF.R.U64 R7, R7, 0x3, RZ ;  /* 0x0000000307077819 */ /* 0x000fe400000012ff */
[----:B------:R-:W-:Y:S02]  /*6400*/  SEL R31, R43, R42, P0 ;  /* 0x0000002a2b1f7207 */ /* 0x000fe40000000000 */
[----:B------:R-:W-:Y:S02]  /*6410*/  SEL R41, R33, R32, P0 ;  /* 0x0000002021297207 */ /* 0x000fe40000000000 */
[----:B------:R-:W-:Y:S02]  /*6420*/  LOP3.LUT R38, R57, 0x180, RZ, 0xc0, !PT ;  /* 0x0000018039267812 */ /* 0x000fe400078ec0ff */
[----:B------:R-:W-:-:S02]  /*6430*/  SEL R42, R42, R43, P0 ;  /* 0x0000002b2a2a7207 */ /* 0x000fc40000000000 */
[----:B------:R-:W-:Y:S02]  /*6440*/  SEL R32, R32, R33, P0 ;  /* 0x0000002120207207 */ /* 0x000fe40000000000 */
[----:B------:R-:W-:Y:S02]  /*6450*/  SHF.R.U64 R12, R12, 0x3, RZ ;  /* 0x000000030c0c7819 */ /* 0x000fe400000012ff */
[----:B------:R-:W-:Y:S02]  /*6460*/  SEL R9, R61, R60, P0 ;  /* 0x0000003c3d097207 */ /* 0x000fe40000000000 */
[----:B------:R-:W-:Y:S02]  /*6470*/  SEL R43, R59, R58, P0 ;  /* 0x0000003a3b2b7207 */ /* 0x000fe40000000000 */
[----:B------:R-:W-:Y:S02]  /*6480*/  SEL R33, R25, R24, P0 ;  /* 0x0000001819217207 */ /* 0x000fe40000000000 */
[----:B------:R-:W-:Y:S01]  /*6490*/  SEL R46, R24, R25, P0 ;  /* 0x00000019182e7207 */ /* 0x000fe20000000000 */
[----:B------:R-:W-:Y:S01]  /*64a0*/  IMAD.X R25, RZ, RZ, R11, P4 ;  /* 0x000000ffff197224 */ /* 0x000fe200020e060b */
[----:B------:R-:W-:-:S02]  /*64b0*/  SEL R60, R60, R61, P0 ;  /* 0x0000003d3c3c7207 */ /* 0x000fc40000000000 */
[----:B------:R-:W-:Y:S02]  /*64c0*/  SEL R58, R58, R59, P0 ;  /* 0x0000003b3a3a7207 */ /* 0x000fe40000000000 */
[----:B------:R-:W-:Y:S02]  /*64d0*/  LOP3.LUT R24, R7, R20, RZ, 0x3c, !PT ;  /* 0x0000001407187212 */ /* 0x000fe400078e3cff */
[----:B------:R-:W-:Y:S02]  /*64e0*/  SHF.R.U64 R38, R38, 0x3, RZ ;  /* 0x0000000326267819 */ /* 0x000fe400000012ff */
[----:B------:R-:W-:Y:S02]  /*64f0*/  LOP3.LUT R20, R12, R53, RZ, 0x3c, !PT ;  /* 0x000000350c147212 */ /* 0x000fe400078e3cff */
[----:B------:R-:W-:Y:S02]  /*6500*/  LOP3.LUT R12, R38, R57, RZ, 0x3c, !PT ;  /* 0x00000039260c7212 */ /* 0x000fe400078e3cff */
[----:B------:R-:W-:-:S02]  /*6510*/  MOV R53, R20 ;  /* 0x0000001400357202 */ /* 0x000fc40000000f00 */
[----:B------:R-:W-:Y:S02]  /*6520*/  MOV R56, R10 ;  /* 0x0000000a00387202 */ /* 0x000fe40000000f00 */
[----:B------:R-:W-:Y:S02]  /*6530*/  LOP3.LUT R14, R55, 0x180, RZ, 0xc0, !PT ;  /* 0x00000180370e7812 */ /* 0x000fe400078ec0ff */
[----:B------:R-:W-:Y:S02]  /*6540*/  MOV R54, R24 ;  /* 0x0000001800367202 */ /* 0x000fe40000000f00 */
[----:B------:R-:W-:Y:S02]  /*6550*/  SHF.R.U64 R14, R14, 0x3, RZ ;  /* 0x000000030e0e7819 */ /* 0x000fe400000012ff */
[----:B------:R-:W-:Y:S02]  /*6560*/  MOV R21, R12 ;  /* 0x0000000c00157202 */ /* 0x000fe40000000f00 */
[----:B------:R-:W-:-:S02]  /*6570*/  LOP3.LUT R14, R14, R55, RZ, 0x3c, !PT ;  /* 0x000000370e0e7212 */ /* 0x000fc400078e3cff */
[----:B------:R-:W-:Y:S02]  /*6580*/  MOV R55, R26 ;  /* 0x0000001a00377202 */ /* 0x000fe40000000f00 */
[----:B------:R-:W-:Y:S02]  /*6590*/  MOV R50, R14 ;  /* 0x0000000e00327202 */ /* 0x000fe40000000f00 */
[----:B------:R-:W-:Y:S02]  /*65a0*/  PLOP3.LUT P2, PT, PT, PT, UP0, 0x80, 0x0 ;  /* 0x000000000000781c */ /* 0x000fe40003f4f008 */
[----:B--2---:R-:W-:Y:S01]  /*65b0*/  LOP3.LUT R7, R6, 0x2, RZ, 0x3c, !PT ;  /* 0x0000000206077812 */ /* 0x004fe200078e3cff */
[----:B------:R-:W-:Y:S04]  /*65c0*/  SHFL.IDX PT, R9, R9, R6, 0x1c1f ;  /* 0x001c1f0609097589 */ /* 0x000fe800000e0000 */
[----:B------:R-:W-:Y:S04]  /*65d0*/  SHFL.IDX PT, R29, R29, R6, 0x1c1f ;  /* 0x001c1f061d1d7589 */ /* 0x000fe800000e0000 */
[----:B------:R-:W0:Y:S04]  /*65e0*/  SHFL.IDX PT, R60, R60, R7, 0x1c1f ;  /* 0x001c1f073c3c7589 */ /* 0x000e2800000e0000 */
[----:B------:R-:W1:Y:S04]  /*65f0*/  SHFL.IDX PT, R28, R28, R7, 0x1c1f ;  /* 0x001c1f071c1c7589 */ /* 0x000e6800000e0000 */
[----:B------:R-:W-:Y:S04]  /*6600*/  SHFL.IDX PT, R43, R43, R6, 0x1c1f ;  /* 0x001c1f062b2b7589 */ /* 0x000fe800000e0000 */
[----:B------:R-:W2:Y:S04]  /*6610*/  SHFL.IDX PT, R58, R58, R7, 0x1c1f ;  /* 0x001c1f073a3a7589 */ /* 0x000ea800000e0000 */
[----:B------:R-:W-:Y:S04]  /*6620*/  SHFL.IDX PT, R31, R31, R6, 0x1c1f ;  /* 0x001c1f061f1f7589 */ /* 0x000fe800000e0000 */
[----:B------:R-:W-:Y:S04]  /*6630*/  SHFL.IDX PT, R45, R45, R6, 0x1c1f ;  /* 0x001c1f062d2d7589 */ /* 0x000fe800000e0000 */
[----:B------:R-:W3:Y:S01]  /*6640*/  SHFL.IDX PT, R52, R52, R7, 0x1c1f ;  /* 0x001c1f0734347589 */ /* 0x000ee200000e0000 */
[----:B0-----:R-:W-:-:S02]  /*6650*/  SEL R12, R9, R60, P0 ;  /* 0x0000003c090c7207 */ /* 0x001fc40000000000 */
[----:B------:R-:W-:Y:S01]  /*6660*/  SEL R14, R60, R9, P0 ;  /* 0x000000093c0e7207 */ /* 0x000fe20000000000 */
[----:B------:R-:W-:Y:S01]  /*6670*/  SHFL.IDX PT, R35, R35, R6, 0x1c1f ;  /* 0x001c1f0623237589 */ /* 0x000fe200000e0000 */
[----:B-1----:R-:W-:Y:S02]  /*6680*/  SEL R24, R29, R28, P0 ;  /* 0x0000001c1d187207 */ /* 0x002fe40000000000 */
[----:B------:R-:W-:Y:S01]  /*6690*/  SEL R26, R28, R29, P0 ;  /* 0x0000001d1c1a7207 */ /* 0x000fe20000000000 */
[----:B------:R-:W0:Y:S04]  /*66a0*/  SHFL.IDX PT, R42, R42, R7, 0x1c1f ;  /* 0x001c1f072a2a7589 */ /* 0x000e2800000e0000 */
[----:B------:R1:W4:Y:S01]  /*66b0*/  SHFL.IDX PT, R38, R30, R7, 0x1c1f ;  /* 0x001c1f071e267589 */ /* 0x00032200000e0000 */
[----:B--2---:R-:W-:-:S02]  /*66c0*/  SEL R13, R43, R58, P0 ;  /* 0x0000003a2b0d7207 */ /* 0x004fc40000000000 */
[----:B------:R-:W-:Y:S01]  /*66d0*/  SEL R15, R58, R43, P0 ;  /* 0x0000002b3a0f7207 */ /* 0x000fe20000000000 */
[----:B------:R-:W-:Y:S04]  /*66e0*/  SHFL.IDX PT, R37, R37, R6, 0x1c1f ;  /* 0x001c1f0625257589 */ /* 0x000fe800000e0000 */
[----:B------:R-:W-:Y:S04]  /*66f0*/  SHFL.IDX PT, R49, R49, R6, 0x1c1f ;  /* 0x001c1f0631317589 */ /* 0x000fe800000e0000 */
[----:B------:R-:W2:Y:S01]  /*6700*/  SHFL.IDX PT, R34, R34, R7, 0x1c1f ;  /* 0x001c1f0722227589 */ /* 0x000ea200000e0000 */
[----:B---3--:R-:W-:-:S02]  /*6710*/  SEL R25, R45, R52, P0 ;  /* 0x000000342d197207 */ /* 0x008fc40000000000 */
[----:B------:R-:W-:Y:S01]  /*6720*/  SEL R27, R52, R45, P0 ;  /* 0x0000002d341b7207 */ /* 0x000fe20000000000 */
[----:B------:R-:W3:Y:S04]  /*6730*/  SHFL.IDX PT, R20, R40, R7, 0x1c1f ;  /* 0x001c1f0728147589 */ /* 0x000ee800000e0000 */
[----:B------:R-:W-:Y:S01]  /*6740*/  SHFL.IDX PT, R39, R39, R6, 0x1c1f ;  /* 0x001c1f0627277589 */ /* 0x000fe200000e0000 */
[----:B0-----:R-:W-:Y:S02]  /*6750*/  SEL R28, R31, R42, P0 ;  /* 0x0000002a1f1c7207 */ /* 0x001fe40000000000 */
[----:B-1----:R-:W-:Y:S01]  /*6760*/  SEL R30, R42, R31, P0 ;  /* 0x0000001f2a1e7207 */ /* 0x002fe20000000000 */
[----:B------:R-:W-:Y:S04]  /*6770*/  SHFL.IDX PT, R41, R41, R6, 0x1c1f ;  /* 0x001c1f0629297589 */ /* 0x000fe800000e0000 */
[----:B------:R4:W0:Y:S04]  /*6780*/  SHFL.IDX PT, R10, R36, R7, 0x1c1f ;  /* 0x001c1f07240a7589 */ /* 0x00082800000e0000 */
[----:B------:R2:W1:Y:S04]  /*6790*/  SHFL.IDX PT, R44, R32, R7, 0x1c1f ;  /* 0x001c1f07202c7589 */ /* 0x00046800000e0000 */
[----:B------:R-:W-:Y:S01]  /*67a0*/  SHFL.IDX PT, R11, R33, R6, 0x1c1f ;  /* 0x001c1f06210b7589 */ /* 0x000fe200000e0000 */
[----:B----4-:R-:W-:-:S03]  /*67b0*/  SEL R36, R35, R38, P0 ;  /* 0x0000002623247207 */ /* 0x010fc60000000000 */
[----:B------:R-:W4:Y:S01]  /*67c0*/  SHFL.IDX PT, R46, R46, R7, 0x1c1f ;  /* 0x001c1f072e2e7589 */ /* 0x000f2200000e0000 */
[----:B------:R-:W-:Y:S02]  /*67d0*/  SEL R38, R38, R35, P0 ;  /* 0x0000002326267207 */ /* 0x000fe40000000000 */
[----:B--2---:R-:W-:Y:S01]  /*67e0*/  SEL R32, R37, R34, P0 ;  /* 0x0000002225207207 */ /* 0x004fe20000000000 */
[----:B------:R2:W-:Y:S01]  /*67f0*/  SHFL.IDX PT, R51, R51, R6, 0x1c1f ;  /* 0x001c1f0633337589 */ /* 0x0005e200000e0000 */
[----:B---3--:R-:W-:Y:S02]  /*6800*/  SEL R29, R49, R20, P0 ;  /* 0x00000014311d7207 */ /* 0x008fe40000000000 */
[----:B------:R-:W-:Y:S01]  /*6810*/  SEL R31, R20, R49, P0 ;  /* 0x00000031141f7207 */ /* 0x000fe20000000000 */
[----:B------:R3:W4:Y:S01]  /*6820*/  SHFL.IDX PT, R48, R48, R7, 0x1c1f ;  /* 0x001c1f0730307589 */ /* 0x00072200000e0000 */
[----:B------:R-:W-:Y:S01]  /*6830*/  SEL R34, R34, R37, P0 ;  /* 0x0000002522227207 */ /* 0x000fe20000000000 */
[----:B------:R-:W-:Y:S01]  /*6840*/  BAR.SYNC.DEFER_BLOCKING 0x1, 0x180 ;  /* 0x0046000000007b1d */ /* 0x000fe20000010000 */
[----:B0-----:R-:W-:Y:S01]  /*6850*/  SEL R40, R39, R10, P0 ;  /* 0x0000000a27287207 */ /* 0x001fe20000000000 */
[----:B--2---:R-:W-:Y:S01]  /*6860*/  IMAD.U32 R6, RZ, RZ, UR4 ;  /* 0x00000004ff067e24 */ /* 0x004fe2000f8e00ff */
[----:B------:R-:W-:-:S02]  /*6870*/  SEL R42, R10, R39, P0 ;  /* 0x000000270a2a7207 */ /* 0x000fc40000000000 */
[----:B-1----:R-:W-:Y:S01]  /*6880*/  SEL R33, R41, R44, P0 ;  /* 0x0000002c29217207 */ /* 0x002fe20000000000 */
[----:B---3--:R-:W-:Y:S01]  /*6890*/  IMAD.U32 R7, RZ, RZ, UR6 ;  /* 0x00000006ff077e24 */ /* 0x008fe2000f8e00ff */
[----:B------:R-:W-:Y:S01]  /*68a0*/  SEL R35, R44, R41, P0 ;  /* 0x000000292c237207 */ /* 0x000fe20000000000 */
[----:B------:R-:W-:Y:S01]  /*68b0*/  ULDC.64 UR6, c[0x0][0xc08] ;  /* 0x0003020000067ab9 */ /* 0x000fe20000000a00 */
[----:B----4-:R-:W-:Y:S02]  /*68c0*/  SEL R37, R11, R46, P0 ;  /* 0x0000002e0b257207 */ /* 0x010fe40000000000 */
[----:B------:R-:W-:Y:S01]  /*68d0*/  SEL R43, R48, R51, P0 ;  /* 0x00000033302b7207 */ /* 0x000fe20000000000 */
[----:B------:R0:W-:Y:S01]  /*68e0*/  STSM.16.M88.4 [R56], R12 ;  /* 0x0000000c38007844 */ /* 0x0001e20000000200 */
[----:B------:R-:W-:Y:S01]  /*68f0*/  SEL R39, R46, R11, P0 ;  /* 0x0000000b2e277207 */ /* 0x000fe20000000000 */
[----:B------:R-:W-:Y:S01]  /*6900*/  UMOV UR4, URZ ;  /* 0x0000003f00047c82 */ /* 0x000fe20008000000 */
[----:B------:R-:W-:Y:S01]  /*6910*/  SEL R41, R51, R48, P0 ;  /* 0x0000003033297207 */ /* 0x000fe20000000000 */
[----:B------:R1:W-:Y:S01]  /*6920*/  STSM.16.M88.4 [R55], R24 ;  /* 0x0000001837007844 */ /* 0x0003e20000000200 */
[----:B------:R-:W2:Y:S03]  /*6930*/  LDC R44, c[0x0][0xbe8] ;  /* 0x0002fa00ff2c7b82 */ /* 0x000ea60000000800 */
[----:B------:R1:W-:Y:S04]  /*6940*/  STSM.16.M88.4 [R54], R28 ;  /* 0x0000001c36007844 */ /* 0x0003e80000000200 */
[----:B------:R1:W-:Y:S04]  /*6950*/  STSM.16.M88.4 [R53], R32 ;  /* 0x0000002035007844 */ /* 0x0003e80000000200 */
[----:B------:R1:W-:Y:S04]  /*6960*/  STSM.16.M88.4 [R50], R36 ;  /* 0x0000002432007844 */ /* 0x0003e80000000200 */
[----:B------:R1:W-:Y:S01]  /*6970*/  STSM.16.M88.4 [R21], R40 ;  /* 0x0000002815007844 */ /* 0x0003e20000000200 */
[----:B------:R-:W-:Y:S06]  /*6980*/  BAR.SYNC.DEFER_BLOCKING 0x1, 0x180 ;  /* 0x0046000000007b1d */ /* 0x000fec0000010000 */
[----:B------:R-:W3:Y:S01]  /*6990*/  @P2 LDG.E R9, desc[UR50][R6.64] ;  /* 0x0000003206092981 */ /* 0x000ee2000c1e1900 */
[----:B------:R-:W-:Y:S01]  /*69a0*/  UISETP.NE.U32.AND UP1, UPT, UR6, URZ, UPT ;  /* 0x0000003f0600728c */ /* 0x000fe2000bf25070 */
[----:B--2---:R-:W-:-:S03]  /*69b0*/  ISETP.NE.AND P1, PT, R44, 0x1, PT ;  /* 0x000000012c00780c */ /* 0x004fc60003f25270 */
[----:B------:R-:W-:-:S06]  /*69c0*/  UISETP.NE.AND.EX UP1, UPT, UR7, URZ, UPT, UP1 ;  /* 0x0000003f0700728c */ /* 0x000fcc000bf25310 */
[----:B------:R-:W-:-:S04]  /*69d0*/  PLOP3.LUT P0, PT, PT, PT, UP1, 0x80, 0x0 ;  /* 0x000000000000781c */ /* 0x000fc80003f0f018 */
[----:B------:R-:W2:Y:S01]  /*69e0*/  @P1 LDC R10, c[0x0][0xbec] ;  /* 0x0002fb00ff0a1b82 */ /* 0x000ea20000000800 */
[----:B------:R-:W-:-:S03]  /*69f0*/  @UP1 UIADD3 UR6, UP2, UR8, UR6, URZ ;  /* 0x0000000608061290 */ /* 0x000fc6000ff5e03f */
[----:B------:R-:W-:Y:S01]  /*6a00*/  ULDC UR8, c[0x0][0xa88] ;  /* 0x0002a20000087ab9 */ /* 0x000fe20000000800 */
[----:B------:R-:W-:Y:S02]  /*6a10*/  @UP1 UIADD3.X UR7, UR9, UR7, URZ, UP2, !UPT ;  /* 0x0000000709071290 */ /* 0x000fe400097fe43f */
[----:B0-----:R-:W-:Y:S01]  /*6a20*/  IMAD.U32 R14, RZ, RZ, UR6 ;  /* 0x00000006ff0e7e24 */ /* 0x001fe2000f8e00ff */
[----:B------:R-:W0:Y:S03]  /*6a30*/  @P1 LDC R12, c[0x0][0xbf0] ;  /* 0x0002fc00ff0c1b82 */ /* 0x000e260000000800 */
[----:B------:R-:W-:Y:S01]  /*6a40*/  IMAD.U32 R15, RZ, RZ, UR7 ;  /* 0x00000007ff0f7e24 */ /* 0x000fe2000f8e00ff */
[----:B---3--:R-:W-:Y:S01]  /*6a50*/  @P2 R2UR UR4, R9 ;  /* 0x00000000090422ca */ /* 0x008fe200000e0000 */
[----:B------:R-:W-:-:S06]  /*6a60*/  IMAD.U32 R9, RZ, RZ, UR8 ;  /* 0x00000008ff097e24 */ /* 0x000fcc000f8e00ff */
[----:B------:R1:W5:Y:S01]  /*6a70*/  @P0 LDG.E R9, desc[UR50][R14.64] ;  /* 0x000000320e090981 */ /* 0x000362000c1e1900 */
[----:B0-2---:R-:W-:Y:S07]  /*6a80*/  @P0 BRA `(.L_x_188) ;  /* 0x0000000000100947 */ /* 0x005fee0003800000 */
[----:B------:R-:W-:Y:S05]  /*6a90*/  @!P2 BRA `(.L_x_188) ;  /* 0x00000000000ca947 */ /* 0x000fea0003800000 */
[----:B-1----:R-:W2:Y:S04]  /*6aa0*/  LDG.E R14, desc[UR50][R6.64] ;  /* 0x00000032060e7981 */ /* 0x002ea8000c1e1900 */
[----:B-----5:R-:W2:Y:S02]  /*6ab0*/  LDG.E R9, desc[UR50][R6.64+0x4] ;  /* 0x0000043206097981 */ /* 0x020ea4000c1e1900 */
[----:B--2---:R-:W-:-:S07]  /*6ac0*/  IMAD.IADD R9, R9, 0x1, -R14 ;  /* 0x0000000109097824 */ /* 0x004fce00078e0a0e */
.L_x_188:
[----:B-1----:R-:W-:Y:S01]  /*6ad0*/  IMAD.U32 R15, RZ, RZ, UR45 ;  /* 0x0000002dff0f7e24 */ /* 0x002fe2000f8e00ff */
[----:B------:R-:W-:Y:S01]  /*6ae0*/  USHF.R.S32.HI UR14, URZ, 0x1f, UR46 ;  /* 0x0000001f3f0e7899 */ /* 0x000fe2000801142e */
[----:B------:R-:W-:Y:S01]  /*6af0*/  IMAD R11, R19, 0x20, R2 ;  /* 0x00000020130b7824 */ /* 0x000fe200078e0202 */
[----:B------:R-:W-:Y:S01]  /*6b00*/  ULDC.64 UR12, c[0x0][0xb90] ;  /* 0x0002e400000c7ab9 */ /* 0x000fe20000000a00 */
[----:B------:R-:W-:Y:S01]  /*6b10*/  IMAD R15, R15, 0xc0, R154 ;  /* 0x000000c00f0f7824 */ /* 0x000fe200078e029a */
[----:B------:R-:W-:Y:S01]  /*6b20*/  USHF.R.S32.HI UR9, URZ, 0x1f, UR4 ;  /* 0x0000001f3f097899 */ /* 0x000fe20008011404 */
[----:B------:R-:W-:Y:S01]  /*6b30*/  IMAD.WIDE R4, R11, 0x2, R4 ;  /* 0x000000020b047825 */ /* 0x000fe200078e0204 */
[----:B------:R-:W-:Y:S01]  /*6b40*/  UIMAD UR10, UR14, UR12, URZ ;  /* 0x0000000c0e0a72a4 */ /* 0x000fe2000f8e023f */
[----:B------:R-:W-:Y:S02]  /*6b50*/  UMOV UR8, UR4 ;  /* 0x0000000400087c82 */ /* 0x000fe40008000000 */
[----:B------:R-:W-:Y:S01]  /*6b60*/  @P1 IMAD.HI.U32 R7, R15, R10, RZ ;  /* 0x0000000a0f071227 */ /* 0x000fe200078e00ff */
[----:B------:R-:W-:Y:S01]  /*6b70*/  USEL UR43, UR43, URZ, !UP0 ;  /* 0x0000003f2b2b7287 */ /* 0x000fe2000c000000 */
[----:B------:R-:W-:Y:S01]  /*6b80*/  IADD3 R13, P2, R4, 0x1800, RZ ;  /* 0x00001800040d7810 */ /* 0x000fe20007f5e0ff */
[----:B------:R-:W-:Y:S01]  /*6b90*/  UIMAD.WIDE.U32 UR6, UR46, UR12, UR8 ;  /* 0x0000000c2e0672a5 */ /* 0x000fe2000f8e0008 */
[----:B------:R-:W-:Y:S01]  /*6ba0*/  IMAD.MOV.U32 R6, RZ, RZ, R15 ;  /* 0x000000ffff067224 */ /* 0x000fe200078e000f */
[----:B------:R-:W-:Y:S01]  /*6bb0*/  UIMAD UR10, UR46, UR13, UR10 ;  /* 0x0000000d2e0a72a4 */ /* 0x000fe2000f8e020a */
[----:B------:R-:W-:Y:S01]  /*6bc0*/  @P1 SHF.R.U32.HI R6, RZ, R12, R7 ;  /* 0x0000000cff061219 */ /* 0x000fe20000011607 */
[----:B------:R-:W-:Y:S01]  /*6bd0*/  USEL UR42, UR42, URZ, !UP0 ;  /* 0x0000003f2a2a7287 */ /* 0x000fe2000c000000 */
[----:B------:R-:W-:Y:S01]  /*6be0*/  LOP3.LUT R12, R13, 0x180, RZ, 0xc0, !PT ;  /* 0x000001800d0c7812 */ /* 0x000fe200078ec0ff */
[----:B------:R-:W-:Y:S01]  /*6bf0*/  ULDC.64 UR12, c[0x0][0xb98] ;  /* 0x0002e600000c7ab9 */ /* 0x000fe20000000a00 */
[----:B------:R-:W-:Y:S01]  /*6c00*/  UIADD3 UR7, UR7, UR10, URZ ;  /* 0x0000000a07077290 */ /* 0x000fe2000fffe03f */
[--C-:B------:R-:W-:Y:S01]  /*6c10*/  IMAD.MOV R11, RZ, RZ, -R6.reuse ;  /* 0x000000ffff0b7224 */ /* 0x100fe200078e0a06 */
[----:B------:R-:W-:Y:S01]  /*6c20*/  UIMAD UR8, UR43, UR12, URZ ;  /* 0x0000000c2b0872a4 */ /* 0x000fe2000f8e023f */
[----:B------:R-:W-:Y:S01]  /*6c30*/  SHF.R.S32.HI R7, RZ, 0x1f, R6 ;  /* 0x0000001fff077819 */ /* 0x000fe20000011406 */
[----:B------:R-:W-:Y:S01]  /*6c40*/  UIMAD.WIDE.U32 UR6, UR42, UR12, UR6 ;  /* 0x0000000c2a0672a5 */ /* 0x000fe2000f8e0006 */
[----:B------:R-:W-:Y:S01]  /*6c50*/  IMAD R11, R44, R11, R15 ;  /* 0x0000000b2c0b7224 */ /* 0x000fe200078e020f */
[----:B------:R-:W-:Y:S01]  /*6c60*/  UIMAD UR8, UR42, UR13, UR8 ;  /* 0x0000000d2a0872a4 */ /* 0x000fe2000f8e0208 */
[----:B------:R-:W-:Y:S01]  /*6c70*/  SHF.R.U64 R12, R12, 0x3, RZ ;  /* 0x000000030c0c7819 */ /* 0x000fe200000012ff */
[----:B-----5:R-:W-:Y:S01]  /*6c80*/  IMAD R43, R9, R44, RZ ;  /* 0x0000002c092b7224 */ /* 0x020fe200078e02ff */
[----:B------:R-:W-:Y:S01]  /*6c90*/  ULDC.64 UR10, c[0x0][0xaa0] ;  /* 0x0002a800000a7ab9 */ /* 0x000fe20000000a00 */
[----:B------:R-:W-:Y:S01]  /*6ca0*/  IADD3 R6, P0, R6, UR6, RZ ;  /* 0x0000000606067c10 */ /* 0x000fe2000ff1e0ff */
[----:B------:R-:W0:Y:S01]  /*6cb0*/  @P1 LDC R9, c[0x0][0xbec] ;  /* 0x0002fb00ff091b82 */ /* 0x000e220000000800 */
[----:B------:R-:W-:Y:S01]  /*6cc0*/  IMAD.U32 R14, RZ, RZ, UR8 ;  /* 0x00000008ff0e7e24 */ /* 0x000fe2000f8e00ff */
[----:B------:R-:W-:-:S02]  /*6cd0*/  SHF.R.S32.HI R10, RZ, 0x1f, R11 ;  /* 0x0000001fff0a7819 */ /* 0x000fc4000001140b */
[----:B------:R-:W-:Y:S02]  /*6ce0*/  IADD3 R33, P6, R4, 0x3000, RZ ;  /* 0x0000300004217810 */ /* 0x000fe40007fde0ff */
[----:B------:R-:W-:Y:S01]  /*6cf0*/  IADD3.X R7, R7, UR7, R14, P0, !PT ;  /* 0x0000000707077c10 */ /* 0x000fe200087fe40e */
[----:B------:R-:W-:Y:S01]  /*6d00*/  ULDC.64 UR6, c[0x0][0xb88] ;  /* 0x0002e20000067ab9 */ /* 0x000fe20000000a00 */
[----:B------:R-:W-:Y:S01]  /*6d10*/  UIMAD UR8, UR9, UR10, URZ ;  /* 0x0000000a090872a4 */ /* 0x000fe2000f8e023f */
[----:B------:R-:W-:Y:S01]  /*6d20*/  IMAD R14, R10, UR6, RZ ;  /* 0x000000060a0e7c24 */ /* 0x000fe2000f8e02ff */
[----:B------:R-:W-:Y:S01]  /*6d30*/  LOP3.LUT R10, R12, R13, RZ, 0x3c, !PT ;  /* 0x0000000d0c0a7212 */ /* 0x000fe200078e3cff */
[C---:B------:R-:W-:Y:S01]  /*6d40*/  IMAD.WIDE.U32 R6, R11.reuse, UR6, R6 ;  /* 0x000000060b067c25 */ /* 0x040fe2000f8e0006 */
[C---:B------:R-:W-:Y:S02]  /*6d50*/  IADD3 R25, P5, R4.reuse, 0x4800, RZ ;  /* 0x0000480004197810 */ /* 0x040fe40007fbe0ff */
[----:B------:R-:W-:Y:S01]  /*6d60*/  IADD3 R37, P4, R4, 0x6000, RZ ;  /* 0x0000600004257810 */ /* 0x000fe20007f9e0ff */
[----:B------:R-:W-:Y:S01]  /*6d70*/  IMAD R13, R11, UR7, R14 ;  /* 0x000000070b0d7c24 */ /* 0x000fe2000f8e020e */
[----:B------:R-:W-:Y:S01]  /*6d80*/  ULDC.64 UR6, c[0x0][0xb50] ;  /* 0x0002d40000067ab9 */ /* 0x000fe20000000a00 */
[----:B------:R-:W-:Y:S01]  /*6d90*/  IMAD.X R11, RZ, RZ, R5, P2 ;  /* 0x000000ffff0b7224 */ /* 0x000fe200010e0605 */
[----:B------:R-:W-:Y:S01]  /*6da0*/  LEA R12, P0, R6, UR6, 0x2 ;  /* 0x00000006060c7c11 */ /* 0x000fe2000f8010ff */
[----:B------:R-:W-:Y:S01]  /*6db0*/  IMAD.IADD R7, R7, 0x1, R13 ;  /* 0x0000000107077824 */ /* 0x000fe200078e020d */
[----:B------:R-:W-:Y:S01]  /*6dc0*/  UIMAD UR8, UR4, UR11, UR8 ;  /* 0x0000000b040872a4 */ /* 0x000fe2000f8e0208 */
[----:B------:R-:W-:-:S02]  /*6dd0*/  LOP3.LUT R13, R4, 0x180, RZ, 0xc0, !PT ;  /* 0x00000180040d7812 */ /* 0x000fc400078ec0ff */
[----:B------:R-:W-:Y:S01]  /*6de0*/  SHFL.IDX PT, R20, R12, RZ, 0x1c1f ;  /* 0x001c1fff0c147589 */ /* 0x000fe200000e0000 */
[----:B------:R-:W-:Y:S01]  /*6df0*/  LEA.HI.X R14, R6, UR7, R7, 0x2, P0 ;  /* 0x00000007060e7c11 */ /* 0x000fe200080f1407 */
[----:B------:R-:W-:Y:S01]  /*6e00*/  IMAD.U32 R7, RZ, RZ, UR45 ;  /* 0x0000002dff077e24 */ /* 0x000fe2000f8e00ff */
[----:B------:R-:W-:Y:S01]  /*6e10*/  LOP3.LUT P0, RZ, R22, 0x3, RZ, 0xc0, !PT ;  /* 0x0000000316ff7812 */ /* 0x000fe2000780c0ff */
[----:B------:R1:W-:Y:S01]  /*6e20*/  SHFL.IDX PT, R40, R12, 0x1, 0x1c1f ;  /* 0x003c1f000c287f89 */ /* 0x0003e200000e0000 */
[----:B------:R-:W-:Y:S01]  /*6e30*/  SHF.R.U64 R13, R13, 0x3, RZ ;  /* 0x000000030d0d7819 */ /* 0x000fe200000012ff */
[----:B------:R-:W-:Y:S01]  /*6e40*/  IMAD R26, R7, 0xc0, R152 ;  /* 0x000000c0071a7824 */ /* 0x000fe200078e0298 */
[----:B------:R-:W-:Y:S01]  /*6e50*/  UIMAD.WIDE.U32 UR6, UR4, UR10, URZ ;  /* 0x0000000a040672a5 */ /* 0x000fe2000f8e003f */
[----:B------:R-:W2:Y:S01]  /*6e60*/  SHFL.IDX PT, R21, R14, RZ, 0x1c1f ;  /* 0x001c1fff0e157589 */ /* 0x000ea200000e0000 */
[----:B------:R-:W-:Y:S01]  /*6e70*/  IADD3 R7, P3, R4, 0x7800, RZ ;  /* 0x0000780004077810 */ /* 0x000fe20007f7e0ff */
[C---:B------:R-:W-:Y:S01]  /*6e80*/  VIADD R6, R26.reuse, 0x8 ;  /* 0x000000081a067836 */ /* 0x040fe20000000000 */
[-C--:B------:R-:W-:Y:S01]  /*6e90*/  ISETP.GE.OR P2, PT, R26, R43.reuse, P0 ;  /* 0x0000002b1a00720c */ /* 0x080fe20000746670 */
[----:B------:R-:W3:Y:S01]  /*6ea0*/  SHFL.IDX PT, R41, R14, 0x1, 0x1c1f ;  /* 0x003c1f000e297f89 */ /* 0x000ee200000e0000 */
[----:B------:R-:W-:Y:S01]  /*6eb0*/  ULDC.64 UR10, c[0x0][0xae8] ;  /* 0x0002ba00000a7ab9 */ /* 0x000fe20000000a00 */
[----:B------:R-:W-:Y:S01]  /*6ec0*/  UIADD3 UR7, UR7, UR8, URZ ;  /* 0x0000000807077290 */ /* 0x000fe2000fffe03f */
[----:B------:R-:W-:Y:S01]  /*6ed0*/  ISETP.GE.OR P0, PT, R6, R43, P0 ;  /* 0x0000002b0600720c */ /* 0x000fe20000706670 */
[----:B------:R-:W-:Y:S01]  /*6ee0*/  UIMAD UR4, UR14, UR10, URZ ;  /* 0x0000000a0e0472a4 */ /* 0x000fe2000f8e023f */
[----:B------:R-:W-:Y:S01]  /*6ef0*/  LOP3.LUT R32, R33, 0x180, RZ, 0xc0, !PT ;  /* 0x0000018021207812 */ /* 0x000fe200078ec0ff */
[----:B------:R-:W-:Y:S01]  /*6f00*/  IMAD.X R29, RZ, RZ, R5, P3 ;  /* 0x000000ffff1d7224 */ /* 0x000fe200018e0605 */
[----:B------:R-:W-:-:S02]  /*6f10*/  LOP3.LUT R24, R25, 0x180, RZ, 0xc0, !PT ;  /* 0x0000018019187812 */ /* 0x000fc400078ec0ff */
[----:B------:R-:W-:Y:S02]  /*6f20*/  LOP3.LUT R36, R37, 0x180, RZ, 0xc0, !PT ;  /* 0x0000018025247812 */ /* 0x000fe400078ec0ff */
[----:B-1----:R-:W-:Y:S01]  /*6f30*/  LOP3.LUT R12, R13, R4, RZ, 0x3c, !PT ;  /* 0x000000040d0c7212 */ /* 0x002fe200078e3cff */
[----:B--2---:R1:W-:Y:S01]  /*6f40*/  @!P2 ST.E desc[UR50][R20.64], R3 ;  /* 0x000000031400a985 */ /* 0x0043e2000c101932 */
[----:B------:R-:W-:Y:S01]  /*6f50*/  UIMAD UR4, UR46, UR11, UR4 ;  /* 0x0000000b2e0472a4 */ /* 0x000fe2000f8e0204 */
[----:B------:R-:W-:Y:S01]  /*6f60*/  LOP3.LUT R6, R7, 0x180, RZ, 0xc0, !PT ;  /* 0x0000018007067812 */ /* 0x000fe200078ec0ff */
[----:B------:R-:W-:Y:S01]  /*6f70*/  UIMAD.WIDE.U32 UR6, UR46, UR10, UR6 ;  /* 0x0000000a2e0672a5 */ /* 0x000fe2000f8e0006 */
[----:B---3--:R0:W-:Y:S01]  /*6f80*/  @!P0 ST.E desc[UR50][R40.64], R8 ;  /* 0x0000000828008985 */ /* 0x0081e2000c101932 */
[----:B------:R-:W-:Y:S01]  /*6f90*/  ULDC.64 UR8, c[0x0][0xaf0] ;  /* 0x0002bc0000087ab9 */ /* 0x000fe20000000a00 */
[----:B------:R-:W-:Y:S01]  /*6fa0*/  SHF.R.U64 R32, R32, 0x3, RZ ;  /* 0x0000000320207819 */ /* 0x000fe200000012ff */
[----:B------:R-:W-:Y:S01]  /*6fb0*/  IMAD.MOV.U32 R13, RZ, RZ, R5 ;  /* 0x000000ffff0d7224 */ /* 0x000fe200078e0005 */
[----:B------:R-:W-:-:S02]  /*6fc0*/  SHF.R.U64 R24, R24, 0x3, RZ ;  /* 0x0000000318187819 */ /* 0x000fc400000012ff */
[----:B------:R-:W-:Y:S01]  /*6fd0*/  SHF.R.U64 R36, R36, 0x3, RZ ;  /* 0x0000000324247819 */ /* 0x000fe200000012ff */
[----:B-1----:R-:W1:Y:S01]  /*6fe0*/  @P1 LDC R21, c[0x0][0xbf0] ;  /* 0x0002fc00ff151b82 */ /* 0x002e620000000800 */
[----:B------:R-:W-:Y:S02]  /*6ff0*/  IMAD R3, R18, 0x60, R19 ;  /* 0x0000006012037824 */ /* 0x000fe400078e0213 */
[----:B------:R-:W-:Y:S01]  /*7000*/  IMAD.U32 R20, RZ, RZ, UR45 ;  /* 0x0000002dff147e24 */ /* 0x000fe2000f8e00ff */
[----:B------:R-:W-:Y:S01]  /*7010*/  UIADD3 UR7, UR7, UR4, URZ ;  /* 0x0000000407077290 */ /* 0x000fe2000fffe03f */
[----:B------:R-:W-:Y:S01]  /*7020*/  SHF.R.U64 R4, R6, 0x3, RZ ;  /* 0x0000000306047819 */ /* 0x000fe200000012ff */
[----:B------:R-:W5:Y:S01]  /*7030*/  LD.E.128 R12, desc[UR50][R12.64] ;  /* 0x000000320c0c7980 */ /* 0x000f62000c101d00 */
[----:B------:R-:W-:Y:S01]  /*7040*/  IMAD R20, R20, 0xc0, R3 ;  /* 0x000000c014147824 */ /* 0x000fe200078e0203 */
[----:B------:R-:W-:Y:S01]  /*7050*/  UIMAD UR4, UR43, UR8, URZ ;  /* 0x000000082b0472a4 */ /* 0x000fe2000f8e023f */
[----:B------:R-:W-:Y:S01]  /*7060*/  LOP3.LUT R32, R32, R33, RZ, 0x3c, !PT ;  /* 0x0000002120207212 */ /* 0x000fe200078e3cff */
[----:B------:R-:W-:Y:S01]  /*7070*/  UIMAD.WIDE.U32 UR6, UR42, UR8, UR6 ;  /* 0x000000082a0672a5 */ /* 0x000fe2000f8e0006 */
[----:B0-----:R-:W-:Y:S01]  /*7080*/  @P1 IMAD.HI.U32 R8, R20, R9, RZ ;  /* 0x0000000914081227 */ /* 0x001fe200078e00ff */
[----:B------:R-:W-:Y:S01]  /*7090*/  UIMAD UR4, UR42, UR9, UR4 ;  /* 0x000000092a0472a4 */ /* 0x000fe2000f8e0204 */
[----:B------:R-:W-:-:S02]  /*70a0*/  LOP3.LUT R24, R24, R25, RZ, 0x3c, !PT ;  /* 0x0000001918187212 */ /* 0x000fc400078e3cff */
[----:B------:R-:W-:Y:S01]  /*70b0*/  IMAD.MOV.U32 R3, RZ, RZ, R20 ;  /* 0x000000ffff037224 */ /* 0x000fe200078e0014 */
[----:B------:R-:W-:Y:S01]  /*70c0*/  LOP3.LUT R36, R36, R37, RZ, 0x3c, !PT ;  /* 0x0000002524247212 */ /* 0x000fe200078e3cff */
[--C-:B------:R-:W-:Y:S01]  /*70d0*/  IMAD.X R33, RZ, RZ, R5.reuse, P6 ;  /* 0x000000ffff217224 */ /* 0x100fe200030e0605 */
[----:B------:R-:W-:Y:S01]  /*70e0*/  LOP3.LUT R28, R4, R7, RZ, 0x3c, !PT ;  /* 0x00000007041c7212 */ /* 0x000fe200078e3cff */
[--C-:B------:R-:W-:Y:S01]  /*70f0*/  IMAD.X R25, RZ, RZ, R5.reuse, P5 ;  /* 0x000000ffff197224 */ /* 0x100fe200028e0605 */
[----:B------:R-:W-:Y:S01]  /*7100*/  UIADD3 UR4, UR7, UR4, URZ ;  /* 0x0000000407047290 */ /* 0x000fe2000fffe03f */
[----:B------:R-:W-:Y:S01]  /*7110*/  IMAD.X R37, RZ, RZ, R5, P4 ;  /* 0x000000ffff257224 */ /* 0x000fe200020e0605 */
[----:B------:R-:W-:Y:S01]  /*7120*/  ULDC.64 UR8, c[0x0][0xae0] ;  /* 0x0002b80000087ab9 */ /* 0x000fe20000000a00 */
[----:B------:R0:W5:Y:S01]  /*7130*/  LD.E.128 R4, desc[UR50][R10.64] ;  /* 0x000000320a047980 */ /* 0x000162000c101d00 */
[----:B-1----:R-:W-:Y:S01]  /*7140*/  @P1 SHF.R.U32.HI R3, RZ, R21, R8 ;  /* 0x00000015ff031219 */ /* 0x002fe20000011608 */
[----:B------:R-:W-:-:S02]  /*7150*/  IMAD.U32 R9, RZ, RZ, UR7 ;  /* 0x00000007ff097e24 */ /* 0x000fc4000f8e00ff */
[----:B------:R-:W-:Y:S01]  /*7160*/  IMAD.U32 R8, RZ, RZ, UR6 ;  /* 0x00000006ff087e24 */ /* 0x000fe2000f8e00ff */
[----:B------:R-:W5:Y:S04]  /*7170*/  LD.E.128 R32, desc[UR50][R32.64] ;  /* 0x0000003220207980 */ /* 0x000f68000c101d00 */
[----:B------:R-:W5:Y:S01]  /*7180*/  LD.E.128 R24, desc[UR50][R24.64] ;  /* 0x0000003218187980 */ /* 0x000f62000c101d00 */
[--C-:B0-----:R-:W-:Y:S01]  /*7190*/  SHF.R.S32.HI R10, RZ, 0x1f, R3.reuse ;  /* 0x0000001fff0a7819 */ /* 0x101fe20000011403 */
[----:B------:R-:W-:Y:S01]  /*71a0*/  IMAD.MOV R11, RZ, RZ, -R3 ;  /* 0x000000ffff0b7224 */ /* 0x000fe200078e0a03 */
[----:B------:R-:W-:Y:S01]  /*71b0*/  ULDC.64 UR6, c[0x0][0xad8] ;  /* 0x0002b60000067ab9 */ /* 0x000fe20000000a00 */
[----:B------:R-:W-:Y:S01]  /*71c0*/  IMAD.U32 R9, RZ, RZ, UR4 ;  /* 0x00000004ff097e24 */ /* 0x000fe2000f8e00ff */
[----:B------:R-:W5:Y:S01]  /*71d0*/  LD.E.128 R36, desc[UR50][R36.64] ;  /* 0x0000003224247980 */ /* 0x000f62000c101d00 */
[----:B------:R-:W-:-:S02]  /*71e0*/  IMAD R10, R10, UR8, RZ ;  /* 0x000000080a0a7c24 */ /* 0x000fc4000f8e02ff */
[----:B------:R-:W-:Y:S01]  /*71f0*/  IMAD R11, R44, R11, R20 ;  /* 0x0000000b2c0b7224 */ /* 0x000fe200078e0214 */
[----:B------:R-:W5:Y:S01]  /*7200*/  LD.E.128 R28, desc[UR50][R28.64] ;  /* 0x000000321c1c7980 */ /* 0x000f62000c101d00 */
[C---:B------:R-:W-:Y:S02]  /*7210*/  IMAD R21, R3.reuse, UR9, R10 ;  /* 0x0000000903157c24 */ /* 0x040fe4000f8e020a */
[----:B------:R-:W-:Y:S01]  /*7220*/  IMAD.WIDE.U32 R8, R3, UR8, R8 ;  /* 0x0000000803087c25 */ /* 0x000fe2000f8e0008 */
[----:B------:R-:W-:Y:S01]  /*7230*/  @!PT LDS RZ, [RZ] ;  /* 0x00000000fffff984 */ /* 0x000fe20000000800 */
[----:B------:R-:W-:Y:S01]  /*7240*/  @!PT LDS RZ, [RZ] ;  /* 0x00000000fffff984 */ /* 0x000fe20000000800 */
[----:B------:R-:W-:Y:S01]  /*7250*/  @!PT LDS RZ, [RZ] ;  /* 0x00000000fffff984 */ /* 0x000fe20000000800 */
[----:B------:R-:W-:Y:S01]  /*7260*/  @!PT LDS RZ, [RZ] ;  /* 0x00000000fffff984 */ /* 0x000fe20000000800 */
[----:B------:R0:W-:Y:S06]  /*7270*/  MEMBAR.ALL.CTA ;  /* 0x0000000000007992 */ /* 0x0001ec0000008000 */
[----:B0-----:R-:W0:Y:S01]  /*7280*/  FENCE.VIEW.ASYNC.S ;  /* 0x00000000000073c6 */ /* 0x001e220000000000 */
[----:B------:R-:W-:Y:S01]  /*7290*/  SHF.R.S32.HI R3, RZ, 0x1f, R11 ;  /* 0x0000001fff037819 */ /* 0x000fe2000001140b */
[----:B------:R-:W-:-:S02]  /*72a0*/  IMAD.U32 R44, RZ, RZ, UR45 ;  /* 0x0000002dff2c7e24 */ /* 0x000fc4000f8e00ff */
[----:B------:R-:W-:Y:S02]  /*72b0*/  IMAD.IADD R9, R9, 0x1, R21 ;  /* 0x0000000109097824 */ /* 0x000fe400078e0215 */
[----:B------:R-:W-:Y:S02]  /*72c0*/  IMAD R10, R3, UR6, RZ ;  /* 0x00000006030a7c24 */ /* 0x000fe4000f8e02ff */
[----:B------:R-:W-:Y:S02]  /*72d0*/  IMAD R44, R44, 0xc0, R19 ;  /* 0x000000c02c2c7824 */ /* 0x000fe400078e0213 */
[C---:B------:R-:W-:Y:S02]  /*72e0*/  IMAD R3, R11.reuse, UR7, R10 ;  /* 0x000000070b037c24 */ /* 0x040fe4000f8e020a */
[----:B------:R-:W-:Y:S01]  /*72f0*/  IMAD.WIDE.U32 R8, R11, UR6, R8 ;  /* 0x000000060b087c25 */ /* 0x000fe2000f8e0008 */
[----:B------:R-:W-:Y:S01]  /*7300*/  ISETP.GE.AND P0, PT, R44, R43, PT ;  /* 0x0000002b2c00720c */ /* 0x000fe20003f06270 */
[----:B------:R-:W-:-:S02]  /*7310*/  ULDC.64 UR6, c[0x0][0xa80] ;  /* 0x0002a00000067ab9 */ /* 0x000fc40000000a00 */
[----:B------:R-:W-:Y:S01]  /*7320*/  IMAD.IADD R3, R9, 0x1, R3 ;  /* 0x0000000109037824 */ /* 0x000fe200078e0203 */
[----:B------:R-:W-:Y:S01]  /*7330*/  LEA R42, P1, R8, UR6, 0x1 ;  /* 0x00000006082a7c11 */ /* 0x000fe2000f8208ff */
[----:B------:R-:W-:-:S03]  /*7340*/  VIADD R0, R0, 0x19c20 ;  /* 0x00019c2000007836 */ /* 0x000fc60000000000 */
[----:B------:R-:W-:Y:S02]  /*7350*/  LEA.HI.X R3, R8, UR7, R3, 0x1, P1 ;  /* 0x0000000708037c11 */ /* 0x000fe400088f0c03 */
[----:B------:R-:W-:Y:S01]  /*7360*/  PRMT R0, RZ, 0x654, R0 ;  /* 0x00000654ff007816 */ /* 0x000fe20000000000 */
[----:B0-----:R0:W1:Y:S01]  /*7370*/  SHFL.IDX PT, R10, R42, RZ, 0x1c1f ;  /* 0x001c1fff2a0a7589 */ /* 0x00106200000e0000 */
[----:B------:R-:W-:Y:S02]  /*7380*/  BSSY B1, `(.L_x_189) ;  /* 0x0000010000017945 */ /* 0x000fe40003800000 */
[----:B------:R0:W-:Y:S01]  /*7390*/  SYNCS.ARRIVE.TRANS64.RED.A1T0 RZ, [R0+URZ], RZ ;  /* 0x000000ff00ff79a7 */ /* 0x0001e2000810043f */
[----:B------:R0:W2:Y:S01]  /*73a0*/  SHFL.IDX PT, R11, R3, RZ, 0x1c1f ;  /* 0x001c1fff030b7589 */ /* 0x0000a200000e0000 */
[----:B------:R-:W-:Y:S05]  /*73b0*/  @P0 BRA `(.L_x_190) ;  /* 0x0000000000300947 */ /* 0x000fea0003800000 */
[----:B------:R-:W-:Y:S02]  /*73c0*/  ULDC UR4, c[0x0][0xac8] ;  /* 0x0002b20000047ab9 */ /* 0x000fe40000000800 */
[----:B------:R-:W-:Y:S02]  /*73d0*/  ISETP.GE.AND P1, PT, R16, UR4, PT ;  /* 0x0000000410007c0c */ /* 0x000fe4000bf26270 */
[----:B------:R-:W-:Y:S02]  /*73e0*/  ISETP.GE.AND P2, PT, R17, UR4, PT ;  /* 0x0000000411007c0c */ /* 0x000fe4000bf46270 */
[----:B------:R-:W-:-:S09]  /*73f0*/  ISETP.GE.AND P0, PT, R2, UR4, PT ;  /* 0x0000000402007c0c */ /* 0x000fd2000bf06270 */
[-C--:B-1----:R-:W-:Y:S02]  /*7400*/  @!P1 LEA R20, P3, R16, R10.reuse, 0x1 ;  /* 0x0000000a10149211 */ /* 0x082fe400078608ff */
[C---:B------:R-:W-:Y:S02]  /*7410*/  @!P2 LEA R40, P4, R17.reuse, R10, 0x1 ;  /* 0x0000000a1128a211 */ /* 0x040fe400078808ff */
[----:B--2---:R-:W-:Y:S01]  /*7420*/  @!P0 IMAD.WIDE R8, R2, 0x2, R10 ;  /* 0x0000000202088825 */ /* 0x004fe200078e020a */
[-C--:B------:R-:W-:Y:S02]  /*7430*/  @!P1 LEA.HI.X R21, R16, R11.reuse, R157, 0x1, P3 ;  /* 0x0000000b10159211 */ /* 0x080fe400018f0c9d */
[----:B------:R-:W-:Y:S02]  /*7440*/  @!P2 LEA.HI.X R41, R17, R11, R156, 0x1, P4 ;  /* 0x0000000b1129a211 */ /* 0x000fe400020f0c9c */
[----:B-----5:R3:W-:Y:S04]  /*7450*/  @!P0 ST.E.128 desc[UR50][R8.64], R12 ;  /* 0x0000000c08008985 */ /* 0x0207e8000c101d32 */
[----:B------:R3:W-:Y:S04]  /*7460*/  @!P1 ST.E.128 desc[UR50][R20.64], R32 ;  /* 0x0000002014009985 */ /* 0x0007e8000c101d32 */
[----:B------:R3:W-:Y:S02]  /*7470*/  @!P2 ST.E.128 desc[UR50][R40.64], R36 ;  /* 0x000000242800a985 */ /* 0x0007e4000c101d32 */
.L_x_190:
[----:B------:R-:W-:Y:S05]  /*7480*/  BSYNC B1 ;  /* 0x0000000000017941 */ /* 0x000fea0003800000 */
.L_x_189:
[----:B0-----:R-:W-:Y:S01]  /*7490*/  VIADD R0, R44, 0x60 ;  /* 0x000000602c007836 */ /* 0x001fe20000000000 */
[----:B--2---:R0:W2:Y:S04]  /*74a0*/  SHFL.IDX PT, R11, R3, 0x1, 0x1c1f ;  /* 0x003c1f00030b7f89 */ /* 0x0040a800000e0000 */
[----:B------:R-:W-:Y:S01]  /*74b0*/  ISETP.GE.AND P0, PT, R0, R43, PT ;  /* 0x0000002b0000720c */ /* 0x000fe20003f06270 */
[----:B-1----:R0:W1:-:S12]  /*74c0*/  SHFL.IDX PT, R10, R42, 0x1, 0x1c1f ;  /* 0x003c1f002a0a7f89 */ /* 0x00205800000e0000 */
[----:B0-----:R-:W-:Y:S05]  /*74d0*/  @P0 BRA `(.L_x_191) ;  /* 0x0000000800c00947 */ /* 0x001fea0003800000 */
[----:B------:R-:W-:Y:S02]  /*74e0*/  ULDC UR4, c[0x0][0xac8] ;  /* 0x0002b20000047ab9 */ /* 0x000fe40000000800 */
[----:B------:R-:W-:Y:S02]  /*74f0*/  ISETP.GE.AND P2, PT, R16, UR4, PT ;  /* 0x0000000410007c0c */ /* 0x000fe4000bf46270 */
[----:B------:R-:W-:-:S11]  /*7500*/  ISETP.GE.AND P1, PT, R2, UR4, PT ;  /* 0x0000000402007c0c */ /* 0x000fd6000bf26270 */
[----:B-1-3-5:R-:W-:Y:S02]  /*7510*/  @!P2 LEA R12, P0, R16, R10, 0x1 ;  /* 0x0000000a100ca211 */ /* 0x02afe400078008ff */
[----:B--2---:R-:W-:Y:S02]  /*7520*/  @!P1 IMAD.WIDE R8, R2, 0x2, R10 ;  /* 0x0000000202089825 */ /* 0x004fe400078e020a */
[----:B------:R-:W-:Y:S02]  /*7530*/  @!P2 LEA.HI.X R13, R16, R11, R157, 0x1, P0 ;  /* 0x0000000b100da211 */ /* 0x000fe400000f0c9d */
[----:B------:R-:W-:Y:S01]  /*7540*/  ISETP.GE.AND P0, PT, R17, UR4, PT ;  /* 0x0000000411007c0c */ /* 0x000fe2000bf06270 */
[----:B------:R0:W-:Y:S04]  /*7550*/  @!P1 ST.E.128 desc[UR50][R8.64], R4 ;  /* 0x0000000408009985 */ /* 0x0001e8000c101d32 */
[----:B------:R0:W-:Y:S08]  /*7560*/  @!P2 ST.E.128 desc[UR50][R12.64], R24 ;  /* 0x000000180c00a985 */ /* 0x0001f0000c101d32 */
[----:B------:R-:W-:Y:S05]  /*7570*/  @P0 BRA `(.L_x_191) ;  /* 0x0000000800980947 */ /* 0x000fea0003800000 */
[----:B0-----:R-:W-:-:S04]  /*7580*/  LEA R4, P0, R17, R10, 0x1 ;  /* 0x0000000a11047211 */ /* 0x001fc800078008ff */
[----:B------:R-:W-:-:S05]  /*7590*/  LEA.HI.X R5, R17, R11, R156, 0x1, P0 ;  /* 0x0000000b11057211 */ /* 0x000fca00000f0c9c */
[----:B------:R4:W-:Y:S01]  /*75a0*/  ST.E.128 desc[UR50][R4.64], R28 ;  /* 0x0000001c04007985 */ /* 0x0009e2000c101d32 */
[----:B------:R-:W-:Y:S05]  /*75b0*/  BRA `(.L_x_191) ;  /* 0x0000000800887947 */ /* 0x000fea0003800000 */
.L_x_187:
[----:B------:R-:W-:Y:S01]  /*75c0*/  ULDC.64 UR6, c[0x0][0xc00] ;  /* 0x0003000000067ab9 */ /* 0x000fe20000000a00 */
[----:B------:R-:W-:Y:S01]  /*75d0*/  ULDC UR4, c[0x0][0xa88] ;  /* 0x0002a20000047ab9 */ /* 0x000fe20000000800 */
[----:B------:R-:W-:Y:S01]  /*75e0*/  UISETP.NE.U32.AND UP0, UPT, UR6, URZ, UPT ;  /* 0x0000003f0600728c */ /* 0x000fe2000bf05070 */
[----:B------:R-:W0:Y:S03]  /*75f0*/  LDC R11, c[0x0][0xbe8] ;  /* 0x0002fa00ff0b7b82 */ /* 0x000e260000000800 */
[----:B------:R-:W-:-:S03]  /*7600*/  UISETP.NE.AND.EX UP0, UPT, UR7, URZ, UPT, UP0 ;  /* 0x0000003f0700728c */ /* 0x000fc6000bf05300 */
[----:B------:R-:W-:Y:S02]  /*7610*/  ULDC.64 UR6, c[0x0][0xc00] ;  /* 0x0003000000067ab9 */ /* 0x000fe40000000a00 */
[----:B------:R-:W-:Y:S01]  /*7620*/  UIMAD.WIDE UR6, UR42, 0x4, UR6 ;  /* 0x000000042a0678a5 */ /* 0x000fe2000f8e0206 */
[----:B------:R-:W-:-:S05]  /*7630*/  PLOP3.LUT P2, PT, PT, PT, UP0, 0x80, 0x0 ;  /* 0x000000000000781c */ /* 0x000fca0003f4f008 */
[----:B------:R-:W-:Y:S02]  /*7640*/  IMAD.U32 R4, RZ, RZ, UR6 ;  /* 0x00000006ff047e24 */ /* 0x000fe4000f8e00ff */
[----:B------:R-:W-:Y:S01]  /*7650*/  IMAD.U32 R5, RZ, RZ, UR7 ;  /* 0x00000007ff057e24 */ /* 0x000fe2000f8e00ff */
[----:B------:R-:W-:Y:S02]  /*7660*/  ULDC.64 UR6, c[0x0][0xc08] ;  /* 0x0003020000067ab9 */ /* 0x000fe40000000a00 */
[----:B------:R-:W-:-:S03]  /*7670*/  UISETP.NE.U32.AND UP1, UPT, UR6, URZ, UPT ;  /* 0x0000003f0600728c */ /* 0x000fc6000bf25070 */
[----:B------:R-:W2:Y:S01]  /*7680*/  @P2 LDG.E R3, desc[UR50][R4.64] ;  /* 0x0000003204032981 */ /* 0x000ea2000c1e1900 */
[----:B------:R-:W-:Y:S01]  /*7690*/  UISETP.NE.AND.EX UP1, UPT, UR7, URZ, UPT, UP1 ;  /* 0x0000003f0700728c */ /* 0x000fe2000bf25310 */
[----:B------:R-:W-:-:S05]  /*76a0*/  IMAD.U32 R0, RZ, RZ, UR4 ;  /* 0x00000004ff007e24 */ /* 0x000fca000f8e00ff */
[----:B------:R-:W-:-:S05]  /*76b0*/  PLOP3.LUT P3, PT, PT, PT, UP1, 0x80, 0x0 ;  /* 0x000000000000781c */ /* 0x000fca0003f6f018 */
[----:B------:R-:W-:Y:S02]  /*76c0*/  @UP1 ULDC.64 UR6, c[0x0][0xc08] ;  /* 0x0003020000061ab9 */ /* 0x000fe40000000a00 */
[----:B------:R-:W-:-:S06]  /*76d0*/  @UP1 UIMAD.WIDE UR6, UR42, 0x4, UR6 ;  /* 0x000000042a0618a5 */ /* 0x000fcc000f8e0206 */
[----:B------:R-:W-:Y:S02]  /*76e0*/  IMAD.U32 R6, RZ, RZ, UR6 ;  /* 0x00000006ff067e24 */ /* 0x000fe4000f8e00ff */
[----:B------:R-:W-:-:S05]  /*76f0*/  IMAD.U32 R7, RZ, RZ, UR7 ;  /* 0x00000007ff077e24 */ /* 0x000fca000f8e00ff */
[----:B------:R1:W5:Y:S01]  /*7700*/  @P3 LDG.E R0, desc[UR50][R6.64] ;  /* 0x0000003206003981 */ /* 0x000362000c1e1900 */
[----:B0-----:R-:W-:Y:S01]  /*7710*/  ISETP.NE.AND P0, PT, R11, 0x1, PT ;  /* 0x000000010b00780c */ /* 0x001fe20003f05270 */
[----:B------:R-:W-:Y:S01]  /*7720*/  UMOV UR4, URZ ;  /* 0x0000003f00047c82 */ /* 0x000fe20008000000 */
[----:B------:R-:W-:Y:S01]  /*7730*/  USHF.R.S32.HI UR10, URZ, 0x1f, UR46 ;  /* 0x0000001f3f0a7899 */ /* 0x000fe2000801142e */
[----:B------:R-:W0:Y:S10]  /*7740*/  S2R R8, SR_TID.X ;  /* 0x0000000000087919 */ /* 0x000e340000002100 */
[----:B------:R-:W3:Y:S01]  /*7750*/  @P0 LDC R9, c[0x0][0xbec] ;  /* 0x0002fb00ff090b82 */ /* 0x000ee20000000800 */
[----:B0-----:R-:W-:-:S05]  /*7760*/  VIADD R8, R8, 0xffffff80 ;  /* 0xffffff8008087836 */ /* 0x001fca0000000000 */
[----:B------:R-:W-:Y:S02]  /*7770*/  ISETP.GE.AND P1, PT, R8, 0xc0, PT ;  /* 0x000000c00800780c */ /* 0x000fe40003f26270 */
[----:B--2---:R-:W-:-:S13]  /*7780*/  @P2 R2UR UR4, R3 ;  /* 0x00000000030422ca */ /* 0x004fda00000e0000 */
[----:B------:R-:W-:Y:S01]  /*7790*/  USHF.R.S32.HI UR9, URZ, 0x1f, UR4 ;  /* 0x0000001f3f097899 */ /* 0x000fe20008011404 */
[----:B-1-3--:R-:W-:Y:S11]  /*77a0*/  @P3 BRA `(.L_x_192) ;  /* 0x0000000000103947 */ /* 0x00aff60003800000 */
[----:B------:R-:W-:Y:S05]  /*77b0*/  @!P2 BRA `(.L_x_192) ;  /* 0x00000000000ca947 */ /* 0x000fea0003800000 */
[----:B------:R-:W2:Y:S04]  /*77c0*/  LDG.E R3, desc[UR50][R4.64] ;  /* 0x0000003204037981 */ /* 0x000ea8000c1e1900 */
[----:B-----5:R-:W2:Y:S02]  /*77d0*/  LDG.E R0, desc[UR50][R4.64+0x4] ;  /* 0x0000043204007981 */ /* 0x020ea4000c1e1900 */
[----:B--2---:R-:W-:-:S07]  /*77e0*/  IMAD.IADD R0, R0, 0x1, -R3 ;  /* 0x0000000100007824 */ /* 0x004fce00078e0a03 */
.L_x_192:
[----:B------:R-:W-:Y:S01]  /*77f0*/  USEL UR42, UR42, URZ, !UP0 ;  /* 0x0000003f2a2a7287 */ /* 0x000fe2000c000000 */
[----:B------:R-:W-:Y:S01]  /*7800*/  BSSY B1, `(.L_x_193) ;  /* 0x000002d000017945 */ /* 0x000fe20003800000 */
[----:B------:R-:W-:-:S03]  /*7810*/  USEL UR43, UR43, URZ, !UP0 ;  /* 0x0000003f2b2b7287 */ /* 0x000fc6000c000000 */
[----:B------:R-:W-:Y:S09]  /*7820*/  @P1 BRA `(.L_x_194) ;  /* 0x0000000000a81947 */ /* 0x000ff20003800000 */
[----:B------:R-:W0:Y:S01]  /*7830*/  S2R R4, SR_TID.X ;  /* 0x0000000000047919 */ /* 0x000e220000002100 */
[----:B------:R-:W1:Y:S01]  /*7840*/  LDC R6, c[0x0][0xbe8] ;  /* 0x0002fa00ff067b82 */ /* 0x000e620000000800 */
[----:B------:R-:W-:-:S04]  /*7850*/  IMAD.U32 R3, RZ, RZ, UR45 ;  /* 0x0000002dff037e24 */ /* 0x000fc8000f8e00ff */
[----:B0-----:R-:W-:Y:S02]  /*7860*/  IMAD R3, R3, 0xc0, R4 ;  /* 0x000000c003037824 */ /* 0x001fe400078e0204 */
[----:B-1---5:R-:W-:Y:S02]  /*7870*/  IMAD R4, R0, R6, RZ ;  /* 0x0000000600047224 */ /* 0x022fe400078e02ff */
[----:B------:R-:W-:-:S05]  /*7880*/  VIADD R5, R3, 0xffffff80 ;  /* 0xffffff8003057836 */ /* 0x000fca0000000000 */
[----:B------:R-:W-:-:S13]  /*7890*/  ISETP.GE.AND P1, PT, R5, R4, PT ;  /* 0x000000040500720c */ /* 0x000fda0003f26270 */
[----:B------:R-:W-:Y:S05]  /*78a0*/  @P1 BRA `(.L_x_194) ;  /* 0x0000000000881947 */ /* 0x000fea0003800000 */
[----:B------:R-:W-:Y:S01]  /*78b0*/  ISETP.NE.AND P1, PT, R6, 0x1, PT ;  /* 0x000000010600780c */ /* 0x000fe20003f25270 */
[----:B------:R-:W-:Y:S01]  /*78c0*/  ULDC.64 UR12, c[0x0][0xb90] ;  /* 0x0002e400000c7ab9 */ /* 0x000fe20000000a00 */
[----:B------:R-:W-:Y:S01]  /*78d0*/  UMOV UR6, UR4 ;  /* 0x0000000400067c82 */ /* 0x000fe20008000000 */
[----:B------:R-:W-:Y:S01]  /*78e0*/  UIMAD UR8, UR10, UR12, URZ ;  /* 0x0000000c0a0872a4 */ /* 0x000fe2000f8e023f */
[----:B------:R-:W-:Y:S02]  /*78f0*/  UMOV UR7, UR9 ;  /* 0x0000000900077c82 */ /* 0x000fe40008000000 */
[----:B------:R-:W-:Y:S02]  /*7900*/  UIMAD.WIDE.U32 UR6, UR46, UR12, UR6 ;  /* 0x0000000c2e0672a5 */ /* 0x000fe4000f8e0006 */
[----:B------:R-:W-:-:S03]  /*7910*/  UIMAD UR8, UR46, UR13, UR8 ;  /* 0x0000000d2e0872a4 */ /* 0x000fc6000f8e0208 */
[----:B------:R-:W-:Y:S02]  /*7920*/  ULDC.64 UR12, c[0x0][0xb98] ;  /* 0x0002e600000c7ab9 */ /* 0x000fe40000000a00 */
[----:B------:R-:W0:Y:S01]  /*7930*/  @P1 LDC R4, c[0x0][0xbec] ;  /* 0x0002fb00ff041b82 */ /* 0x000e220000000800 */
[----:B------:R-:W-:Y:S02]  /*7940*/  UIADD3 UR7, UR7, UR8, URZ ;  /* 0x0000000807077290 */ /* 0x000fe4000fffe03f */
[----:B------:R-:W-:Y:S02]  /*7950*/  UIMAD UR8, UR43, UR12, URZ ;  /* 0x0000000c2b0872a4 */ /* 0x000fe4000f8e023f */
[----:B------:R-:W-:Y:S02]  /*7960*/  UIMAD.WIDE.U32 UR6, UR42, UR12, UR6 ;  /* 0x0000000c2a0672a5 */ /* 0x000fe4000f8e0006 */
[----:B------:R-:W-:Y:S01]  /*7970*/  UIMAD UR8, UR42, UR13, UR8 ;  /* 0x0000000d2a0872a4 */ /* 0x000fe2000f8e0208 */
[----:B------:R-:W1:Y:S02]  /*7980*/  @P1 LDC R8, c[0x0][0xbf0] ;  /* 0x0002fc00ff081b82 */ /* 0x000e640000000800 */
[----:B------:R-:W-:Y:S01]  /*7990*/  ULDC.64 UR12, c[0x0][0xb88] ;  /* 0x0002e200000c7ab9 */ /* 0x000fe20000000a00 */
[----:B0-----:R-:W-:-:S04]  /*79a0*/  @P1 IMAD.HI.U32 R3, R5, R4, RZ ;  /* 0x0000000405031227 */ /* 0x001fc800078e00ff */
[----:B------:R-:W-:Y:S01]  /*79b0*/  IMAD.MOV.U32 R4, RZ, RZ, R5 ;  /* 0x000000ffff047224 */ /* 0x000fe200078e0005 */
[----:B-1----:R-:W-:Y:S01]  /*79c0*/  @P1 SHF.R.U32.HI R4, RZ, R8, R3 ;  /* 0x00000008ff041219 */ /* 0x002fe20000011603 */
[----:B------:R-:W-:-:S04]  /*79d0*/  IMAD.U32 R8, RZ, RZ, UR8 ;  /* 0x00000008ff087e24 */ /* 0x000fc8000f8e00ff */
[----:B------:R-:W-:-:S04]  /*79e0*/  IMAD.MOV R3, RZ, RZ, -R4 ;  /* 0x000000ffff037224 */ /* 0x000fc800078e0a04 */
[----:B------:R-:W-:Y:S01]  /*79f0*/  IMAD R3, R6, R3, R5 ;  /* 0x0000000306037224 */ /* 0x000fe200078e0205 */
[----:B------:R-:W-:Y:S02]  /*7a00*/  SHF.R.S32.HI R5, RZ, 0x1f, R4 ;  /* 0x0000001fff057819 */ /* 0x000fe40000011404 */
[----:B------:R-:W-:Y:S02]  /*7a10*/  IADD3 R4, P1, R4, UR6, RZ ;  /* 0x0000000604047c10 */ /* 0x000fe4000ff3e0ff */
[----:B------:R-:W-:Y:S02]  /*7a20*/  SHF.R.S32.HI R6, RZ, 0x1f, R3 ;  /* 0x0000001fff067819 */ /* 0x000fe40000011403 */
[----:B------:R-:W-:Y:S01]  /*7a30*/  IADD3.X R5, R5, UR7, R8, P1, !PT ;  /* 0x0000000705057c10 */ /* 0x000fe20008ffe408 */
[----:B------:R-:W-:Y:S02]  /*7a40*/  ULDC.64 UR6, c[0x0][0xb50] ;  /* 0x0002d40000067ab9 */ /* 0x000fe40000000a00 */
[----:B------:R-:W-:-:S02]  /*7a50*/  IMAD R6, R6, UR12, RZ ;  /* 0x0000000c06067c24 */ /* 0x000fc4000f8e02ff */
[----:B------:R-:W-:-:S04]  /*7a60*/  IMAD.WIDE.U32 R4, R3, UR12, R4 ;  /* 0x0000000c03047c25 */ /* 0x000fc8000f8e0004 */
[----:B------:R-:W-:Y:S01]  /*7a70*/  IMAD R7, R3, UR13, R6 ;  /* 0x0000000d03077c24 */ /* 0x000fe2000f8e0206 */
[----:B------:R-:W-:-:S03]  /*7a80*/  LEA R6, P1, R4, UR6, 0x2 ;  /* 0x0000000604067c11 */ /* 0x000fc6000f8210ff */
[----:B------:R-:W-:-:S05]  /*7a90*/  IMAD.IADD R3, R5, 0x1, R7 ;  /* 0x0000000105037824 */ /* 0x000fca00078e0207 */
[----:B------:R-:W-:Y:S01]  /*7aa0*/  LEA.HI.X R7, R4, UR7, R3, 0x2, P1 ;  /* 0x0000000704077c11 */ /* 0x000fe200088f1403 */
[----:B------:R-:W-:-:S05]  /*7ab0*/  IMAD.MOV.U32 R3, RZ, RZ, -0x800000 ;  /* 0xff800000ff037424 */ /* 0x000fca00078e00ff */
[----:B------:R0:W-:Y:S02]  /*7ac0*/  STG.E desc[UR50][R6.64], R3 ;  /* 0x0000000306007986 */ /* 0x0001e4000c101932 */
.L_x_194:
[----:B------:R-:W-:Y:S05]  /*7ad0*/  BSYNC B1 ;  /* 0x0000000000017941 */ /* 0x000fea0003800000 */
.L_x_193:
[----:B------:R-:W1:Y:S01]  /*7ae0*/  @P0 LDC R5, c[0x0][0xbf0] ;  /* 0x0002fc00ff050b82 */ /* 0x000e620000000800 */
[----:B------:R-:W-:Y:S01]  /*7af0*/  ULDC.64 UR12, c[0x0][0xaa0] ;  /* 0x0002a800000c7ab9 */ /* 0x000fe20000000a00 */
[----:B0-----:R-:W-:Y:S01]  /*7b00*/  IMAD.U32 R6, RZ, RZ, UR45 ;  /* 0x0000002dff067e24 */ /* 0x001fe2000f8e00ff */
[----:B------:R-:W-:Y:S01]  /*7b10*/  UIMAD UR8, UR9, UR12, URZ ;  /* 0x0000000c090872a4 */ /* 0x000fe2000f8e023f */
[----:B------:R-:W-:Y:S01]  /*7b20*/  IMAD R3, R18, 0x60, R19 ;  /* 0x0000006012037824 */ /* 0x000fe200078e0213 */
[----:B------:R-:W-:Y:S01]  /*7b30*/  UIMAD.WIDE.U32 UR6, UR4, UR12, URZ ;  /* 0x0000000c040672a5 */ /* 0x000fe2000f8e003f */
[----:B------:R-:W-:Y:S01]  /*7b40*/  BSSY B1, `(.L_x_195) ;  /* 0x0000038000017945 */ /* 0x000fe20003800000 */
[----:B------:R-:W-:Y:S01]  /*7b50*/  UIMAD UR8, UR4, UR13, UR8 ;  /* 0x0000000d040872a4 */ /* 0x000fe2000f8e0208 */
[----:B------:R-:W-:Y:S02]  /*7b60*/  IMAD R6, R6, 0xc0, R3 ;  /* 0x000000c006067824 */ /* 0x000fe400078e0203 */
[----:B------:R-:W-:Y:S01]  /*7b70*/  ULDC.64 UR12, c[0x0][0xae8] ;  /* 0x0002ba00000c7ab9 */ /* 0x000fe20000000a00 */
[----:B------:R-:W-:Y:S01]  /*7b80*/  UIADD3 UR7, UR7, UR8, URZ ;  /* 0x0000000807077290 */ /* 0x000fe2000fffe03f */
[----:B------:R-:W-:Y:S01]  /*7b90*/  @P0 IMAD.HI.U32 R4, R6, R9, RZ ;  /* 0x0000000906040227 */ /* 0x000fe200078e00ff */
[----:B------:R-:W-:-:S02]  /*7ba0*/  UIMAD UR4, UR10, UR12, URZ ;  /* 0x0000000c0a0472a4 */ /* 0x000fc4000f8e023f */
[----:B------:R-:W-:Y:S01]  /*7bb0*/  UIMAD.WIDE.U32 UR6, UR46, UR12, UR6 ;  /* 0x0000000c2e0672a5 */ /* 0x000fe2000f8e0006 */
[----:B------:R-:W-:Y:S01]  /*7bc0*/  IMAD.MOV.U32 R3, RZ, RZ, R6 ;  /* 0x000000ffff037224 */ /* 0x000fe200078e0006 */
[----:B------:R-:W-:Y:S01]  /*7bd0*/  UIMAD UR4, UR46, UR13, UR4 ;  /* 0x0000000d2e0472a4 */ /* 0x000fe2000f8e0204 */
[----:B------:R-:W-:-:S03]  /*7be0*/  ULDC.64 UR8, c[0x0][0xaf0] ;  /* 0x0002bc0000087ab9 */ /* 0x000fc60000000a00 */
[----:B------:R-:W-:Y:S02]  /*7bf0*/  UIADD3 UR7, UR7, UR4, URZ ;  /* 0x0000000407077290 */ /* 0x000fe4000fffe03f */
[----:B------:R-:W-:Y:S01]  /*7c00*/  UIMAD UR4, UR43, UR8, URZ ;  /* 0x000000082b0472a4 */ /* 0x000fe2000f8e023f */
[----:B-1----:R-:W-:Y:S01]  /*7c10*/  @P0 SHF.R.U32.HI R3, RZ, R5, R4 ;  /* 0x00000005ff030219 */ /* 0x002fe20000011604 */
[----:B------:R-:W-:Y:S02]  /*7c20*/  UIMAD.WIDE.U32 UR6, UR42, UR8, UR6 ;  /* 0x000000082a0672a5 */ /* 0x000fe4000f8e0006 */
[----:B------:R-:W-:Y:S01]  /*7c30*/  UIMAD UR4, UR42, UR9, UR4 ;  /* 0x000000092a0472a4 */ /* 0x000fe2000f8e0204 */
[--C-:B------:R-:W-:Y:S01]  /*7c40*/  SHF.R.S32.HI R4, RZ, 0x1f, R3.reuse ;  /* 0x0000001fff047819 */ /* 0x100fe20000011403 */
[----:B------:R-:W-:Y:S01]  /*7c50*/  IMAD.MOV R7, RZ, RZ, -R3 ;  /* 0x000000ffff077224 */ /* 0x000fe200078e0a03 */
[----:B------:R-:W-:Y:S01]  /*7c60*/  ULDC.64 UR8, c[0x0][0xae0] ;  /* 0x0002b80000087ab9 */ /* 0x000fe20000000a00 */
[----:B------:R-:W-:-:S02]  /*7c70*/  UIADD3 UR4, UR7, UR4, URZ ;  /* 0x0000000407047290 */ /* 0x000fc4000fffe03f */
[----:B------:R-:W-:Y:S02]  /*7c80*/  IMAD.U32 R5, RZ, RZ, UR7 ;  /* 0x00000007ff057e24 */ /* 0x000fe4000f8e00ff */
[----:B------:R-:W-:Y:S02]  /*7c90*/  IMAD R7, R11, R7, R6 ;  /* 0x000000070b077224 */ /* 0x000fe400078e0206 */
[----:B------:R-:W-:Y:S02]  /*7ca0*/  IMAD R8, R4, UR8, RZ ;  /* 0x0000000804087c24 */ /* 0x000fe4000f8e02ff */
[----:B------:R-:W-:Y:S01]  /*7cb0*/  IMAD.U32 R4, RZ, RZ, UR6 ;  /* 0x00000006ff047e24 */ /* 0x000fe2000f8e00ff */
[----:B------:R-:W-:Y:S01]  /*7cc0*/  SHF.R.S32.HI R6, RZ, 0x1f, R7 ;  /* 0x0000001fff067819 */ /* 0x000fe20000011407 */
[----:B------:R-:W-:Y:S01]  /*7cd0*/  IMAD.U32 R5, RZ, RZ, UR4 ;  /* 0x00000004ff057e24 */ /* 0x000fe2000f8e00ff */
[----:B------:R-:W-:Y:S01]  /*7ce0*/  ULDC.64 UR6, c[0x0][0xad8] ;  /* 0x0002b60000067ab9 */ /* 0x000fe20000000a00 */
[----:B------:R-:W-:-:S02]  /*7cf0*/  IMAD R9, R3, UR9, R8 ;  /* 0x0000000903097c24 */ /* 0x000fc4000f8e0208 */
[----:B------:R-:W-:-:S04]  /*7d00*/  IMAD.WIDE.U32 R4, R3, UR8, R4 ;  /* 0x0000000803047c25 */ /* 0x000fc8000f8e0004 */
[----:B------:R-:W-:Y:S02]  /*7d10*/  IMAD.U32 R8, RZ, RZ, UR45 ;  /* 0x0000002dff087e24 */ /* 0x000fe4000f8e00ff */
[----:B------:R-:W-:Y:S02]  /*7d20*/  IMAD R6, R6, UR6, RZ ;  /* 0x0000000606067c24 */ /* 0x000fe4000f8e02ff */
[----:B------:R-:W-:Y:S02]  /*7d30*/  IMAD.IADD R5, R5, 0x1, R9 ;  /* 0x0000000105057824 */ /* 0x000fe400078e0209 */
[----:B-----5:R-:W-:Y:S02]  /*7d40*/  IMAD R11, R0, R11, RZ ;  /* 0x0000000b000b7224 */ /* 0x020fe400078e02ff */
[----:B------:R-:W-:Y:S02]  /*7d50*/  IMAD R0, R8, 0xc0, R19 ;  /* 0x000000c008007824 */ /* 0x000fe400078e0213 */
[----:B------:R-:W-:-:S02]  /*7d60*/  IMAD R3, R7, UR7, R6 ;  /* 0x0000000707037c24 */ /* 0x000fc4000f8e0206 */
[----:B------:R-:W-:Y:S01]  /*7d70*/  IMAD.WIDE.U32 R4, R7, UR6, R4 ;  /* 0x0000000607047c25 */ /* 0x000fe2000f8e0004 */
[----:B------:R-:W-:Y:S01]  /*7d80*/  ISETP.GE.AND P0, PT, R0, R11, PT ;  /* 0x0000000b0000720c */ /* 0x000fe20003f06270 */
[----:B------:R-:W-:Y:S02]  /*7d90*/  ULDC.64 UR6, c[0x0][0xa80] ;  /* 0x0002a00000067ab9 */ /* 0x000fe40000000a00 */
[----:B------:R-:W-:Y:S01]  /*7da0*/  IMAD.IADD R3, R5, 0x1, R3 ;  /* 0x0000000105037824 */ /* 0x000fe200078e0203 */
[----:B------:R-:W-:-:S04]  /*7db0*/  LEA R6, P1, R4, UR6, 0x1 ;  /* 0x0000000604067c11 */ /* 0x000fc8000f8208ff */
[----:B------:R-:W-:Y:S02]  /*7dc0*/  LEA.HI.X R3, R4, UR7, R3, 0x1, P1 ;  /* 0x0000000704037c11 */ /* 0x000fe400088f0c03 */
[----:B------:R0:W1:Y:S04]  /*7dd0*/  SHFL.IDX PT, R4, R6, RZ, 0x1c1f ;  /* 0x001c1fff06047589 */ /* 0x00006800000e0000 */
        /* <DEDUP_REMOVED lines=11> */
[----:B------:R3:W-:Y:S04]  /*7e90*/  @!P2 ST.E.128 desc[UR50][R8.64], RZ ;  /* 0x000000ff0800a985 */ /* 0x0007e8000c101d32 */
[----:B------:R3:W-:Y:S04]  /*7ea0*/  @!P3 ST.E.128 desc[UR50][R12.64], RZ ;  /* 0x000000ff0c00b985 */ /* 0x0007e8000c101d32 */
[----:B------:R3:W-:Y:S02]  /*7eb0*/  @!P4 ST.E.128 desc[UR50][R14.64], RZ ;  /* 0x000000ff0e00c985 */ /* 0x0007e4000c101d32 */
.L_x_196:
[----:B------:R-:W-:Y:S05]  /*7ec0*/  BSYNC B1 ;  /* 0x0000000000017941 */ /* 0x000fea0003800000 */
.L_x_195:
[----:B------:R-:W-:Y:S01]  /*7ed0*/  VIADD R0, R0, 0x60 ;  /* 0x0000006000007836 */ /* 0x000fe20000000000 */
[----:B--2---:R2:W4:Y:S04]  /*7ee0*/  SHFL.IDX PT, R5, R3, 0x1, 0x1c1f ;  /* 0x003c1f0003057f89 */ /* 0x00452800000e0000 */
[----:B------:R-:W-:Y:S01]  /*7ef0*/  ISETP.GE.AND P0, PT, R0, R11, PT ;  /* 0x0000000b0000720c */ /* 0x000fe20003f06270 */
[----:B-1----:R2:W1:-:S12]  /*7f00*/  SHFL.IDX PT, R4, R6, 0x1, 0x1c1f ;  /* 0x003c1f0006047f89 */ /* 0x00245800000e0000 */
[----:B--2---:R-:W-:Y:S05]  /*7f10*/  @P0 BRA `(.L_x_191) ;  /* 0x0000000000300947 */ /* 0x004fea0003800000 */
[----:B------:R-:W-:Y:S02]  /*7f20*/  ULDC UR4, c[0x0][0xac8] ;  /* 0x0002b20000047ab9 */ /* 0x000fe40000000800 */
[----:B------:R-:W-:Y:S02]  /*7f30*/  ISETP.GE.AND P3, PT, R16, UR4, PT ;  /* 0x0000000410007c0c */ /* 0x000fe4000bf66270 */
[----:B------:R-:W-:Y:S02]  /*7f40*/  ISETP.GE.AND P4, PT, R17, UR4, PT ;  /* 0x0000000411007c0c */ /* 0x000fe4000bf86270 */
[----:B------:R-:W-:-:S09]  /*7f50*/  ISETP.GE.AND P2, PT, R2, UR4, PT ;  /* 0x0000000402007c0c */ /* 0x000fd2000bf46270 */
[-C--:B-1-3--:R-:W-:Y:S02]  /*7f60*/  @!P3 LEA R8, P0, R16, R4.reuse, 0x1 ;  /* 0x000000041008b211 */ /* 0x08afe400078008ff */
[C---:B------:R-:W-:Y:S02]  /*7f70*/  @!P4 LEA R10, P1, R17.reuse, R4, 0x1 ;  /* 0x00000004110ac211 */ /* 0x040fe400078208ff */
[----:B0---4-:R-:W-:Y:S01]  /*7f80*/  @!P2 IMAD.WIDE R6, R2, 0x2, R4 ;  /* 0x000000020206a825 */ /* 0x011fe200078e0204 */
[-C--:B------:R-:W-:Y:S02]  /*7f90*/  @!P3 LEA.HI.X R9, R16, R5.reuse, R157, 0x1, P0 ;  /* 0x000000051009b211 */ /* 0x080fe400000f0c9d */
[----:B------:R-:W-:Y:S02]  /*7fa0*/  @!P4 LEA.HI.X R11, R17, R5, R156, 0x1, P1 ;  /* 0x00000005110bc211 */ /* 0x000fe400008f0c9c */
[----:B------:R0:W-:Y:S04]  /*7fb0*/  @!P2 ST.E.128 desc[UR50][R6.64], RZ ;  /* 0x000000ff0600a985 */ /* 0x0001e8000c101d32 */
[----:B------:R0:W-:Y:S04]  /*7fc0*/  @!P3 ST.E.128 desc[UR50][R8.64], RZ ;  /* 0x000000ff0800b985 */ /* 0x0001e8000c101d32 */
[----:B------:R0:W-:Y:S02]  /*7fd0*/  @!P4 ST.E.128 desc[UR50][R10.64], RZ ;  /* 0x000000ff0a00c985 */ /* 0x0001e4000c101d32 */
.L_x_191:
[----:B------:R-:W-:Y:S05]  /*7fe0*/  BSYNC B0 ;  /* 0x0000000000007941 */ /* 0x000fea0003800000 */
.L_x_186:
[----:B------:R-:W-:Y:S02]  /*7ff0*/  ULDC UR4, c[0x0][0xc3c] ;  /* 0x00030f0000047ab9 */ /* 0x000fe40000000800 */
[----:B------:R-:W-:-:S13]  /*8000*/  ISETP.GE.AND P0, PT, R47, UR4, PT ;  /* 0x000000042f007c0c */ /* 0x000fda000bf06270 */
[----:B------:R-:W-:Y:S05]  /*8010*/  @!P0 BRA `(.L_x_197) ;  /* 0xffffff8c003c8947 */ /* 0x000fea000383ffff */
[----:B------:R-:W-:Y:S05]  /*8020*/  EXIT ;  /* 0x000000000000794d */ /* 0x000fea0003800000 */
.L_x_158:
[----:B------:R-:W-:-:S08]  /*8030*/  NOP ;  /* 0x0000000000007918 */ /* 0x000fd00000000000 */
[----:B------:R-:W0:-:S00]  /*8040*/  USETMAXREG.DEALLOC.CTAPOOL 0x20 ;  /* 0x00000020000079c8 */ /* 0x000e0000080e0500 */
[----:B0-----:R-:W-:Y:S02]  /*8050*/  LOP3.LUT R3, R0, 0x3, RZ, 0xc0, !PT ;  /* 0x0000000300037812 */ /* 0x001fe400078ec0ff */
[----:B------:R-:W-:-:S04]  /*8060*/  LOP3.LUT R27, R27, 0xffffffdf, RZ, 0xc0, !PT ;  /* 0xffffffdf1b1b7812 */ /* 0x000fc800078ec0ff */
[----:B------:R-:W0:Y:S02]  /*8070*/  SHFL.IDX PT, R3, R3, RZ, 0x1f ;  /* 0x00001fff03037589 */ /* 0x000e2400000e0000 */
[----:B0-----:R-:W-:-:S13]  /*8080*/  ISETP.NE.AND P0, PT, R3, RZ, PT ;  /* 0x000000ff0300720c */ /* 0x001fda0003f05270 */
[----:B------:R-:W-:Y:S01]  /*8090*/  @P0 BAR.SYNC.DEFER_BLOCKING 0x5, 0x200 ;  /* 0x0148000000000b1d */ /* 0x000fe20000010000 */
[----:B------:R-:W-:Y:S02]  /*80a0*/  @P0 MOV R3, 0x400 ;  /* 0x0000040000030802 */ /* 0x000fe40000000f00 */
[----:B------:R-:W-:Y:S02]  /*80b0*/  @P0 LOP3.LUT R27, R27, 0x20, RZ, 0xfc, !PT ;  /* 0x000000201b1b0812 */ /* 0x000fe400078efcff */
[----:B------:R-:W-:-:S05]  /*80c0*/  @P0 LEA R2, R2, R3, 0x18 ;  /* 0x0000000302020211 */ /* 0x000fca00078ec0ff */
[----:B------:R-:W0:Y:S02]  /*80d0*/  @P0 LDS.128 R16, [R2+0x19cd0] ;  /* 0x019cd00002100984 */ /* 0x000e240000000c00 */
[----:B0-----:R-:W-:Y:S01]  /*80e0*/  @P0 R2UR UR40, R19 ;  /* 0x00000000132802ca */ /* 0x001fe200000e0000 */
[----:B------:R-:W-:Y:S06]  /*80f0*/  @P0 BAR.ARV 0x4, 0x200 ;  /* 0x0108000000000b1d */ /* 0x000fec0000002000 */
[----:B------:R-:W-:Y:S08]  /*8100*/  @P0 BRA `(.L_x_198) ;  /* 0x0000000800100947 */ /* 0x000ff00003800000 */
[----:B------:R-:W0:Y:S01]  /*8110*/  S2R R4, SR_TID.X ;  /* 0x0000000000047919 */ /* 0x000e220000002100 */
[----:B------:R-:W-:Y:S01]  /*8120*/  ULDC UR4, c[0x0][0xc3c] ;  /* 0x00030f0000047ab9 */ /* 0x000fe20000000800 */
[----:B------:R-:W1:Y:S01]  /*8130*/  LDC R11, c[0x0][0xc38] ;  /* 0x00030e00ff0b7b82 */ /* 0x000e620000000800 */
[----:B0-----:R-:W-:Y:S01]  /*8140*/  LOP3.LUT R5, R4, 0x1f, RZ, 0xc0, !PT ;  /* 0x0000001f04057812 */ /* 0x001fe200078ec0ff */
[----:B------:R-:W-:-:S03]  /*8150*/  IMAD.MOV.U32 R4, RZ, RZ, RZ ;  /* 0x000000ffff047224 */ /* 0x000fc600078e00ff */
[----:B------:R-:W-:-:S04]  /*8160*/  ISETP.NE.AND P0, PT, R5, 0x1f, PT ;  /* 0x0000001f0500780c */ /* 0x000fc80003f05270 */
[----:B------:R-:W-:-:S13]  /*8170*/  ISETP.GE.OR P1, PT, R5, UR4, !P0 ;  /* 0x0000000405007c0c */ /* 0x000fda000c726670 */
[----:B------:R-:W0:Y:S02]  /*8180*/  @!P1 LDC.64 R2, c[0x0][0xc80] ;  /* 0x00032000ff029b82 */ /* 0x000e240000000a00 */
[----:B0-----:R-:W-:-:S05]  /*8190*/  @!P1 IMAD.WIDE.U32 R2, R5, 0x4, R2 ;  /* 0x0000000405029825 */ /* 0x001fca00078e0002 */
[----:B------:R-:W2:Y:S01]  /*81a0*/  @!P1 LDG.E R4, desc[UR50][R2.64] ;  /* 0x0000003202049981 */ /* 0x000ea2000c1e1900 */
[C---:B------:R-:W-:Y:S01]  /*81b0*/  ISETP.NE.AND P1, PT, R5.reuse, RZ, PT ;  /* 0x000000ff0500720c */ /* 0x040fe20003f25270 */
[----:B------:R-:W-:Y:S01]  /*81c0*/  UMOV UR4, URZ ;  /* 0x0000003f00047c82 */ /* 0x000fe20008000000 */
[C---:B------:R-:W-:Y:S01]  /*81d0*/  ISETP.GE.U32.AND P2, PT, R5.reuse, 0x2, PT ;  /* 0x000000020500780c */ /* 0x040fe20003f46070 */
[----:B------:R-:W-:Y:S01]  /*81e0*/  IMAD.MOV.U32 R16, RZ, RZ, RZ ;  /* 0x000000ffff107224 */ /* 0x000fe200078e00ff */
[C---:B------:R-:W-:Y:S02]  /*81f0*/  ISETP.GE.U32.AND P3, PT, R5.reuse, 0x4, PT ;  /* 0x000000040500780c */ /* 0x040fe40003f66070 */
[C---:B------:R-:W-:Y:S02]  /*8200*/  ISETP.GE.U32.AND P4, PT, R5.reuse, 0x8, PT ;  /* 0x000000080500780c */ /* 0x040fe40003f86070 */
[----:B------:R-:W-:Y:S01]  /*8210*/  ISETP.GE.U32.AND P5, PT, R5, 0x10, PT ;  /* 0x000000100500780c */ /* 0x000fe20003fa6070 */
[----:B--2---:R-:W0:Y:S02]  /*8220*/  SHFL.UP PT, R6, R4, 0x1, RZ ;  /* 0x0420000004067989 */ /* 0x004e2400000e00ff */
[----:B0-----:R-:W-:-:S05]  /*8230*/  SEL R7, R6, RZ, P1 ;  /* 0x000000ff06077207 */ /* 0x001fca0000800000 */
[----:B------:R-:W-:-:S05]  /*8240*/  IMAD.IADD R7, R4, 0x1, R7 ;  /* 0x0000000104077824 */ /* 0x000fca00078e0207 */
[----:B------:R-:W0:Y:S02]  /*8250*/  SHFL.UP PT, R6, R7, 0x2, RZ ;  /* 0x0440000007067989 */ /* 0x000e2400000e00ff */
        /* <DEDUP_REMOVED lines=10> */
[----:B------:R-:W-:Y:S02]  /*8300*/  IMAD.IADD R8, R2, 0x1, R7 ;  /* 0x0000000102087824 */ /* 0x000fe400078e0207 */
[----:B------:R-:W0:Y:S03]  /*8310*/  S2R R7, SR_CTAID.X ;  /* 0x0000000000077919 */ /* 0x000e260000002500 */
[----:B------:R-:W1:Y:S02]  /*8320*/  SHFL.IDX PT, R6, R8, 0x1f, 0x1f ;  /* 0x03e01f0008067f89 */ /* 0x000e6400000e0000 */
[----:B-1----:R-:W-:-:S04]  /*8330*/  IMAD R6, R6, R11, RZ ;  /* 0x0000000b06067224 */ /* 0x002fc800078e02ff */
[----:B------:R-:W-:Y:S01]  /*8340*/  IMAD.MOV.U32 R3, RZ, RZ, R6 ;  /* 0x000000ffff037224 */ /* 0x000fe200078e0006 */
[----:B0-----:R-:W-:-:S13]  /*8350*/  ISETP.GT.AND P6, PT, R6, R7, PT ;  /* 0x000000070600720c */ /* 0x001fda0003fc4270 */
[----:B------:R-:W-:Y:S05]  /*8360*/  @P6 BRA `(.L_x_199) ;  /* 0x0000000000946947 */ /* 0x000fea0003800000 */
[----:B------:R-:W-:Y:S01]  /*8370*/  IMAD.MOV.U32 R6, RZ, RZ, R3 ;  /* 0x000000ffff067224 */ /* 0x000fe200078e0003 */
[----:B------:R-:W-:Y:S01]  /*8380*/  UMOV UR4, URZ ;  /* 0x0000003f00047c82 */ /* 0x000fe20008000000 */
[----:B------:R-:W-:-:S05]  /*8390*/  ULDC UR5, c[0x0][0xc3c] ;  /* 0x00030f0000057ab9 */ /* 0x000fca0000000800 */
.L_x_203:
[----:B------:R-:W-:-:S04]  /*83a0*/  UIADD3 UR4, UR4, 0x1f, URZ ;  /* 0x0000001f04047890 */ /* 0x000fc8000fffe03f */
[----:B------:R-:W-:-:S06]  /*83b0*/  UISETP.GE.AND UP0, UPT, UR4, UR5, UPT ;  /* 0x000000050400728c */ /* 0x000fcc000bf06270 */
[----:B------:R-:W-:-:S13]  /*83c0*/  PLOP3.LUT P6, PT, PT, PT, UP0, 0x40, 0x0 ;  /* 0x000000000000781c */ /* 0x000fda0003fce808 */
[----:B------:R-:W-:Y:S05]  /*83d0*/  @!P6 BRA `(.L_x_200) ;  /* 0x000000040030e947 */ /* 0x000fea0003800000 */
[----:B------:R-:W-:Y:S01]  /*83e0*/  VIADD R9, R5, UR4 ;  /* 0x0000000405097c36 */ /* 0x000fe20008000000 */
[----:B------:R-:W-:Y:S01]  /*83f0*/  BSSY B0, `(.L_x_201) ;  /* 0x0000007000007945 */ /* 0x000fe20003800000 */
[----:B------:R-:W-:-:S03]  /*8400*/  IMAD.MOV.U32 R4, RZ, RZ, RZ ;  /* 0x000000ffff047224 */ /* 0x000fc600078e00ff */
[----:B------:R-:W-:-:S13]  /*8410*/  ISETP.GE.OR P6, PT, R9, UR5, !P0 ;  /* 0x0000000509007c0c */ /* 0x000fda000c7c6670 */
[----:B------:R-:W-:Y:S05]  /*8420*/  @P6 BRA `(.L_x_202) ;  /* 0x00000000000c6947 */ /* 0x000fea0003800000 */
[----:B------:R-:W0:Y:S02]  /*8430*/  LDC.64 R2, c[0x0][0xc80] ;  /* 0x00032000ff027b82 */ /* 0x000e240000000a00 */
[----:B0-----:R-:W-:-:S05]  /*8440*/  IMAD.WIDE R2, R9, 0x4, R2 ;  /* 0x0000000409027825 */ /* 0x001fca00078e0202 */
[----:B------:R0:W5:Y:S02]  /*8450*/  LDG.E R4, desc[UR50][R2.64] ;  /* 0x0000003202047981 */ /* 0x000164000c1e1900 */
.L_x_202:
[----:B------:R-:W-:Y:S05]  /*8460*/  BSYNC B0 ;  /* 0x0000000000007941 */ /* 0x000fea0003800000 */
.L_x_201:
[----:B0----5:R-:W0:Y:S02]  /*8470*/  SHFL.UP PT, R2, R4, 0x1, RZ ;  /* 0x0420000004027989 */ /* 0x021e2400000e00ff */
        /* <DEDUP_REMOVED lines=14> */
[----:B------:R-:W0:Y:S03]  /*8560*/  LDC R11, c[0x0][0xc38] ;  /* 0x00030e00ff0b7b82 */ /* 0x000e260000000800 */
[----:B------:R-:W0:Y:S02]  /*8570*/  SHFL.IDX PT, R3, R8, 0x1f, 0x1f ;  /* 0x03e01f0008037f89 */ /* 0x000e2400000e0000 */
[----:B0-----:R-:W-:-:S04]  /*8580*/  IMAD R3, R3, R11, RZ ;  /* 0x0000000b03037224 */ /* 0x001fc800078e02ff */
[----:B------:R-:W-:-:S05]  /*8590*/  IMAD.IADD R6, R3, 0x1, R6 ;  /* 0x0000000103067824 */ /* 0x000fca00078e0206 */
[----:B------:R-:W-:-:S13]  /*85a0*/  ISETP.GT.AND P6, PT, R6, R7, PT ;  /* 0x000000070600720c */ /* 0x000fda0003fc4270 */
[----:B------:R-:W-:Y:S05]  /*85b0*/  @!P6 BRA `(.L_x_203) ;  /* 0xfffffffc0078e947 */ /* 0x000fea000383ffff */
.L_x_199:
[----:B------:R-:W-:-:S04]  /*85c0*/  IMAD.IADD R10, R6, 0x1, -R3 ;  /* 0x00000001060a7824 */ /* 0x000fc800078e0a03 */
[----:B------:R-:W-:-:S05]  /*85d0*/  IMAD R2, R8, R11, R10 ;  /* 0x0000000b08027224 */ /* 0x000fca00078e020a */
[----:B------:R-:W-:-:S13]  /*85e0*/  ISETP.GT.AND P0, PT, R2, R7, PT ;  /* 0x000000070200720c */ /* 0x000fda0003f04270 */
[----:B------:R-:W-:Y:S02]  /*85f0*/  VOTEU.ANY UR5, UPT, !P0 ;  /* 0x0000000000057886 */ /* 0x000fe400040e0100 */
[----:B------:R-:W-:Y:S02]  /*8600*/  UPOPC UR40, UR5 ;  /* 0x00000005002872bf */ /* 0x000fe40008000000 */
[----:B------:R-:W-:-:S04]  /*8610*/  ISETP.NE.AND P0, PT, RZ, UR5, PT ;  /* 0x00000005ff007c0c */ /* 0x000fc8000bf05270 */
[----:B------:R-:W-:-:S05]  /*8620*/  IMAD.U32 R13, RZ, RZ, UR40 ;  /* 0x00000028ff0d7e24 */ /* 0x000fca000f8e00ff */
[----:B------:R-:W0:Y:S02]  /*8630*/  SHFL.IDX PT, R4, R4, R13, 0x1f ;  /* 0x00001f0d04047589 */ /* 0x000e2400000e0000 */
[----:B0-----:R-:W-:-:S04]  /*8640*/  IABS R6, R4 ;  /* 0x0000000400067213 */ /* 0x001fc80000000000 */
[----:B------:R-:W0:Y:S08]  /*8650*/  I2F.RP R9, R6 ;  /* 0x0000000600097306 */ /* 0x000e300000209400 */
[----:B0-----:R-:W0:Y:S02]  /*8660*/  MUFU.RCP R9, R9 ;  /* 0x0000000900097308 */ /* 0x001e240000001000 */
[----:B0-----:R-:W-:-:S06]  /*8670*/  VIADD R2, R9, 0xffffffe ;  /* 0x0ffffffe09027836 */ /* 0x001fcc0000000000 */
[----:B------:R0:W1:Y:S01]  /*8680*/  F2I.FTZ.U32.TRUNC.NTZ R3, R2 ;  /* 0x0000000200037305 */ /* 0x000062000021f000 */
[----:B------:R-:W-:Y:S05]  /*8690*/  @!P0 BRA `(.L_x_204) ;  /* 0x00000000000c8947 */ /* 0x000fea0003800000 */
[----:B------:R-:W-:-:S06]  /*86a0*/  UIADD3 UR5, UR40, -0x1, URZ ;  /* 0xffffffff28057890 */ /* 0x000fcc000fffe03f */
[----:B------:R-:W-:-:S05]  /*86b0*/  IMAD.U32 R9, RZ, RZ, UR5 ;  /* 0x00000005ff097e24 */ /* 0x000fca000f8e00ff */
[----:B------:R2:W3:Y:S02]  /*86c0*/  SHFL.IDX PT, R16, R8, R9, 0x1f ;  /* 0x00001f0908107589 */ /* 0x0004e400000e0000 */
.L_x_204:
[----:B01----:R-:W-:Y:S01]  /*86d0*/  IMAD.MOV R2, RZ, RZ, -R3 ;  /* 0x000000ffff027224 */ /* 0x003fe200078e0a03 */
[----:B------:R-:W-:Y:S01]  /*86e0*/  UIADD3 UR40, UR40, UR4, URZ ;  /* 0x0000000428287290 */ /* 0x000fe2000fffe03f */
[----:B---3--:R-:W-:Y:S02]  /*86f0*/  IMAD R16, R16, R11, R10 ;  /* 0x0000000b10107224 */ /* 0x008fe400078e020a */
[----:B------:R-:W-:Y:S01]  /*8700*/  IMAD.MOV.U32 R11, RZ, RZ, R2 ;  /* 0x000000ffff0b7224 */ /* 0x000fe200078e0002 */
[----:B------:R-:W-:Y:S01]  /*8710*/  IABS R2, R4 ;  /* 0x0000000400027213 */ /* 0x000fe20000000000 */
[----:B--2---:R-:W-:Y:S02]  /*8720*/  IMAD.IADD R9, R7, 0x1, -R16 ;  /* 0x0000000107097824 */ /* 0x004fe400078e0a10 */
[----:B------:R-:W-:Y:S02]  /*8730*/  IMAD R7, R11, R6, RZ ;  /* 0x000000060b077224 */ /* 0x000fe400078e02ff */
[----:B------:R-:W-:Y:S01]  /*8740*/  IMAD.MOV R10, RZ, RZ, -R2 ;  /* 0x000000ffff0a7224 */ /* 0x000fe200078e0a02 */
[----:B------:R-:W-:Y:S01]  /*8750*/  IABS R8, R9 ;  /* 0x0000000900087213 */ /* 0x000fe20000000000 */
[----:B------:R-:W-:-:S04]  /*8760*/  IMAD.MOV.U32 R2, RZ, RZ, RZ ;  /* 0x000000ffff027224 */ /* 0x000fc800078e00ff */
[----:B------:R-:W-:-:S04]  /*8770*/  IMAD.HI.U32 R2, R3, R7, R2 ;  /* 0x0000000703027227 */ /* 0x000fc800078e0002 */
[----:B------:R-:W-:Y:S02]  /*8780*/  IMAD.MOV.U32 R3, RZ, RZ, R8 ;  /* 0x000000ffff037224 */ /* 0x000fe400078e0008 */
[----:B------:R-:W-:Y:S02]  /*8790*/  IMAD.MOV.U32 R7, RZ, RZ, R10 ;  /* 0x000000ffff077224 */ /* 0x000fe400078e000a */
[----:B------:R-:W-:-:S04]  /*87a0*/  IMAD.HI.U32 R2, R2, R3, RZ ;  /* 0x0000000302027227 */ /* 0x000fc800078e00ff */
[----:B------:R-:W-:-:S05]  /*87b0*/  IMAD R3, R2, R7, R3 ;  /* 0x0000000702037224 */ /* 0x000fca00078e0203 */
[----:B------:R-:W-:-:S13]  /*87c0*/  ISETP.GT.U32.AND P1, PT, R6, R3, PT ;  /* 0x000000030600720c */ /* 0x000fda0003f24070 */
[----:B------:R-:W-:Y:S02]  /*87d0*/  @!P1 IMAD.IADD R3, R3, 0x1, -R6 ;  /* 0x0000000103039824 */ /* 0x000fe400078e0a06 */
[----:B------:R-:W-:Y:S01]  /*87e0*/  @!P1 VIADD R2, R2, 0x1 ;  /* 0x0000000102029836 */ /* 0x000fe20000000000 */
[----:B------:R-:W-:Y:S02]  /*87f0*/  ISETP.NE.AND P1, PT, R4, RZ, PT ;  /* 0x000000ff0400720c */ /* 0x000fe40003f25270 */
[----:B------:R-:W-:Y:S02]  /*8800*/  ISETP.GE.U32.AND P0, PT, R3, R6, PT ;  /* 0x000000060300720c */ /* 0x000fe40003f06070 */
[----:B------:R-:W-:-:S04]  /*8810*/  LOP3.LUT R3, R9, R4, RZ, 0x3c, !PT ;  /* 0x0000000409037212 */ /* 0x000fc800078e3cff */
[----:B------:R-:W-:-:S07]  /*8820*/  ISETP.GE.AND P2, PT, R3, RZ, PT ;  /* 0x000000ff0300720c */ /* 0x000fce0003f46270 */
[----:B------:R-:W-:-:S06]  /*8830*/  @P0 VIADD R2, R2, 0x1 ;  /* 0x0000000102020836 */ /* 0x000fcc0000000000 */
[----:B------:R-:W-:Y:S01]  /*8840*/  @!P2 IMAD.MOV R2, RZ, RZ, -R2 ;  /* 0x000000ffff02a224 */ /* 0x000fe200078e0a02 */
[----:B------:R-:W-:-:S05]  /*8850*/  @!P1 LOP3.LUT R2, RZ, R4, RZ, 0x33, !PT ;  /* 0x00000004ff029212 */ /* 0x000fca00078e33ff */
[--C-:B------:R-:W-:Y:S02]  /*8860*/  IMAD.MOV R17, RZ, RZ, -R2.reuse ;  /* 0x000000ffff117224 */ /* 0x100fe400078e0a02 */
[----:B------:R-:W-:Y:S02]  /*8870*/  IMAD.MOV.U32 R18, RZ, RZ, R2 ;  /* 0x000000ffff127224 */ /* 0x000fe400078e0002 */
[----:B------:R-:W-:Y:S01]  /*8880*/  IMAD R17, R4, R17, R9 ;  /* 0x0000001104117224 */ /* 0x000fe200078e0209 */
[----:B------:R-:W-:Y:S06]  /*8890*/  BRA `(.L_x_205) ;  /* 0x0000000000107947 */ /* 0x000fec0003800000 */
.L_x_200:
[----:B------:R-:W-:Y:S01]  /*88a0*/  IMAD.MOV.U32 R16, RZ, RZ, R7 ;  /* 0x000000ffff107224 */ /* 0x000fe200078e0007 */
[----:B------:R-:W-:Y:S01]  /*88b0*/  ULDC UR40, c[0x0][0xc3c] ;  /* 0x00030f0000287ab9 */ /* 0x000fe20000000800 */
[----:B------:R-:W-:Y:S02]  /*88c0*/  IMAD.MOV.U32 R17, RZ, RZ, RZ ;  /* 0x000000ffff117224 */ /* 0x000fe400078e00ff */
[----:B------:R-:W-:-:S07]  /*88d0*/  IMAD.MOV.U32 R18, RZ, RZ, RZ ;  /* 0x000000ffff127224 */ /* 0x000fce00078e00ff */
.L_x_205:
[----:B------:R-:W-:Y:S01]  /*88e0*/  ISETP.NE.AND P0, PT, R5, RZ, PT ;  /* 0x000000ff0500720c */ /* 0x000fe20003f05270 */
[----:B------:R-:W-:-:S12]  /*88f0*/  IMAD.U32 R19, RZ, RZ, UR40 ;  /* 0x00000028ff137e24 */ /* 0x000fd8000f8e00ff */
[----:B------:R-:W0:Y:S01]  /*8900*/  @!P0 S2R R3, SR_CgaCtaId ;  /* 0x0000000000038919 */ /* 0x000e220000008800 */
[----:B------:R-:W-:-:S04]  /*8910*/  @!P0 MOV R2, 0x400 ;  /* 0x0000040000028802 */ /* 0x000fc80000000f00 */
[----:B0-----:R-:W-:-:S05]  /*8920*/  @!P0 LEA R2, R3, R2, 0x18 ;  /* 0x0000000203028211 */ /* 0x001fca00078ec0ff */
[----:B------:R0:W-:Y:S01]  /*8930*/  @!P0 STS.128 [R2+0x19cd0], R16 ;  /* 0x019cd01002008388 */ /* 0x0001e20000000c00 */
[----:B------:R-:W-:Y:S06]  /*8940*/  BAR.ARV 0x5, 0x200 ;  /* 0x0148000000007b1d */ /* 0x000fec0000002000 */
.L_x_198:
[----:B------:R-:W-:Y:S01]  /*8950*/  ULDC UR4, c[0x0][0xc3c] ;  /* 0x00030f0000047ab9 */ /* 0x000fe20000000800 */
[----:B------:R1:W-:Y:S01]  /*8960*/  STL [R1+0x1c], RZ ;  /* 0x00001cff01007387 */ /* 0x0003e20000100800 */
[----:B------:R-:W-:Y:S01]  /*8970*/  UISETP.GE.AND UP0, UPT, UR40, UR4, UPT ;  /* 0x000000042800728c */ /* 0x000fe2000bf06270 */
[----:B------:R-:W-:Y:S02]  /*8980*/  IMAD.MOV.U32 R24, RZ, RZ, 0x1 ;  /* 0x00000001ff187424 */ /* 0x000fe400078e00ff */
[----:B------:R-:W-:-:S03]  /*8990*/  IMAD.MOV.U32 R23, RZ, RZ, RZ ;  /* 0x000000ffff177224 */ /* 0x000fc600078e00ff */
[----:B------:R-:W-:-:S13]  /*89a0*/  PLOP3.LUT P0, PT, PT, PT, UP0, 0x80, 0x0 ;  /* 0x000000000000781c */ /* 0x000fda0003f0f008 */
[----:B-1----:R-:W-:Y:S05]  /*89b0*/  @P0 BRA `(.L_x_206) ;  /* 0x0000004400dc0947 */ /* 0x002fea0003800000 */
[----:B------:R-:W0:Y:S01]  /*89c0*/  S2R R10, SR_TID.X ;  /* 0x00000000000a7919 */ /* 0x000e220000002100 */
[----:B------:R-:W-:Y:S01]  /*89d0*/  IMAD.SHL.U32 R5, R0, 0x800, RZ ;  /* 0x0000080000057824 */ /* 0x000fe200078e00ff */
[----:B------:R-:W1:Y:S01]  /*89e0*/  S2UR UR4, SR_CgaCtaId ;  /* 0x00000000000479c3 */ /* 0x000e620000008800 */
[----:B------:R-:W-:Y:S01]  /*89f0*/  MOV R22, 0x400 ;  /* 0x0000040000167802 */ /* 0x000fe20000000f00 */
[----:B------:R-:W-:Y:S01]  /*8a00*/  IMAD.MOV.U32 R24, RZ, RZ, 0x1 ;  /* 0x00000001ff187424 */ /* 0x000fe200078e00ff */
[----:B------:R-:W-:Y:S01]  /*8a10*/  ULOP3.LUT UR46, UR39, 0x2, URZ, 0xfc, !UPT ;  /* 0x00000002272e7892 */ /* 0x000fe2000f8efc3f */
[----:B------:R-:W-:Y:S01]  /*8a20*/  IMAD.MOV.U32 R23, RZ, RZ, RZ ;  /* 0x000000ffff177224 */ /* 0x000fe200078e00ff */
[----:B------:R-:W-:Y:S01]  /*8a30*/  ULOP3.LUT UR48, UR39, 0x1, URZ, 0xfc, !UPT ;  /* 0x0000000127307892 */ /* 0x000fe2000f8efc3f */
[----:B------:R-:W-:Y:S01]  /*8a40*/  ULDC UR49, c[0x0][0xc] ;  /* 0x0000030000317ab9 */ /* 0x000fe20000000800 */
[C---:B0-----:R-:W-:Y:S01]  /*8a50*/  IMAD.SHL.U32 R2, R10.reuse, 0x20, RZ ;  /* 0x000000200a027824 */ /* 0x041fe200078e00ff */
[----:B------:R-:W-:Y:S01]  /*8a60*/  SHF.R.U32.HI R4, RZ, 0x1, R10 ;  /* 0x00000001ff047819 */ /* 0x000fe2000001160a */
[C---:B------:R-:W-:Y:S01]  /*8a70*/  IMAD.SHL.U32 R6, R10.reuse, 0x80, RZ ;  /* 0x000000800a067824 */ /* 0x040fe200078e00ff */
[C---:B------:R-:W-:Y:S01]  /*8a80*/  LOP3.LUT P0, RZ, R10.reuse, 0x4, RZ, 0xc0, !PT ;  /* 0x000000040aff7812 */ /* 0x040fe2000780c0ff */
[----:B------:R-:W-:Y:S01]  /*8a90*/  IMAD.SHL.U32 R8, R10, 0x4, RZ ;  /* 0x000000040a087824 */ /* 0x000fe200078e00ff */
[----:B------:R-:W-:Y:S01]  /*8aa0*/  LOP3.LUT R3, R2, 0x80, RZ, 0xc0, !PT ;  /* 0x0000008002037812 */ /* 0x000fe200078ec0ff */
[----:B------:R-:W-:Y:S01]  /*8ab0*/  IMAD.SHL.U32 R9, R10, 0x2, RZ ;  /* 0x000000020a097824 */ /* 0x000fe200078e00ff */
[----:B------:R-:W-:-:S02]  /*8ac0*/  LOP3.LUT R0, R6, 0x400, RZ, 0xc0, !PT ;  /* 0x0000040006007812 */ /* 0x000fc400078ec0ff */
[----:B------:R-:W-:Y:S02]  /*8ad0*/  LOP3.LUT R3, R3, 0x10, R4, 0xf8, !PT ;  /* 0x0000001003037812 */ /* 0x000fe400078ef804 */
[----:B------:R-:W-:Y:S02]  /*8ae0*/  LOP3.LUT R4, R4, 0x20, RZ, 0xc0, !PT ;  /* 0x0000002004047812 */ /* 0x000fe400078ec0ff */
[----:B------:R-:W-:Y:S02]  /*8af0*/  LOP3.LUT R0, R0, 0x800, R5, 0xf8, !PT ;  /* 0x0000080000007812 */ /* 0x000fe400078ef805 */
[----:B------:R-:W-:Y:S02]  /*8b00*/  LOP3.LUT R7, R4, 0x10, R10, 0xf8, !PT ;  /* 0x0000001004077812 */ /* 0x000fe400078ef80a */
[----:B------:R-:W-:Y:S01]  /*8b10*/  LOP3.LUT R5, R3, 0x10, R8, 0x78, !PT ;  /* 0x0000001003057812 */ /* 0x000fe200078e7808 */
[----:B------:R-:W-:Y:S01]  /*8b20*/  IMAD.SHL.U32 R3, R10, 0x10, RZ ;  /* 0x000000100a037824 */ /* 0x000fe200078e00ff */
[----:B------:R-:W-:-:S02]  /*8b30*/  LOP3.LUT R2, R2, 0x360, RZ, 0xc0, !PT ;  /* 0x0000036002027812 */ /* 0x000fc400078ec0ff */
[----:B------:R-:W-:Y:S02]  /*8b40*/  LOP3.LUT R6, R7, 0x380, R6, 0xf8, !PT ;  /* 0x0000038007067812 */ /* 0x000fe400078ef806 */
[--C-:B------:R-:W-:Y:S02]  /*8b50*/  LOP3.LUT R2, R2, 0x400, R3.reuse, 0xf8, !PT ;  /* 0x0000040002027812 */ /* 0x100fe400078ef803 */
[----:B------:R-:W-:Y:S01]  /*8b60*/  LOP3.LUT R7, R6, 0x70, R3, 0x78, !PT ;  /* 0x0000007006077812 */ /* 0x000fe200078e7803 */
[----:B-1----:R-:W-:Y:S01]  /*8b70*/  IMAD.U32 R6, RZ, RZ, UR4 ;  /* 0x00000004ff067e24 */ /* 0x002fe2000f8e00ff */
[----:B------:R-:W-:Y:S02]  /*8b80*/  LOP3.LUT R2, R2, R5, RZ, 0xfc, !PT ;  /* 0x0000000502027212 */ /* 0x000fe400078efcff */
[----:B------:R-:W-:Y:S02]  /*8b90*/  LOP3.LUT R0, R0, R7, RZ, 0xfc, !PT ;  /* 0x0000000700007212 */ /* 0x000fe400078efcff */
[----:B------:R-:W-:Y:S01]  /*8ba0*/  LOP3.LUT R4, R3, 0x90, RZ, 0xc0, !PT ;  /* 0x0000009003047812 */ /* 0x000fe200078ec0ff */
[----:B------:R0:W-:Y:S01]  /*8bb0*/  STL [R1+0x10], R2 ;  /* 0x0000100201007387 */ /* 0x0001e20000100800 */
[----:B------:R-:W-:-:S02]  /*8bc0*/  LOP3.LUT R8, R10, 0x7f, RZ, 0xc0, !PT ;  /* 0x0000007f0a087812 */ /* 0x000fc400078ec0ff */
[----:B------:R-:W-:Y:S01]  /*8bd0*/  LOP3.LUT R4, R4, 0x10, R9, 0x78, !PT ;  /* 0x0000001004047812 */ /* 0x000fe200078e7809 */
[----:B------:R1:W-:Y:S01]  /*8be0*/  STL [R1+0x8], R0 ;  /* 0x0000080001007387 */ /* 0x0003e20000100800 */
[----:B------:R-:W-:Y:S02]  /*8bf0*/  LEA R22, R6, R22, 0x18 ;  /* 0x0000001606167211 */ /* 0x000fe400078ec0ff */
[----:B------:R-:W-:Y:S02]  /*8c00*/  LOP3.LUT R4, R4, 0x760, R3, 0xf8, !PT ;  /* 0x0000076004047812 */ /* 0x000fe400078ef803 */
[----:B------:R-:W-:Y:S01]  /*8c10*/  LOP3.LUT R28, R3, 0x10, RZ, 0xc0, !PT ;  /* 0x00000010031c7812 */ /* 0x000fe200078ec0ff */
[----:B0-----:R-:W-:Y:S02]  /*8c20*/  IMAD.MOV.U32 R2, RZ, RZ, 0x40 ;  /* 0x00000040ff027424 */ /* 0x001fe400078e00ff */
[----:B------:R-:W-:Y:S01]  /*8c30*/  STL [R1+0x4], R4 ;  /* 0x0000040401007387 */ /* 0x000fe20000100800 */
[----:B------:R-:W-:Y:S01]  /*8c40*/  LOP3.LUT R3, R28, 0x20, RZ, 0xfc, !PT ;  /* 0x000000201c037812 */ /* 0x000fe200078efcff */
[----:B-1----:R-:W-:Y:S01]  /*8c50*/  IMAD.SHL.U32 R0, R10, 0x40, RZ ;  /* 0x000000400a007824 */ /* 0x002fe200078e00ff */
[----:B------:R-:W-:Y:S01]  /*8c60*/  SEL R2, R2, 0xffffffc0, !P0 ;  /* 0xffffffc002027807 */ /* 0x000fe20004000000 */
[----:B------:R-:W-:Y:S03]  /*8c70*/  STL [R1], R6 ;  /* 0x0000000601007387 */ /* 0x000fe60000100800 */
[----:B------:R-:W-:Y:S01]  /*8c80*/  LOP3.LUT R5, R0, 0x40, RZ, 0xc0, !PT ;  /* 0x0000004000057812 */ /* 0x000fe200078ec0ff */
[----:B------:R0:W-:Y:S01]  /*8c90*/  STL [R1+0xc], R2 ;  /* 0x00000c0201007387 */ /* 0x0001e20000100800 */
[----:B------:R-:W-:-:S03]  /*8ca0*/  SHF.R.U32.HI R0, RZ, 0x1, R8 ;  /* 0x00000001ff007819 */ /* 0x000fc60000011608 */
[----:B------:R1:W-:Y:S01]  /*8cb0*/  STL [R1+0x1c], RZ ;  /* 0x00001cff01007387 */ /* 0x0003e20000100800 */
[----:B------:R-:W-:Y:S01]  /*8cc0*/  LOP3.LUT R0, R0, R5, RZ, 0xfc, !PT ;  /* 0x0000000500007212 */ /* 0x000fe200078efcff */
[----:B------:R-:W-:Y:S01]  /*8cd0*/  IMAD.IADD R0, R22, 0x1, R4 ;  /* 0x0000000116007824 */ /* 0x000fe200078e0204 */
[----:B0-----:R-:W-:-:S04]  /*8ce0*/  LOP3.LUT R2, R28, 0x40, RZ, 0xfc, !PT ;  /* 0x000000401c027812 */ /* 0x001fc800078efcff */
[----:B------:R1:W-:Y:S03]  /*8cf0*/  STL [R1+0x14], R0 ;  /* 0x0000140001007387 */ /* 0x0003e60000100800 */
.L_x_281:
[----:B------:R-:W-:Y:S01]  /*8d00*/  ULDC.64 UR4, c[0x0][0xc88] ;  /* 0x0003220000047ab9 */ /* 0x000fe20000000a00 */
[----:B------:R-:W-:Y:S01]  /*8d10*/  ULDC.64 UR6, c[0x0][0xa18] ;  /* 0x0002860000067ab9 */ /* 0x000fe20000000a00 */
[----:B------:R-:W-:Y:S01]  /*8d20*/  UIMAD.WIDE UR4, UR40, 0x4, UR4 ;  /* 0x00000004280478a5 */ /* 0x000fe2000f8e0204 */
[----:B------:R-:W-:-:S05]  /*8d30*/  ULDC.64 UR8, c[0x0][0xa00] ;  /* 0x0002800000087ab9 */ /* 0x000fca0000000a00 */
[----:B01----:R-:W-:Y:S02]  /*8d40*/  IMAD.U32 R2, RZ, RZ, UR4 ;  /* 0x00000004ff027e24 */ /* 0x003fe4000f8e00ff */
[----:B------:R-:W-:Y:S01]  /*8d50*/  IMAD.U32 R3, RZ, RZ, UR5 ;  /* 0x00000005ff037e24 */ /* 0x000fe2000f8e00ff */
[----:B------:R-:W-:-:S04]  /*8d60*/  ULDC.64 UR4, c[0x0][0xa28] ;  /* 0x00028a0000047ab9 */ /* 0x000fc80000000a00 */
[----:B------:R-:W2:Y:S01]  /*8d70*/  LDG.E R2, desc[UR50][R2.64] ;  /* 0x0000003202027981 */ /* 0x000ea2000c1e1900 */
[----:B------:R-:W-:Y:S02]  /*8d80*/  UISETP.NE.U32.AND UP1, UPT, UR4, URZ, UPT ;  /* 0x0000003f0400728c */ /* 0x000fe4000bf25070 */
[----:B------:R-:W-:Y:S02]  /*8d90*/  UISETP.NE.U32.AND UP0, UPT, UR6, URZ, UPT ;  /* 0x0000003f0600728c */ /* 0x000fe4000bf05070 */
[----:B------:R-:W-:Y:S02]  /*8da0*/  UISETP.NE.AND.EX UP2, UPT, UR5, URZ, UPT, UP1 ;  /* 0x0000003f0500728c */ /* 0x000fe4000bf45310 */
[----:B------:R-:W-:Y:S02]  /*8db0*/  UISETP.NE.AND.EX UP0, UPT, UR7, URZ, UPT, UP0 ;  /* 0x0000003f0700728c */ /* 0x000fe4000bf05300 */
[----:B------:R-:W-:Y:S02]  /*8dc0*/  UISETP.NE.U32.AND UP1, UPT, UR8, URZ, UPT ;  /* 0x0000003f0800728c */ /* 0x000fe4000bf25070 */
[----:B------:R-:W-:-:S02]  /*8dd0*/  PLOP3.LUT P0, PT, PT, PT, UP2, 0x80, 0x0 ;  /* 0x000000000000781c */ /* 0x000fc40003f0f028 */
[----:B------:R-:W-:Y:S01]  /*8de0*/  PLOP3.LUT P1, PT, PT, PT, UP0, 0x80, 0x0 ;  /* 0x000000000000781c */ /* 0x000fe20003f2f008 */
[----:B------:R-:W-:Y:S01]  /*8df0*/  UISETP.NE.AND.EX UP5, UPT, UR9, URZ, UPT, UP1 ;  /* 0x0000003f0900728c */ /* 0x000fe2000bfa5310 */
[----:B------:R-:W-:Y:S01]  /*8e00*/  IMAD.MOV.U32 R19, RZ, RZ, RZ ;  /* 0x000000ffff137224 */ /* 0x000fe200078e00ff */
[----:B------:R-:W-:Y:S02]  /*8e10*/  UMOV UR38, URZ ;  /* 0x0000003f00267c82 */ /* 0x000fe40008000000 */
[----:B------:R-:W-:Y:S02]  /*8e20*/  UP2UR UR47, UPR, URZ, 0x20 ;  /* 0x000000203f2f7883 */ /* 0x000fe40008000000 */
[----:B------:R-:W-:Y:S02]  /*8e30*/  PLOP3.LUT P2, PT, PT, PT, UP5, 0x80, 0x0 ;  /* 0x000000000000781c */ /* 0x000fe40003f4f058 */
[----:B--2---:R-:W-:-:S13]  /*8e40*/  R2UR UR44, R2 ;  /* 0x00000000022c72ca */ /* 0x004fda00000e0000 */
[----:B------:R-:W-:Y:S02]  /*8e50*/  USHF.R.S32.HI UR45, URZ, 0x1f, UR44 ;  /* 0x0000001f3f2d7899 */ /* 0x000fe4000801142c */
[----:B------:R-:W-:Y:S02]  /*8e60*/  @UP2 ULEA UR4, UP3, UR44, UR4, 0x2 ;  /* 0x000000042c042291 */ /* 0x000fe4000f86103f */
[----:B------:R-:W-:Y:S02]  /*8e70*/  USHF.L.U32 UR36, UR44, 0x2, URZ ;  /* 0x000000022c247899 */ /* 0x000fe4000800063f */
[----:B------:R-:W-:Y:S02]  /*8e80*/  @UP2 ULEA.HI.X UR5, UR44, UR5, UR45, 0x2, UP3 ;  /* 0x000000052c052291 */ /* 0x000fe400098f142d */
[----:B------:R-:W-:Y:S01]  /*8e90*/  USHF.L.U64.HI UR37, UR44, 0x2, UR45 ;  /* 0x000000022c257899 */ /* 0x000fe2000801022d */
[----:B------:R-:W-:Y:S01]  /*8ea0*/  IMAD.U32 R2, RZ, RZ, UR4 ;  /* 0x00000004ff027e24 */ /* 0x000fe2000f8e00ff */
[----:B------:R-:W-:-:S02]  /*8eb0*/  @UP0 UIADD3 UR6, UP4, UR36, UR6, URZ ;  /* 0x0000000624060290 */ /* 0x000fc4000ff9e03f */
[----:B------:R-:W-:Y:S02]  /*8ec0*/  IMAD.U32 R3, RZ, RZ, UR5 ;  /* 0x00000005ff037e24 */ /* 0x000fe4000f8e00ff */
[----:B------:R-:W-:Y:S02]  /*8ed0*/  @UP0 UIADD3.X UR7, UR37, UR7, URZ, UP4, !UPT ;  /* 0x0000000725070290 */ /* 0x000fe4000a7fe43f */
[----:B------:R-:W-:Y:S01]  /*8ee0*/  UIADD3 UR8, UP0, UR36, UR8, URZ ;  /* 0x0000000824087290 */ /* 0x000fe2000ff1e03f */
[----:B-1----:R0:W2:Y:S03]  /*8ef0*/  @P0 LDG.E R0, desc[UR50][R2.64] ;  /* 0x0000003202000981 */ /* 0x0020a6000c1e1900 */
[----:B------:R-:W-:Y:S01]  /*8f00*/  UIADD3.X UR4, UR37, UR9, URZ, UP0, !UPT ;  /* 0x0000000925047290 */ /* 0x000fe200087fe43f */
[----:B0-----:R-:W-:Y:S02]  /*8f10*/  IMAD.U32 R2, RZ, RZ, UR6 ;  /* 0x00000006ff027e24 */ /* 0x001fe4000f8e00ff */
[----:B------:R-:W-:-:S05]  /*8f20*/  IMAD.U32 R3, RZ, RZ, UR7 ;  /* 0x00000007ff037e24 */ /* 0x000fca000f8e00ff */
[----:B------:R0:W3:Y:S02]  /*8f30*/  @P1 LDG.E R4, desc[UR50][R2.64] ;  /* 0x0000003202041981 */ /* 0x0000e4000c1e1900 */
[----:B0-----:R-:W-:Y:S02]  /*8f40*/  IMAD.U32 R2, RZ, RZ, UR8 ;  /* 0x00000008ff027e24 */ /* 0x001fe4000f8e00ff */
[----:B------:R-:W-:-:S05]  /*8f50*/  IMAD.U32 R3, RZ, RZ, UR4 ;  /* 0x00000004ff037e24 */ /* 0x000fca000f8e00ff */
[----:B------:R0:W5:Y:S01]  /*8f60*/  @P2 LDG.E R19, desc[UR50][R2.64] ;  /* 0x0000003202132981 */ /* 0x000162000c1e1900 */
[----:B--2---:R-:W-:Y:S02]  /*8f70*/  @P0 R2UR UR38, R0 ;  /* 0x00000000002602ca */ /* 0x004fe400000e0000 */
[----:B---3--:R-:W-:Y:S01]  /*8f80*/  @P1 R2UR UR41, R4 ;  /* 0x00000000042912ca */ /* 0x008fe200000e0000 */
[----:B0-----:R-:W-:-:S14]  /*8f90*/  @P1 BRA `(.L_x_207) ;  /* 0x0000000000241947 */ /* 0x001fdc0003800000 */
[----:B------:R-:W-:Y:S01]  /*8fa0*/  UISETP.NE.AND UP0, UPT, UR47, URZ, UPT ;  /* 0x0000003f2f00728c */ /* 0x000fe2000bf05270 */
[----:B------:R-:W-:-:S05]  /*8fb0*/  ULDC UR41, c[0x0][0x288] ;  /* 0x0000a20000297ab9 */ /* 0x000fca0000000800 */
[----:B------:R-:W-:-:S13]  /*8fc0*/  PLOP3.LUT P0, PT, PT, PT, UP0, 0x40, 0x0 ;  /* 0x000000000000781c */ /* 0x000fda0003f0e808 */
[----:B------:R-:W-:Y:S05]  /*8fd0*/  @P0 BRA `(.L_x_207) ;  /* 0x0000000000140947 */ /* 0x000fea0003800000 */
[----:B------:R-:W2:Y:S04]  /*8fe0*/  LDG.E R4, desc[UR50][R2.64] ;  /* 0x0000003202047981 */ /* 0x000ea8000c1e1900 */
[----:B------:R-:W3:Y:S01]  /*8ff0*/  LDG.E R0, desc[UR50][R2.64+0x4] ;  /* 0x0000043202007981 */ /* 0x000ee2000c1e1900 */
[----:B--2---:R-:W-:Y:S02]  /*9000*/  R2UR UR4, R4 ;  /* 0x00000000040472ca */ /* 0x004fe400000e0000 */
[----:B---3--:R-:W-:-:S13]  /*9010*/  R2UR UR41, R0 ;  /* 0x00000000002972ca */ /* 0x008fda00000e0000 */
[----:B------:R-:W-:-:S12]  /*9020*/  UIADD3 UR41, -UR4, UR41, URZ ;  /* 0x0000002904297290 */ /* 0x000fd8000fffe13f */
.L_x_207:
[----:B------:R-:W-:Y:S01]  /*9030*/  ULDC.64 UR6, c[0x0][0xa20] ;  /* 0x0002880000067ab9 */ /* 0x000fe20000000a00 */
[----:B------:R-:W-:Y:S01]  /*9040*/  ULDC.64 UR4, c[0x0][0x418] ;  /* 0x0001060000047ab9 */ /* 0x000fe20000000a00 */
[----:B------:R-:W-:Y:S01]  /*9050*/  ISETP.NE.U32.AND P0, PT, RZ, UR6, PT ;  /* 0x00000006ff007c0c */ /* 0x000fe2000bf05070 */
[----:B------:R-:W-:Y:S01]  /*9060*/  UISETP.NE.U32.AND UP0, UPT, UR4, URZ, UPT ;  /* 0x0000003f0400728c */ /* 0x000fe2000bf05070 */
[----:B------:R-:W-:Y:S01]  /*9070*/  IMAD.U32 R25, RZ, RZ, UR44 ;  /* 0x0000002cff197e24 */ /* 0x000fe2000f8e00ff */
[----:B------:R-:W-:Y:S01]  /*9080*/  ULDC UR42, c[0x0][0x2f0] ;  /* 0x0000bc00002a7ab9 */ /* 0x000fe20000000800 */
[----:B------:R-:W-:Y:S01]  /*9090*/  ISETP.NE.AND.EX P0, PT, RZ, UR7, PT, P0 ;  /* 0x00000007ff007c0c */ /* 0x000fe2000bf05300 */
[----:B------:R-:W-:Y:S01]  /*90a0*/  UISETP.NE.AND.EX UP0, UPT, UR5, URZ, UPT, UP0 ;  /* 0x0000003f0500728c */ /* 0x000fe2000bf05300 */
[----:B------:R-:W-:-:S03]  /*90b0*/  ULDC UR4, c[0x0][0x424] ;  /* 0x0001090000047ab9 */ /* 0x000fc60000000800 */
[----:B------:R-:W-:-:S04]  /*90c0*/  USEL UR4, UR4, 0x1, UP0 ;  /* 0x0000000104047887 */ /* 0x000fc80008000000 */
[----:B------:R-:W-:-:S04]  /*90d0*/  UIMAD UR42, UR4, UR42, URZ ;  /* 0x0000002a042a72a4 */ /* 0x000fc8000f8e023f */
[----:B------:R-:W-:Y:S08]  /*90e0*/  @!P0 BRA `(.L_x_208) ;  /* 0x00000000001c8947 */ /* 0x000ff00003800000 */
[----:B------:R-:W-:-:S04]  /*90f0*/  UIADD3 UR4, UP0, UR36, UR6, URZ ;  /* 0x0000000624047290 */ /* 0x000fc8000ff1e03f */
[----:B------:R-:W-:Y:S02]  /*9100*/  UIADD3.X UR5, UR37, UR7, URZ, UP0, !UPT ;  /* 0x0000000725057290 */ /* 0x000fe400087fe43f */
[----:B------:R-:W-:-:S04]  /*9110*/  IMAD.U32 R2, RZ, RZ, UR4 ;  /* 0x00000004ff027e24 */ /* 0x000fc8000f8e00ff */
[----:B------:R-:W-:-:S05]  /*9120*/  IMAD.U32 R3, RZ, RZ, UR5 ;  /* 0x00000005ff037e24 */ /* 0x000fca000f8e00ff */
[----:B------:R-:W2:Y:S02]  /*9130*/  LDG.E R2, desc[UR50][R2.64] ;  /* 0x0000003202027981 */ /* 0x000ea4000c1e1900 */
[----:B--2---:R-:W-:Y:S01]  /*9140*/  R2UR UR42, R2 ;  /* 0x00000000022a72ca */ /* 0x004fe200000e0000 */
[----:B------:R-:W-:-:S14]  /*9150*/  BRA `(.L_x_209) ;  /* 0x00000000002c7947 */ /* 0x000fdc0003800000 */
.L_x_208:
[----:B------:R-:W-:Y:S02]  /*9160*/  ULDC.64 UR4, c[0x0][0xa08] ;  /* 0x0002820000047ab9 */ /* 0x000fe40000000a00 */
[----:B------:R-:W-:-:S04]  /*9170*/  ISETP.NE.U32.AND P0, PT, RZ, UR4, PT ;  /* 0x00000004ff007c0c */ /* 0x000fc8000bf05070 */
[----:B------:R-:W-:-:S13]  /*9180*/  ISETP.NE.AND.EX P0, PT, RZ, UR5, PT, P0 ;  /* 0x00000005ff007c0c */ /* 0x000fda000bf05300 */
[----:B------:R-:W-:Y:S05]  /*9190*/  @!P0 BRA `(.L_x_209) ;  /* 0x00000000001c8947 */ /* 0x000fea0003800000 */
[----:B------:R-:W0:Y:S02]  /*91a0*/  LDC.64 R2, c[0x0][0xa08] ;  /* 0x00028200ff027b82 */ /* 0x000e240000000a00 */
[----:B0-----:R-:W-:-:S05]  /*91b0*/  IMAD.WIDE R2, R25, 0x4, R2 ;  /* 0x0000000419027825 */ /* 0x001fca00078e0202 */
[----:B------:R-:W2:Y:S04]  /*91c0*/  LDG.E R4, desc[UR50][R2.64] ;  /* 0x0000003202047981 */ /* 0x000ea8000c1e1900 */
[----:B------:R-:W3:Y:S01]  /*91d0*/  LDG.E R0, desc[UR50][R2.64+0x4] ;  /* 0x0000043202007981 */ /* 0x000ee2000c1e1900 */
[----:B--2---:R-:W-:Y:S02]  /*91e0*/  R2UR UR42, R4 ;  /* 0x00000000042a72ca */ /* 0x004fe400000e0000 */
[----:B---3--:R-:W-:-:S13]  /*91f0*/  R2UR UR4, R0 ;  /* 0x00000000000472ca */ /* 0x008fda00000e0000 */
[----:B------:R-:W-:-:S12]  /*9200*/  UIADD3 UR42, -UR42, UR4, URZ ;  /* 0x000000042a2a7290 */ /* 0x000fd8000fffe13f */
.L_x_209:
[----:B------:R-:W-:Y:S01]  /*9210*/  UIADD3 UR42, -UR38, UR42, URZ ;  /* 0x0000002a262a7290 */ /* 0x000fe2000fffe13f */
[----:B------:R-:W-:Y:S03]  /*9220*/  BSSY B7, `(.L_x_210) ;  /* 0x0000357000077945 */ /* 0x000fe60003800000 */
[----:B------:R-:W-:Y:S02]  /*9230*/  UIADD3 UR4, UR42, 0x7f, URZ ;  /* 0x0000007f2a047890 */ /* 0x000fe4000fffe03f */
[----:B------:R-:W-:Y:S02]  /*9240*/  ISETP.LT.AND P0, PT, RZ, UR42, PT ;  /* 0x0000002aff007c0c */ /* 0x000fe4000bf01270 */
[----:B------:R-:W-:-:S04]  /*9250*/  USHF.R.S32.HI UR5, URZ, 0x1f, UR4 ;  /* 0x0000001f3f057899 */ /* 0x000fc80008011404 */
[----:B------:R-:W-:-:S04]  /*9260*/  ULEA.HI UR5, UR5, UR4, URZ, 0x7 ;  /* 0x0000000405057291 */ /* 0x000fc8000f8f383f */
[----:B------:R-:W-:-:S03]  /*9270*/  USHF.R.S32.HI UR43, URZ, 0x7, UR5 ;  /* 0x000000073f2b7899 */ /* 0x000fc60008011405 */
[----:B------:R-:W-:Y:S09]  /*9280*/  @P0 BRA `(.L_x_211) ;  /* 0x0000000000440947 */ /* 0x000ff20003800000 */
[----:B------:R-:W0:Y:S02]  /*9290*/  S2R R0, SR_TID.X ;  /* 0x0000000000007919 */ /* 0x000e240000002100 */
[----:B0-----:R-:W-:-:S04]  /*92a0*/  LOP3.LUT R0, R0, 0x7f, RZ, 0xc0, !PT ;  /* 0x0000007f00007812 */ /* 0x001fc800078ec0ff */
[----:B------:R-:W-:-:S13]  /*92b0*/  ISETP.NE.AND P0, PT, R0, RZ, PT ;  /* 0x000000ff0000720c */ /* 0x000fda0003f05270 */
[----:B------:R-:W-:Y:S05]  /*92c0*/  @P0 BRA `(.L_x_212) ;  /* 0x0000003400300947 */ /* 0x000fea0003800000 */
[----:B------:R-:W0:Y:S01]  /*92d0*/  S2R R5, SR_LANEID ;  /* 0x0000000000057919 */ /* 0x000e220000000000 */
[----:B------:R-:W-:Y:S01]  /*92e0*/  VOTEU.ANY UR4, UPT, PT ;  /* 0x0000000000047886 */ /* 0x000fe200038e0100 */
[----:B------:R-:W1:Y:S01]  /*92f0*/  LDC.64 R2, c[0x0][0xc60] ;  /* 0x00031800ff027b82 */ /* 0x000e620000000a00 */
[----:B------:R-:W0:Y:S02]  /*9300*/  FLO.U32 R0, UR4 ;  /* 0x0000000400007d00 */ /* 0x000e2400080e0000 */
[----:B0-----:R-:W-:-:S06]  /*9310*/  ISETP.EQ.U32.AND P0, PT, R0, R5, PT ;  /* 0x000000050000720c */ /* 0x001fcc0003f02070 */
[----:B------:R-:W1:Y:S07]  /*9320*/  POPC R5, UR4 ;  /* 0x0000000400057d09 */ /* 0x000e6e0008000000 */
[----:B-1----:R-:W2:Y:S01]  /*9330*/  @P0 ATOMG.E.ADD.STRONG.GPU PT, R3, desc[UR50][R2.64], R5 ;  /* 0x00000005020309a8 */ /* 0x002ea200081ee1f2 */
[----:B------:R-:W0:Y:S02]  /*9340*/  S2R R4, SR_LTMASK ;  /* 0x0000000000047919 */ /* 0x000e240000003900 */
[----:B0-----:R-:W-:-:S04]  /*9350*/  LOP3.LUT R4, R4, UR4, RZ, 0xc0, !PT ;  /* 0x0000000404047c12 */ /* 0x001fc8000f8ec0ff */
[----:B------:R-:W0:Y:S01]  /*9360*/  POPC R7, R4 ;  /* 0x0000000400077309 */ /* 0x000e220000000000 */
[----:B--2---:R-:W0:Y:S02]  /*9370*/  SHFL.IDX PT, R0, R3, R0, 0x1f ;  /* 0x00001f0003007589 */ /* 0x004e2400000e0000 */
[----:B0-----:R-:W-:Y:S01]  /*9380*/  IADD3 R16, R0, UR49, R7 ;  /* 0x0000003100107c10 */ /* 0x001fe2000fffe007 */
[----:B------:R-:W-:Y:S06]  /*9390*/  BRA `(.L_x_212) ;  /* 0x0000003000fc7947 */ /* 0x000fec0003800000 */
.L_x_211:
[----:B------:R-:W-:Y:S01]  /*93a0*/  VIADD R0, R22, 0x13800 ;  /* 0x0001380016007836 */ /* 0x000fe20000000000 */
[----:B------:R-:W-:Y:S04]  /*93b0*/  BSSY B6, `(.L_x_213) ;  /* 0x0000013000067945 */ /* 0x000fe80003800000 */
[----:B------:R-:W-:-:S13]  /*93c0*/  LOP3.LUT P0, RZ, R0, 0x9f, RZ, 0xc0, !PT ;  /* 0x0000009f00ff7812 */ /* 0x000fda000780c0ff */
[----:B------:R-:W-:Y:S05]  /*93d0*/  @!P0 BRA `(.L_x_214) ;  /* 0x0000000000408947 */ /* 0x000fea0003800000 */
[----:B------:R-:W-:Y:S01]  /*93e0*/  MOV R2, 0x0 ;  /* 0x0000000000027802 */ /* 0x000fe20000000f00 */
        /* <DEDUP_REMOVED lines=15> */
.L_x_214:
[----:B------:R-:W-:Y:S05]  /*94e0*/  BSYNC B6 ;  /* 0x0000000000067941 */ /* 0x000fea0003800000 */
.L_x_213:
[----:B------:R-:W-:Y:S01]  /*94f0*/  VIADD R0, R22, 0x9000 ;  /* 0x0000900016007836 */ /* 0x000fe20000000000 */
[----:B------:R-:W-:Y:S01]  /*9500*/  LOP3.LUT R27, R27, 0xfffffffe, RZ, 0xc0, !PT ;  /* 0xfffffffe1b1b7812 */ /* 0x000fe200078ec0ff */
[----:B------:R-:W-:Y:S03]  /*9510*/  BSSY B6, `(.L_x_215) ;  /* 0x0000014000067945 */ /* 0x000fe60003800000 */
[----:B------:R-:W-:-:S13]  /*9520*/  LOP3.LUT P0, RZ, R0, 0x9f, RZ, 0xc0, !PT ;  /* 0x0000009f00ff7812 */ /* 0x000fda000780c0ff */
[----:B------:R-:W-:Y:S01]  /*9530*/  @P0 LOP3.LUT R27, R27, 0x1, RZ, 0xfc, !PT ;  /* 0x000000011b1b0812 */ /* 0x000fe200078efcff */
[----:B------:R-:W-:Y:S06]  /*9540*/  @!P0 BRA `(.L_x_216) ;  /* 0x0000000000408947 */ /* 0x000fec0003800000 */
        /* <DEDUP_REMOVED lines=16> */
.L_x_216:
[----:B------:R-:W-:Y:S05]  /*9650*/  BSYNC B6 ;  /* 0x0000000000067941 */ /* 0x000fea0003800000 */
.L_x_215:
        /* <DEDUP_REMOVED lines=20> */
.L_x_218:
[----:B------:R-:W-:Y:S05]  /*97a0*/  BSYNC B6 ;  /* 0x0000000000067941 */ /* 0x000fea0003800000 */
.L_x_217:
[----:B------:R-:W-:Y:S01]  /*97b0*/  LOP3.LUT P6, RZ, R27, 0x1, RZ, 0xc0, !PT ;  /* 0x000000011bff7812 */ /* 0x000fe200078cc0ff */
[----:B------:R-:W-:-:S12]  /*97c0*/  BSSY B6, `(.L_x_219) ;  /* 0x0000012000067945 */ /* 0x000fd80003800000 */
        /* <DEDUP_REMOVED lines=17> */
.L_x_220:
[----:B------:R-:W-:Y:S05]  /*98e0*/  BSYNC B6 ;  /* 0x0000000000067941 */ /* 0x000fea0003800000 */
.L_x_219:
[----:B------:R-:W-:Y:S01]  /*98f0*/  ULDC.64 UR4, c[0x0][0x9f8] ;  /* 0x00027e0000047ab9 */ /* 0x000fe20000000a00 */
[----:B------:R-:W0:Y:S01]  /*9900*/  LDC R5, c[0x0][0x430] ;  /* 0x00010c00ff057b82 */ /* 0x000e220000000800 */
[----:B------:R-:W-:-:S04]  /*9910*/  UISETP.NE.U32.AND UP0, UPT, UR4, URZ, UPT ;  /* 0x0000003f0400728c */ /* 0x000fc8000bf05070 */
[----:B------:R-:W-:-:S06]  /*9920*/  UISETP.NE.AND.EX UP0, UPT, UR5, URZ, UPT, UP0 ;  /* 0x0000003f0500728c */ /* 0x000fcc000bf05300 */
[----:B------:R-:W-:-:S05]  /*9930*/  PLOP3.LUT P0, PT, PT, PT, UP0, 0x80, 0x0 ;  /* 0x000000000000781c */ /* 0x000fca0003f0f008 */
[----:B------:R-:W-:-:S04]  /*9940*/  @UP0 UIADD3 UR4, UP1, UR36, UR4, URZ ;  /* 0x0000000424040290 */ /* 0x000fc8000ff3e03f */
[----:B------:R-:W-:Y:S02]  /*9950*/  @UP0 UIADD3.X UR5, UR37, UR5, URZ, UP1, !UPT ;  /* 0x0000000525050290 */ /* 0x000fe40008ffe43f */
[----:B------:R-:W-:-:S04]  /*9960*/  IMAD.U32 R2, RZ, RZ, UR4 ;  /* 0x00000004ff027e24 */ /* 0x000fc8000f8e00ff */
[----:B------:R-:W-:-:S05]  /*9970*/  IMAD.U32 R3, RZ, RZ, UR5 ;  /* 0x00000005ff037e24 */ /* 0x000fca000f8e00ff */
[----:B------:R1:W2:Y:S01]  /*9980*/  @P0 LDG.E R25, desc[UR50][R2.64] ;  /* 0x0000003202190981 */ /* 0x0002a2000c1e1900 */
[----:B0-----:R-:W-:Y:S01]  /*9990*/  ISETP.NE.AND P1, PT, R5, 0x1, PT ;  /* 0x000000010500780c */ /* 0x001fe20003f25270 */
[----:B------:R-:W-:Y:S01]  /*99a0*/  IMAD.U32 R7, RZ, RZ, UR43 ;  /* 0x0000002bff077e24 */ /* 0x000fe2000f8e00ff */
[----:B------:R-:W-:Y:S01]  /*99b0*/  LOP3.LUT R27, R27, 0xffffffef, RZ, 0xc0, !PT ;  /* 0xffffffef1b1b7812 */ /* 0x000fe200078ec0ff */
[----:B------:R-:W0:Y:S03]  /*99c0*/  S2R R21, SR_TID.X ;  /* 0x0000000000157919 */ /* 0x000e260000002100 */
[----:B------:R-:W-:Y:S01]  /*99d0*/  LEA R7, R7, 0xffffff80, 0x7 ;  /* 0xffffff8007077811 */ /* 0x000fe200078e38ff */
[----:B------:R-:W3:Y:S06]  /*99e0*/  S2R R20, SR_TID.X ;  /* 0x0000000000147919 */ /* 0x000eec0000002100 */
[----:B-1----:R-:W1:Y:S01]  /*99f0*/  @P1 LDC R3, c[0x0][0x434] ;  /* 0x00010d00ff031b82 */ /* 0x002e620000000800 */
[----:B------:R-:W-:-:S07]  /*9a00*/  @P1 LOP3.LUT R27, R27, 0x10, RZ, 0xfc, !PT ;  /* 0x000000101b1b1812 */ /* 0x000fce00078efcff */
[----:B------:R-:W4:Y:S01]  /*9a10*/  @P1 LDC R0, c[0x0][0x438] ;  /* 0x00010e00ff001b82 */ /* 0x000f220000000800 */
[----:B0-----:R-:W-:Y:S01]  /*9a20*/  IMAD.SHL.U32 R21, R21, 0x40, RZ ;  /* 0x0000004015157824 */ /* 0x001fe200078e00ff */
[----:B---3--:R-:W-:-:S04]  /*9a30*/  LOP3.LUT R20, R20, 0x7f, RZ, 0xc0, !PT ;  /* 0x0000007f14147812 */ /* 0x008fc800078ec0ff */
[----:B------:R-:W-:Y:S02]  /*9a40*/  LOP3.LUT R21, R21, 0x40, RZ, 0xc0, !PT ;  /* 0x0000004015157812 */ /* 0x000fe400078ec0ff */
[----:B------:R-:W-:-:S04]  /*9a50*/  SHF.R.U32.HI R20, RZ, 0x1, R20 ;  /* 0x00000001ff147819 */ /* 0x000fc80000011614 */
[----:B------:R-:W-:-:S04]  /*9a60*/  LOP3.LUT R4, R7, R20, R21, 0xfe, !PT ;  /* 0x0000001407047212 */ /* 0x000fc800078efe15 */
[C---:B------:R-:W-:Y:S01]  /*9a70*/  ISETP.GE.AND P0, PT, R4.reuse, UR42, PT ;  /* 0x0000002a04007c0c */ /* 0x040fe2000bf06270 */
[----:B------:R-:W-:-:S04]  /*9a80*/  VIADD R2, R4, UR38 ;  /* 0x0000002604027c36 */ /* 0x000fc80008000000 */
[----:B-1----:R-:W-:-:S04]  /*9a90*/  @P1 IMAD.HI.U32 R3, R2, R3, RZ ;  /* 0x0000000302031227 */ /* 0x002fc800078e00ff */
[----:B------:R-:W-:Y:S01]  /*9aa0*/  IMAD.MOV.U32 R8, RZ, RZ, R2 ;  /* 0x000000ffff087224 */ /* 0x000fe200078e0002 */
[----:B----4-:R-:W-:Y:S02]  /*9ab0*/  @P1 SHF.R.U32.HI R8, RZ, R0, R3 ;  /* 0x00000000ff081219 */ /* 0x010fe40000011603 */
[----:B------:R-:W0:Y:S02]  /*9ac0*/  LDC R0, c[0x0][0x2f4] ;  /* 0x0000bd00ff007b82 */ /* 0x000e240000000800 */
[--C-:B------:R-:W-:Y:S01]  /*9ad0*/  @!P0 SHF.R.S32.HI R9, RZ, 0x1f, R8.reuse ;  /* 0x0000001fff098819 */ /* 0x100fe20000011408 */
[----:B------:R-:W-:-:S04]  /*9ae0*/  IMAD.MOV R6, RZ, RZ, -R8 ;  /* 0x000000ffff067224 */ /* 0x000fc800078e0a08 */
[----:B------:R-:W-:Y:S02]  /*9af0*/  IMAD R6, R5, R6, R2 ;  /* 0x0000000605067224 */ /* 0x000fe400078e0202 */
[----:B------:R-:W1:Y:S08]  /*9b00*/  @!P0 LDC.64 R2, c[0x0][0x428] ;  /* 0x00010a00ff028b82 */ /* 0x000e700000000a00 */
[----:B------:R-:W3:Y:S01]  /*9b10*/  @!P0 LDC.64 R4, c[0x0][0x418] ;  /* 0x00010600ff048b82 */ /* 0x000ee20000000a00 */
[----:B0-----:R-:W-:-:S02]  /*9b20*/  ISETP.GE.AND P3, PT, R28, R0, PT ;  /* 0x000000001c00720c */ /* 0x001fc40003f66270 */
[C---:B------:R-:W-:Y:S02]  /*9b30*/  LOP3.LUT R11, R28.reuse, 0x20, RZ, 0xfc, !PT ;  /* 0x000000201c0b7812 */ /* 0x040fe400078efcff */
[----:B------:R-:W-:Y:S01]  /*9b40*/  LOP3.LUT R27, R27, 0xfffffff7, RZ, 0xc0, !PT ;  /* 0xfffffff71b1b7812 */ /* 0x000fe200078ec0ff */
[----:B------:R-:W-:Y:S01]  /*9b50*/  IMAD.U32 R12, RZ, RZ, UR46 ;  /* 0x0000002eff0c7e24 */ /* 0x000fe2000f8e00ff */
[----:B------:R-:W-:-:S04]  /*9b60*/  LOP3.LUT R10, R28, 0x40, RZ, 0xfc, !PT ;  /* 0x000000401c0a7812 */ /* 0x000fc800078efcff */
[----:B------:R-:W-:-:S03]  /*9b70*/  ISETP.NE.AND P2, PT, R12, 0x3, PT ;  /* 0x000000030c00780c */ /* 0x000fc60003f45270 */
[----:B------:R-:W-:-:S04]  /*9b80*/  @P3 LOP3.LUT R27, R27, 0x8, RZ, 0xfc, !PT ;  /* 0x000000081b1b3812 */ /* 0x000fc800078efcff */
[----:B------:R-:W-:-:S04]  /*9b90*/  LOP3.LUT R27, R27, 0xfffffffe, RZ, 0xc0, !PT ;  /* 0xfffffffe1b1b7812 */ /* 0x000fc800078ec0ff */
[----:B------:R-:W-:Y:S01]  /*9ba0*/  LOP3.LUT R27, R27, 0xfffffffb, RZ, 0xc0, !PT ;  /* 0xfffffffb1b1b7812 */ /* 0x000fe200078ec0ff */
[----:B------:R-:W-:Y:S01]  /*9bb0*/  UMOV UR4, 0xffffffff ;  /* 0xffffffff00047882 */ /* 0x000fe20000000000 */
[----:B--2---:R-:W-:Y:S01]  /*9bc0*/  SHF.R.S32.HI R29, RZ, 0x1f, R25 ;  /* 0x0000001fff1d7819 */ /* 0x004fe20000011419 */
[----:B-1----:R-:W-:-:S04]  /*9bd0*/  @!P0 IMAD.WIDE.U32 R8, R25, R2, R8 ;  /* 0x0000000219088225 */ /* 0x002fc800078e0008 */
[----:B------:R-:W-:-:S04]  /*9be0*/  @!P0 IMAD R2, R29, R2, RZ ;  /* 0x000000021d028224 */ /* 0x000fc800078e02ff */
[----:B------:R-:W-:Y:S01]  /*9bf0*/  @!P0 IMAD R3, R25, R3, R2 ;  /* 0x0000000319038224 */ /* 0x000fe200078e0202 */
[----:B---3--:R-:W-:-:S03]  /*9c00*/  @!P0 LEA R2, P1, R8, R4, 0x2 ;  /* 0x0000000408028211 */ /* 0x008fc600078210ff */
[----:B------:R-:W-:-:S05]  /*9c10*/  @!P0 IMAD.IADD R3, R9, 0x1, R3 ;  /* 0x0000000109038824 */ /* 0x000fca00078e0203 */
[----:B------:R-:W-:Y:S01]  /*9c20*/  @!P0 LEA.HI.X R3, R8, R5, R3, 0x2, P1 ;  /* 0x0000000508038211 */ /* 0x000fe200008f1403 */
[----:B------:R-:W-:Y:S01]  /*9c30*/  IMAD.MOV.U32 R5, RZ, RZ, RZ ;  /* 0x000000ffff057224 */ /* 0x000fe200078e00ff */
[----:B------:R-:W-:-:S05]  /*9c40*/  ISETP.GE.AND P1, PT, R11, R0, PT ;  /* 0x000000000b00720c */ /* 0x000fca0003f26270 */
[----:B------:R0:W5:Y:S01]  /*9c50*/  @!P0 LDG.E R5, desc[UR50][R2.64] ;  /* 0x0000003202058981 */ /* 0x000162000c1e1900 */
[----:B------:R-:W-:-:S07]  /*9c60*/  ISETP.GE.AND P0, PT, R10, R0, PT ;  /* 0x000000000a00720c */ /* 0x000fce0003f06270 */
[----:B------:R-:W-:-:S04]  /*9c70*/  @P1 LOP3.LUT R27, R27, 0x4, RZ, 0xfc, !PT ;  /* 0x000000041b1b1812 */ /* 0x000fc800078efcff */
[----:B------:R-:W-:-:S04]  /*9c80*/  @P2 LOP3.LUT R27, R27, 0x1, RZ, 0xfc, !PT ;  /* 0x000000011b1b2812 */ /* 0x000fc800078efcff */
[----:B------:R-:W-:-:S04]  /*9c90*/  LOP3.LUT R27, R27, 0xfffffffd, RZ, 0xc0, !PT ;  /* 0xfffffffd1b1b7812 */ /* 0x000fc800078ec0ff */
[----:B------:R-:W-:Y:S01]  /*9ca0*/  @P0 LOP3.LUT R27, R27, 0x2, RZ, 0xfc, !PT ;  /* 0x000000021b1b0812 */ /* 0x000fe200078efcff */
[----:B0-----:R-:W-:Y:S06]  /*9cb0*/  BRA.DIV UR4, `(.L_x_221) ;  /* 0x0000003a04987947 */ /* 0x001fec000b800000 */
.L_x_301:
[----:B------:R-:W-:Y:S01]  /*9cc0*/  SHF.R.S32.HI R26, RZ, 0x1f, R18 ;  /* 0x0000001fff1a7819 */ /* 0x000fe20000011412 */
[----:B------:R-:W-:Y:S06]  /*9cd0*/  @!P2 BRA `(.L_x_222) ;  /* 0x000000000004a947 */ /* 0x000fec0003800000 */
[----:B------:R-:W-:Y:S01]  /*9ce0*/  BPT.TRAP 0x1 ;  /* 0x000000040000795c */ /* 0x000fe20000300000 */
.L_x_222:
[----:B------:R-:W-:Y:S01]  /*9cf0*/  IMAD R4, R23, 0x8, R22 ;  /* 0x0000000817047824 */ /* 0x000fe200078e0216 */
[----:B------:R-:W-:Y:S01]  /*9d00*/  SHF.L.U32 R0, R24, 0x1f, RZ ;  /* 0x0000001f18007819 */ /* 0x000fe200000006ff */
[----:B------:R-:W-:Y:S01]  /*9d10*/  BSSY B0, `(.L_x_223) ;  /* 0x0000005000007945 */ /* 0x000fe20003800000 */
[----:B------:R-:W-:Y:S02]  /*9d20*/  SHF.R.S32.HI R20, RZ, 0x1f, R6 ;  /* 0x0000001fff147819 */ /* 0x000fe40000011406 */
[----:B------:R-:W0:Y:S01]  /*9d30*/  SYNCS.PHASECHK.TRANS64.TRYWAIT P0, [R4+URZ+0x19c80], R0 ;  /* 0x019c8000040075a7 */ /* 0x000e22000800017f */
[----:B------:R1:W-:Y:S02]  /*9d40*/  STL [R1+0x18], R0 ;  /* 0x0000180001007387 */ /* 0x0003e40000100800 */
[----:B01----:R-:W-:Y:S05]  /*9d50*/  @!P0 BRA `(.L_x_224) ;  /* 0x00000038009c8947 */ /* 0x003fea0003800000 */
.L_x_302:
[----:B------:R-:W-:Y:S05]  /*9d60*/  BSYNC B0 ;  /* 0x0000000000007941 */ /* 0x000fea0003800000 */
.L_x_223:
[----:B------:R-:W2:Y:S01]  /*9d70*/  LDL R10, [R1+0x4] ;  /* 0x00000400010a7983 */ /* 0x000ea20000100800 */
[----:B------:R-:W-:Y:S01]  /*9d80*/  ULDC.64 UR4, c[0x0][0x328] ;  /* 0x0000ca0000047ab9 */ /* 0x000fe20000000a00 */
[----:B-----5:R-:W-:Y:S01]  /*9d90*/  SHF.R.S32.HI R21, RZ, 0x1f, R5 ;  /* 0x0000001fff157819 */ /* 0x020fe20000011405 */
[----:B0-----:R-:W-:Y:S01]  /*9da0*/  IMAD R0, R20, UR4, RZ ;  /* 0x0000000414007c24 */ /* 0x001fe2000f8e02ff */
[----:B------:R-:W0:Y:S01]  /*9db0*/  S2R R8, SR_TID.X ;  /* 0x0000000000087919 */ /* 0x000e220000002100 */
[----:B------:R-:W-:Y:S01]  /*9dc0*/  IMAD.WIDE.U32 R2, R6, UR4, RZ ;  /* 0x0000000406027c25 */ /* 0x000fe2000f8e00ff */
[----:B------:R-:W-:-:S03]  /*9dd0*/  ULDC.64 UR6, c[0x0][0x318] ;  /* 0x0000c60000067ab9 */ /* 0x000fc60000000a00 */
        /* <DEDUP_REMOVED lines=11> */
[----:B------:R-:W-:Y:S01]  /*9e90*/  UMOV UR4, 0xffffffff ;  /* 0xffffffff00047882 */ /* 0x000fe20000000000 */
[----:B0-----:R-:W-:-:S04]  /*9ea0*/  LOP3.LUT R8, R8, 0x7f, RZ, 0xc0, !PT ;  /* 0x0000007f08087812 */ /* 0x001fc800078ec0ff */
[----:B------:R-:W-:Y:S02]  /*9eb0*/  SHF.R.U32.HI R11, RZ, 0x1, R8 ;  /* 0x00000001ff0b7819 */ /* 0x000fe40000011608 */
[----:B------:R-:W-:Y:S02]  /*9ec0*/  IADD3 R8, P0, R2, UR6, RZ ;  /* 0x0000000602087c10 */ /* 0x000fe4000ff1e0ff */
[----:B------:R-:W-:Y:S02]  /*9ed0*/  IADD3 R7, -R11, UR42, -R7 ;  /* 0x0000002a0b077c10 */ /* 0x000fe4000fffe907 */
[----:B------:R-:W-:Y:S02]  /*9ee0*/  IADD3.X R9, R3, UR7, R9, P0, !PT ;  /* 0x0000000703097c10 */ /* 0x000fe400087fe409 */
[----:B------:R-:W-:Y:S01]  /*9ef0*/  ISETP.GE.AND P0, PT, R7, 0x1, PT ;  /* 0x000000010700780c */ /* 0x000fe20003f06270 */
[----:B--2---:R-:W-:Y:S01]  /*9f00*/  IMAD R10, R23, 0x3000, R10 ;  /* 0x00003000170a7824 */ /* 0x004fe200078e020a */
[----:B------:R-:W-:Y:S11]  /*9f10*/  BRA.DIV UR4, `(.L_x_225) ;  /* 0x0000003a04447947 */ /* 0x000ff6000b800000 */
[----:B------:R-:W0:Y:S01]  /*9f20*/  SHFL.IDX PT, R2, R8, RZ, 0x1e1f ;  /* 0x001e1fff08027589 */ /* 0x000e2200000e0000 */
[----:B------:R-:W1:Y:S01]  /*9f30*/  LDC R12, c[0x0][0x2f4] ;  /* 0x0000bd00ff0c7b82 */ /* 0x000e620000000800 */
[C---:B------:R-:W-:Y:S02]  /*9f40*/  LOP3.LUT R13, R28.reuse, 0x20, RZ, 0xfc, !PT ;  /* 0x000000201c0d7812 */ /* 0x040fe400078efcff */
[----:B------:R-:W2:Y:S01]  /*9f50*/  SHFL.IDX PT, R0, R9, RZ, 0x1e1f ;  /* 0x001e1fff09007589 */ /* 0x000ea200000e0000 */
[----:B------:R-:W-:-:S03]  /*9f60*/  LOP3.LUT R11, R28, 0x40, RZ, 0xfc, !PT ;  /* 0x000000401c0b7812 */ /* 0x000fc600078efcff */
[----:B------:R-:W3:Y:S01]  /*9f70*/  SHFL.IDX PT, R9, R9, 0x1, 0x1e1f ;  /* 0x003e1f0009097f89 */ /* 0x000ee200000e0000 */
[C---:B0-----:R-:W-:Y:S02]  /*9f80*/  IADD3 R2, P1, R28.reuse, R2, RZ ;  /* 0x000000021c027210 */ /* 0x041fe40007f3e0ff */
[-C--:B-1----:R-:W-:Y:S02]  /*9f90*/  ISETP.GE.AND P3, PT, R28, R12.reuse, PT ;  /* 0x0000000c1c00720c */ /* 0x082fe40003f66270 */
[----:B------:R-:W-:Y:S01]  /*9fa0*/  ISETP.GE.AND P2, PT, R13, R12, PT ;  /* 0x0000000c0d00720c */ /* 0x000fe20003f46270 */
[----:B--2---:R-:W-:Y:S01]  /*9fb0*/  IMAD.X R3, RZ, RZ, R0, P1 ;  /* 0x000000ffff037224 */ /* 0x004fe200008e0600 */
[----:B------:R-:W-:Y:S01]  /*9fc0*/  ISETP.LT.OR P1, PT, R7, 0x1, P3 ;  /* 0x000000010700780c */ /* 0x000fe20001f21670 */
[----:B------:R-:W-:-:S12]  /*9fd0*/  IMAD.IADD R0, R22, 0x1, R10 ;  /* 0x0000000116007824 */ /* 0x000fd800078e020a */
[----:B------:R-:W-:Y:S01]  /*9fe0*/  LDGSTS.E.BYPASS.LTC128B.128 [R0+0x9000], desc[UR50][R2.64], !P1 ;  /* 0x0900000002007fae */ /* 0x000fe2000c901d72 */
[----:B------:R-:W-:-:S13]  /*9ff0*/  ISETP.LT.OR P1, PT, R7, 0x1, P2 ;  /* 0x000000010700780c */ /* 0x000fda0001721670 */
[----:B------:R-:W-:Y:S01]  /*a000*/  LDGSTS.E.BYPASS.LTC128B.128 [R0+0xa000], desc[UR50][R2.64+0x20], !P1 ;  /* 0x0a00002002007fae */ /* 0x000fe2000c901d72 */
[----:B------:R-:W-:-:S04]  /*a010*/  ISETP.GE.AND P1, PT, R11, R12, PT ;  /* 0x0000000c0b00720c */ /* 0x000fc80003f26270 */
[----:B------:R-:W-:-:S13]  /*a020*/  ISETP.LT.OR P4, PT, R7, 0x1, P1 ;  /* 0x000000010700780c */ /* 0x000fda0000f81670 */
[----:B------:R0:W-:Y:S01]  /*a030*/  LDGSTS.E.BYPASS.LTC128B.128 [R0+0xb000], desc[UR50][R2.64+0x40], !P4 ;  /* 0x0b00004002007fae */ /* 0x0001e2000e101d72 */
[----:B------:R-:W-:-:S03]  /*a040*/  ISETP.GE.AND P4, PT, R7, 0x41, PT ;  /* 0x000000410700780c */ /* 0x000fc60003f86270 */
[----:B0--3--:R0:W1:Y:S10]  /*a050*/  SHFL.IDX PT, R2, R8, 0x1, 0x1e1f ;  /* 0x003e1f0008027f89 */ /* 0x00907400000e0000 */
.L_x_308:
[C---:B------:R-:W-:Y:S02]  /*a060*/  ISETP.LT.OR P3, PT, R7.reuse, 0x41, P3 ;  /* 0x000000410700780c */ /* 0x040fe40001f61670 */
[C---:B------:R-:W-:Y:S02]  /*a070*/  ISETP.LT.OR P2, PT, R7.reuse, 0x41, P2 ;  /* 0x000000410700780c */ /* 0x040fe40001741670 */
[----:B------:R-:W-:Y:S02]  /*a080*/  ISETP.LT.OR P1, PT, R7, 0x41, P1 ;  /* 0x000000410700780c */ /* 0x000fe40000f21670 */
[----:B-1----:R-:W-:-:S05]  /*a090*/  IADD3 R2, P5, R28, R2, RZ ;  /* 0x000000021c027210 */ /* 0x002fca0007fbe0ff */
[----:B------:R-:W-:-:S05]  /*a0a0*/  IMAD.X R3, RZ, RZ, R9, P5 ;  /* 0x000000ffff037224 */ /* 0x000fca00028e0609 */
[----:B------:R-:W-:Y:S01]  /*a0b0*/  @!PT LDS RZ, [RZ] ;  /* 0x00000000fffff984 */ /* 0x000fe20000000800 */
[----:B------:R-:W-:Y:S01]  /*a0c0*/  @!PT LDS RZ, [RZ] ;  /* 0x00000000fffff984 */ /* 0x000fe20000000800 */
[----:B------:R-:W-:Y:S01]  /*a0d0*/  @!PT LDS RZ, [RZ] ;  /* 0x00000000fffff984 */ /* 0x000fe20000000800 */
[----:B------:R1:W-:Y:S04]  /*a0e0*/  LDGSTS.E.BYPASS.LTC128B.128 [R0+0x9800], desc[UR50][R2.64], !P3 ;  /* 0x0980000002007fae */ /* 0x0003e8000d901d72 */
[----:B------:R1:W-:Y:S04]  /*a0f0*/  LDGSTS.E.BYPASS.LTC128B.128 [R0+0xa800], desc[UR50][R2.64+0x20], !P2 ;  /* 0x0a80002002007fae */ /* 0x0003e8000d101d72 */
[----:B------:R1:W-:Y:S01]  /*a100*/  LDGSTS.E.BYPASS.LTC128B.128 [R0+0xb800], desc[UR50][R2.64+0x40], !P1 ;  /* 0x0b80004002007fae */ /* 0x0003e2000c901d72 */
[----:B------:R-:W-:Y:S01]  /*a110*/  PLOP3.LUT P1, PT, PT, PT, PT, 0x80, 0x0 ;  /* 0x000000000000781c */ /* 0x000fe20003f2f070 */
[----:B------:R-:W-:-:S12]  /*a120*/  NOP ;  /* 0x0000000000007918 */ /* 0x000fd80000000000 */
.L_x_226:
[----:B------:R-:W-:Y:S02]  /*a130*/  PLOP3.LUT P2, PT, P2, P1, PT, 0xa2, 0x0 ;  /* 0x000000000000781c */ /* 0x000fe40001743472 */
[----:B------:R-:W-:-:S08]  /*a140*/  @P1 R2UR P2, UR4, R4 ;  /* 0x00000000040412ca */ /* 0x000fd00000040000 */
[----:B------:R-:W-:-:S05]  /*a150*/  @P1 PLOP3.LUT P1, PT, P2, PT, PT, 0x80, 0x0 ;  /* 0x000000000000181c */ /* 0x000fca000172f070 */
[----:B------:R-:W-:Y:S01]  /*a160*/  @!P2 SYNCS.ARRIVE.TRANS64.RED.A0T1 RZ, [UR4+0x19c70], RZ ;  /* 0x019c70ffffffa9a7 */ /* 0x000fe20008200404 */
[----:B------:R-:W-:Y:S07]  /*a170*/  @!P2 ARRIVES.LDGSTSBAR.64.TRANSCNT [UR4+0x19c70] ;  /* 0x019c7000ff00a9b0 */ /* 0x000fee0008000a84 */
[----:B------:R-:W-:Y:S05]  /*a180*/  @P1 BRA.U.ANY `(.L_x_226) ;  /* 0xfffffffd00e81947 */ /* 0x000fea000393ffff */
[----:B------:R-:W-:Y:S01]  /*a190*/  NOP ;  /* 0x0000000000007918 */ /* 0x000fe20000000000 */
[----:B-1----:R-:W-:-:S05]  /*a1a0*/  IMAD.U32 R2, RZ, RZ, UR46 ;  /* 0x0000002eff027e24 */ /* 0x002fca000f8e00ff */
[----:B------:R-:W-:-:S13]  /*a1b0*/  ISETP.NE.AND P3, PT, R2, 0x3, PT ;  /* 0x000000030200780c */ /* 0x000fda0003f65270 */
[----:B------:R-:W-:Y:S05]  /*a1c0*/  @!P3 BRA `(.L_x_227) ;  /* 0x000000000004b947 */ /* 0x000fea0003800000 */
[----:B------:R-:W-:Y:S01]  /*a1d0*/  BPT.TRAP 0x1 ;  /* 0x000000040000795c */ /* 0x000fe20000300000 */
.L_x_227:
[----:B------:R1:W-:Y:S01]  /*a1e0*/  SYNCS.ARRIVE.TRANS64.A1T0 RZ, [R4+URZ+0x19c70], RZ ;  /* 0x019c70ff04ff79a7 */ /* 0x0003e2000810003f */
[----:B------:R-:W-:Y:S05]  /*a1f0*/  @!P3 BRA `(.L_x_228) ;  /* 0x000000000004b947 */ /* 0x000fea0003800000 */
[----:B------:R-:W-:Y:S01]  /*a200*/  BPT.TRAP 0x1 ;  /* 0x000000040000795c */ /* 0x000fe20000300000 */
.L_x_228:
[----:B------:R-:W2:Y:S01]  /*a210*/  LDL R2, [R1+0x18] ;  /* 0x0000180001027983 */ /* 0x000ea20000100800 */
[----:B------:R-:W-:Y:S01]  /*a220*/  BSSY B0, `(.L_x_229) ;  /* 0x0000003000007945 */ /* 0x000fe20003800000 */
[----:B--2---:R-:W2:Y:S03]  /*a230*/  SYNCS.PHASECHK.TRANS64.TRYWAIT P1, [R4+URZ+0x19c40], R2 ;  /* 0x019c4002040075a7 */ /* 0x004ea6000802017f */
[----:B--2---:R-:W-:Y:S05]  /*a240*/  @!P1 BRA `(.L_x_230) ;  /* 0x0000003800509947 */ /* 0x004fea0003800000 */
.L_x_309:
[----:B------:R-:W-:Y:S05]  /*a250*/  BSYNC B0 ;  /* 0x0000000000007941 */ /* 0x000fea0003800000 */
.L_x_229:
[----:B------:R-:W-:Y:S01]  /*a260*/  ULDC.64 UR4, c[0x0][0x300] ;  /* 0x0000c00000047ab9 */ /* 0x000fe20000000a00 */
[----:B0-----:R-:W0:Y:S01]  /*a270*/  LDC R8, c[0x0][0x2f4] ;  /* 0x0000bd00ff087b82 */ /* 0x001e220000000800 */
[----:B------:R-:W-:Y:S01]  /*a280*/  IMAD R7, R20, UR4, RZ ;  /* 0x0000000414077c24 */ /* 0x000fe2000f8e02ff */
[----:B------:R-:W-:Y:S01]  /*a290*/  ULDC.64 UR6, c[0x0][0x2e8] ;  /* 0x0000ba0000067ab9 */ /* 0x000fe20000000a00 */
[----:B--2---:R-:W-:Y:S01]  /*a2a0*/  IMAD.WIDE.U32 R2, R6, UR4, RZ ;  /* 0x0000000406027c25 */ /* 0x004fe2000f8e00ff */
[C---:B------:R-:W-:Y:S02]  /*a2b0*/  LOP3.LUT R10, R28.reuse, 0x40, RZ, 0xfc, !PT ;  /* 0x000000401c0a7812 */ /* 0x040fe400078efcff */
[----:B------:R-:W-:Y:S01]  /*a2c0*/  LOP3.LUT R9, R28, 0x20, RZ, 0xfc, !PT ;  /* 0x000000201c097812 */ /* 0x000fe200078efcff */
[----:B------:R-:W-:Y:S01]  /*a2d0*/  IMAD R7, R6, UR5, R7 ;  /* 0x0000000506077c24 */ /* 0x000fe2000f8e0207 */
[----:B------:R-:W-:Y:S02]  /*a2e0*/  ULDC.64 UR4, c[0x0][0x310] ;  /* 0x0000c40000047ab9 */ /* 0x000fe40000000a00 */
        /* <DEDUP_REMOVED lines=8> */
[----:B------:R-:W-:Y:S01]  /*a370*/  UMOV UR4, 0xffffffff ;  /* 0xffffffff00047882 */ /* 0x000fe20000000000 */
[-C--:B0-----:R-:W-:Y:S02]  /*a380*/  ISETP.GE.AND P2, PT, R10, R8.reuse, PT ;  /* 0x000000080a00720c */ /* 0x081fe40003f46270 */
[----:B------:R-:W-:Y:S01]  /*a390*/  IMAD R6, R18, UR5, R6 ;  /* 0x0000000512067c24 */ /* 0x000fe2000f8e0206 */
[----:B------:R-:W-:Y:S02]  /*a3a0*/  IADD3 R5, P1, R2, UR6, RZ ;  /* 0x0000000602057c10 */ /* 0x000fe4000ff3e0ff */
[----:B------:R-:W-:-:S02]  /*a3b0*/  ISETP.GE.AND P3, PT, R9, R8, PT ;  /* 0x000000080900720c */ /* 0x000fc40003f66270 */
[----:B------:R-:W-:Y:S02]  /*a3c0*/  IADD3.X R6, R3, UR7, R6, P1, !PT ;  /* 0x0000000703067c10 */ /* 0x000fe40008ffe406 */
[----:B------:R-:W-:Y:S01]  /*a3d0*/  ISETP.GE.AND P5, PT, R28, R8, PT ;  /* 0x000000081c00720c */ /* 0x000fe20003fa6270 */
[----:B------:R-:W-:-:S12]  /*a3e0*/  BRA.DIV UR4, `(.L_x_231) ;  /* 0x0000003a04007947 */ /* 0x000fd8000b800000 */
[----:B------:R-:W0:Y:S04]  /*a3f0*/  SHFL.IDX PT, R3, R5, RZ, 0x1e1f ;  /* 0x001e1fff05037589 */ /* 0x000e2800000e0000 */
[----:B------:R-:W2:Y:S04]  /*a400*/  SHFL.IDX PT, R2, R6, RZ, 0x1e1f ;  /* 0x001e1fff06027589 */ /* 0x000ea800000e0000 */
[----:B------:R-:W3:Y:S04]  /*a410*/  SHFL.IDX PT, R5, R5, 0x1, 0x1e1f ;  /* 0x003e1f0005057f89 */ /* 0x000ee800000e0000 */
[----:B------:R-:W4:Y:S01]  /*a420*/  SHFL.IDX PT, R6, R6, 0x1, 0x1e1f ;  /* 0x003e1f0006067f89 */ /* 0x000f2200000e0000 */
[----:B0-----:R-:W-:-:S05]  /*a430*/  @P0 IADD3 R3, P1, R28, R3, RZ ;  /* 0x000000031c030210 */ /* 0x001fca0007f3e0ff */
[----:B--2---:R-:W-:-:S05]  /*a440*/  @P0 IMAD.X R2, RZ, RZ, R2, P1 ;  /* 0x000000ffff020224 */ /* 0x004fca00008e0602 */
[----:B------:R-:W-:-:S04]  /*a450*/  @P0 LOP3.LUT R3, R3, R2, RZ, 0x3c, !PT ;  /* 0x0000000203030212 */ /* 0x000fc800078e3cff */
[----:B------:R-:W-:-:S04]  /*a460*/  @P0 LOP3.LUT R2, R3, R2, RZ, 0x3c, !PT ;  /* 0x0000000203020212 */ /* 0x000fc800078e3cff */
[----:B------:R-:W-:-:S05]  /*a470*/  @P0 LOP3.LUT R3, R3, R2, RZ, 0x3c, !PT ;  /* 0x0000000203030212 */ /* 0x000fca00078e3cff */
[----:B------:R0:W-:Y:S04]  /*a480*/  @P0 LDGSTS.E.BYPASS.LTC128B.128 [R0+0x13800], desc[UR50][R2.64], !P5 ;  /* 0x1380000002000fae */ /* 0x0001e8000e901d72 */
[----:B------:R0:W-:Y:S04]  /*a490*/  @P0 LDGSTS.E.BYPASS.LTC128B.128 [R0+0x14800], desc[UR50][R2.64+0x20], !P3 ;  /* 0x1480002002000fae */ /* 0x0001e8000d901d72 */
[----:B---34-:R0:W-:Y:S02]  /*a4a0*/  @P0 LDGSTS.E.BYPASS.LTC128B.128 [R0+0x15800], desc[UR50][R2.64+0x40], !P2 ;  /* 0x1580004002000fae */ /* 0x0181e4000d101d72 */
.L_x_315:
[----:B0-2---:R-:W-:-:S05]  /*a4b0*/  @P4 IADD3 R2, P0, R28, R5, RZ ;  /* 0x000000051c024210 */ /* 0x005fca0007f1e0ff */
        /* <DEDUP_REMOVED lines=9> */
.L_x_232:
        /* <DEDUP_REMOVED lines=11> */
.L_x_233:
[----:B------:R0:W-:Y:S02]  /*a600*/  SYNCS.ARRIVE.TRANS64.A1T0 RZ, [R4+URZ+0x19c30], RZ ;  /* 0x019c30ff04ff79a7 */ /* 0x0001e4000810003f */
[----:B------:R-:W-:Y:S05]  /*a610*/  WARPSYNC.ALL ;  /* 0x0000000000007948 */ /* 0x000fea0003800000 */
[C---:B------:R-:W-:Y:S01]  /*a620*/  R2UR UR5, R19.reuse ;  /* 0x00000000130572ca */ /* 0x040fe200000e0000 */
[----:B------:R-:W-:Y:S01]  /*a630*/  VIADD R0, R22, 0xf000 ;  /* 0x0000f00016007836 */ /* 0x000fe20000000000 */
[----:B------:R-:W-:Y:S01]  /*a640*/  R2UR UR36, R19 ;  /* 0x00000000132472ca */ /* 0x000fe200000e0000 */
[----:B------:R-:W-:Y:S01]  /*a650*/  ULDC.64 UR6, c[0x0][0x298] ;  /* 0x0000a60000067ab9 */ /* 0x000fe20000000a00 */
[----:B------:R-:W-:Y:S01]  /*a660*/  UISETP.NE.AND UP0, UPT, UR47, URZ, UPT ;  /* 0x0000003f2f00728c */ /* 0x000fe2000bf05270 */
[----:B------:R-:W-:Y:S01]  /*a670*/  BSSY B6, `(.L_x_234) ;  /* 0x000001b000067945 */ /* 0x000fe20003800000 */
[----:B------:R-:W-:Y:S01]  /*a680*/  BAR.SYNC.DEFER_BLOCKING 0x8, 0x200 ;  /* 0x0208000000007b1d */ /* 0x000fe20000010000 */
[----:B------:R-:W-:Y:S01]  /*a690*/  LOP3.LUT P0, RZ, R0, 0x9f, RZ, 0xc0, !PT ;  /* 0x0000009f00ff7812 */ /* 0x000fe2000780c0ff */
[----:B------:R-:W-:-:S02]  /*a6a0*/  USEL UR44, UR44, URZ, !UP0 ;  /* 0x0000003f2c2c7287 */ /* 0x000fc4000c000000 */
[----:B------:R-:W-:-:S03]  /*a6b0*/  USEL UR45, UR45, URZ, !UP0 ;  /* 0x0000003f2d2d7287 */ /* 0x000fc6000c000000 */
[----:B------:R-:W-:Y:S02]  /*a6c0*/  USHF.R.S32.HI UR4, URZ, 0x1f, UR5 ;  /* 0x0000001f3f047899 */ /* 0x000fe40008011405 */
[----:B------:R-:W-:Y:S02]  /*a6d0*/  UIMAD.WIDE.U32 UR36, UR36, UR6, URZ ;  /* 0x00000006242472a5 */ /* 0x000fe4000f8e003f */
[----:B------:R-:W-:-:S04]  /*a6e0*/  UIMAD UR4, UR4, UR6, URZ ;  /* 0x00000006040472a4 */ /* 0x000fc8000f8e023f */
[----:B------:R-:W-:-:S04]  /*a6f0*/  UIMAD UR4, UR5, UR7, UR4 ;  /* 0x00000007050472a4 */ /* 0x000fc8000f8e0204 */
[----:B------:R-:W-:Y:S01]  /*a700*/  UIADD3 UR47, UR37, UR4, URZ ;  /* 0x00000004252f7290 */ /* 0x000fe2000fffe03f */
[----:B------:R-:W-:Y:S11]  /*a710*/  @!P0 BRA `(.L_x_235) ;  /* 0x0000000000408947 */ /* 0x000ff60003800000 */
[----:B------:R-:W-:Y:S01]  /*a720*/  MOV R2, 0x0 ;  /* 0x0000000000027802 */ /* 0x000fe20000000f00 */
[----:B------:R-:W-:Y:S01]  /*a730*/  ULDC.64 UR6, c[0x4][0x98] ;  /* 0x0100260000067ab9 */ /* 0x000fe20000000a00 */
[----:B------:R-:W-:Y:S01]  /*a740*/  ULDC.64 UR8, c[0x4][0xa0] ;  /* 0x0100280000087ab9 */ /* 0x000fe20000000a00 */
[----:B------:R-:W-:Y:S01]  /*a750*/  ULDC.64 UR4, c[0x4][0x28] ;  /* 0x01000a0000047ab9 */ /* 0x000fe20000000a00 */
[----:B01----:R-:W-:Y:S02]  /*a760*/  IMAD.U32 R4, RZ, RZ, UR6 ;  /* 0x00000006ff047e24 */ /* 0x003fe4000f8e00ff */
        /* <DEDUP_REMOVED lines=11> */
.L_x_235:
[----:B------:R-:W-:Y:S05]  /*a820*/  BSYNC B6 ;  /* 0x0000000000067941 */ /* 0x000fea0003800000 */
.L_x_234:
[----:B------:R2:W5:Y:S01]  /*a830*/  LDL R9, [R1+0x14] ;  /* 0x0000140001097983 */ /* 0x0005620000100800 */
[----:B------:R-:W3:Y:S01]  /*a840*/  LDC R8, c[0x0][0x448] ;  /* 0x00011200ff087b82 */ /* 0x000ee20000000800 */
[----:B------:R-:W-:Y:S01]  /*a850*/  R2UR UR6, R26 ;  /* 0x000000001a0672ca */ /* 0x000fe200000e0000 */
[----:B------:R-:W-:Y:S01]  /*a860*/  ULDC.64 UR8, c[0x0][0x2d8] ;  /* 0x0000b60000087ab9 */ /* 0x000fe20000000a00 */
[----:B------:R-:W4:Y:S01]  /*a870*/  S2R R19, SR_TID.X ;  /* 0x0000000000137919 */ /* 0x000f220000002100 */
[----:B------:R-:W-:Y:S02]  /*a880*/  R2UR UR7, R18 ;  /* 0x00000000120772ca */ /* 0x000fe400000e0000 */
[----:B---3--:R-:W-:Y:S02]  /*a890*/  ISETP.NE.AND P0, PT, R8, 0x1, PT ;  /* 0x000000010800780c */ /* 0x008fe40003f05270 */
[----:B------:R-:W-:Y:S02]  /*a8a0*/  R2UR UR10, R18 ;  /* 0x00000000120a72ca */ /* 0x000fe400000e0000 */
[C---:B----4-:R-:W-:Y:S01]  /*a8b0*/  LOP3.LUT R2, R19.reuse, 0x7f, RZ, 0xc0, !PT ;  /* 0x0000007f13027812 */ /* 0x050fe200078ec0ff */
[----:B------:R-:W-:-:S08]  /*a8c0*/  IMAD.SHL.U32 R19, R19, 0x40, RZ ;  /* 0x0000004013137824 */ /* 0x000fd000078e00ff */
[----:B------:R-:W3:Y:S01]  /*a8d0*/  @P0 LDC R3, c[0x0][0x44c] ;  /* 0x00011300ff030b82 */ /* 0x000ee20000000800 */
[----:B------:R-:W-:Y:S02]  /*a8e0*/  SHF.R.U32.HI R2, RZ, 0x1, R2 ;  /* 0x00000001ff027819 */ /* 0x000fe40000011602 */
[----:B------:R-:W-:-:S05]  /*a8f0*/  LOP3.LUT R19, R19, 0x40, RZ, 0xc0, !PT ;  /* 0x0000004013137812 */ /* 0x000fca00078ec0ff */
[----:B------:R-:W4:Y:S01]  /*a900*/  @P0 LDC R0, c[0x0][0x450] ;  /* 0x00011400ff000b82 */ /* 0x000f220000000800 */
[----:B------:R-:W-:Y:S01]  /*a910*/  LOP3.LUT R2, R2, R19, RZ, 0xfc, !PT ;  /* 0x0000001302027212 */ /* 0x000fe200078efcff */
[----:B------:R-:W-:Y:S01]  /*a920*/  UIMAD UR6, UR6, UR8, URZ ;  /* 0x00000008060672a4 */ /* 0x000fe2000f8e023f */
[----:B------:R-:W-:Y:S01]  /*a930*/  UMOV UR4, UR36 ;  /* 0x0000002400047c82 */ /* 0x000fe20008000000 */
[----:B------:R-:W-:Y:S02]  /*a940*/  UMOV UR5, UR47 ;  /* 0x0000002f00057c82 */ /* 0x000fe40008000000 */
[----:B------:R-:W-:Y:S01]  /*a950*/  IMAD R6, R17, 0xc0, R2 ;  /* 0x000000c011067824 */ /* 0x000fe200078e0202 */
[----:B------:R-:W-:Y:S02]  /*a960*/  UIMAD.WIDE.U32 UR4, UR7, UR8, UR4 ;  /* 0x00000008070472a5 */ /* 0x000fe4000f8e0004 */
[----:B------:R-:W-:-:S03]  /*a970*/  UIMAD UR6, UR10, UR9, UR6 ;  /* 0x000000090a0672a4 */ /* 0x000fc6000f8e0206 */
[----:B------:R-:W-:Y:S01]  /*a980*/  ULDC.64 UR8, c[0x0][0x2e0] ;  /* 0x0000b80000087ab9 */ /* 0x000fe20000000a00 */
[----:B------:R-:W-:Y:S02]  /*a990*/  UIADD3 UR5, UR5, UR6, URZ ;  /* 0x0000000605057290 */ /* 0x000fe4000fffe03f */
[----:B------:R-:W-:Y:S01]  /*a9a0*/  UIMAD UR6, UR45, UR8, URZ ;  /* 0x000000082d0672a4 */ /* 0x000fe2000f8e023f */
[----:B---3--:R-:W-:Y:S01]  /*a9b0*/  @P0 IMAD.HI.U32 R3, R6, R3, RZ ;  /* 0x0000000306030227 */ /* 0x008fe200078e00ff */
[----:B------:R-:W-:Y:S02]  /*a9c0*/  UIMAD.WIDE.U32 UR4, UR44, UR8, UR4 ;  /* 0x000000082c0472a5 */ /* 0x000fe4000f8e0004 */
[----:B------:R-:W-:Y:S01]  /*a9d0*/  UIMAD UR6, UR44, UR9, UR6 ;  /* 0x000000092c0672a4 */ /* 0x000fe2000f8e0206 */
[----:B------:R-:W-:Y:S01]  /*a9e0*/  IMAD.MOV.U32 R2, RZ, RZ, R6 ;  /* 0x000000ffff027224 */ /* 0x000fe200078e0006 */
[----:B------:R-:W-:Y:S01]  /*a9f0*/  ULDC.64 UR10, c[0x0][0x280] ;  /* 0x0000a000000a7ab9 */ /* 0x000fe20000000a00 */
[----:B------:R-:W-:Y:S01]  /*aa00*/  ULDC.64 UR8, c[0x0][0x2c8] ;  /* 0x0000b20000087ab9 */ /* 0x000fe20000000a00 */
[----:B----4-:R-:W-:Y:S01]  /*aa10*/  @P0 SHF.R.U32.HI R2, RZ, R0, R3 ;  /* 0x00000000ff020219 */ /* 0x010fe20000011603 */
[----:B------:R-:W-:-:S03]  /*aa20*/  UIADD3 UR5, UR5, UR6, URZ ;  /* 0x0000000605057290 */ /* 0x000fc6000fffe03f */
[--C-:B01----:R-:W-:Y:S01]  /*aa30*/  SHF.R.S32.HI R4, RZ, 0x1f, R2.reuse ;  /* 0x0000001fff047819 */ /* 0x103fe20000011402 */
[----:B------:R-:W-:Y:S01]  /*aa40*/  ULDC.64 UR6, c[0x0][0x2d0] ;  /* 0x0000b40000067ab9 */ /* 0x000fe20000000a00 */
[----:B------:R-:W-:Y:S02]  /*aa50*/  IMAD.MOV R0, RZ, RZ, -R2 ;  /* 0x000000ffff007224 */ /* 0x000fe400078e0a02 */
[----:B------:R-:W-:Y:S02]  /*aa60*/  IMAD.U32 R5, RZ, RZ, UR6 ;  /* 0x00000006ff057e24 */ /* 0x000fe4000f8e00ff */
[----:B------:R-:W-:Y:S02]  /*aa70*/  IMAD R4, R4, UR6, RZ ;  /* 0x0000000604047c24 */ /* 0x000fe4000f8e02ff */
[----:B------:R-:W-:Y:S02]  /*aa80*/  IMAD R0, R8, R0, R6 ;  /* 0x0000000008007224 */ /* 0x000fe400078e0206 */
[----:B------:R-:W-:-:S02]  /*aa90*/  IMAD R4, R2, UR7, R4 ;  /* 0x0000000702047c24 */ /* 0x000fc4000f8e0204 */
[----:B------:R-:W-:-:S04]  /*aaa0*/  IMAD.WIDE.U32 R2, R2, R5, UR4 ;  /* 0x0000000402027e25 */ /* 0x000fc8000f8e0005 */
[----:B------:R-:W-:Y:S01]  /*aab0*/  IMAD.IADD R3, R3, 0x1, R4 ;  /* 0x0000000103037824 */ /* 0x000fe200078e0204 */
[----:B------:R-:W-:Y:S01]  /*aac0*/  SHF.R.S32.HI R4, RZ, 0x1f, R0 ;  /* 0x0000001fff047819 */ /* 0x000fe20000011400 */
[----:B------:R-:W-:-:S04]  /*aad0*/  IMAD.WIDE.U32 R2, R0, UR8, R2 ;  /* 0x0000000800027c25 */ /* 0x000fc8000f8e0002 */
[----:B------:R-:W-:-:S04]  /*aae0*/  IMAD R4, R4, UR8, RZ ;  /* 0x0000000804047c24 */ /* 0x000fc8000f8e02ff */
[----:B------:R-:W-:Y:S01]  /*aaf0*/  IMAD R0, R0, UR9, R4 ;  /* 0x0000000900007c24 */ /* 0x000fe2000f8e0204 */
[----:B------:R-:W-:Y:S02]  /*ab00*/  IADD3 R4, P1, R2, UR10, RZ ;  /* 0x0000000a02047c10 */ /* 0x000fe4000ff3e0ff */
[----:B------:R-:W0:Y:S02]  /*ab10*/  @P0 LDC R2, c[0x0][0x44c] ;  /* 0x00011300ff020b82 */ /* 0x000e240000000800 */
[----:B------:R-:W-:-:S06]  /*ab20*/  IADD3.X R0, R3, UR11, R0, P1, !PT ;  /* 0x0000000b03007c10 */ /* 0x000fcc0008ffe400 */
[----:B------:R-:W1:Y:S01]  /*ab30*/  @P0 LDC R3, c[0x0][0x450] ;  /* 0x00011400ff030b82 */ /* 0x000e620000000800 */
[----:B------:R-:W-:Y:S01]  /*ab40*/  VIADD R6, R6, 0x80 ;  /* 0x0000008006067836 */ /* 0x000fe20000000000 */
[----:B------:R-:W3:Y:S03]  /*ab50*/  S2R R19, SR_TID.X ;  /* 0x0000000000137919 */ /* 0x000ee60000002100 */
[----:B0-----:R-:W-:-:S04]  /*ab60*/  @P0 IMAD.HI.U32 R7, R6, R2, RZ ;  /* 0x0000000206070227 */ /* 0x001fc800078e00ff */
[----:B------:R-:W-:Y:S01]  /*ab70*/  IMAD.MOV.U32 R2, RZ, RZ, R6 ;  /* 0x000000ffff027224 */ /* 0x000fe200078e0006 */
[----:B-1----:R-:W-:-:S05]  /*ab80*/  @P0 SHF.R.U32.HI R2, RZ, R3, R7 ;  /* 0x00000003ff020219 */ /* 0x002fca0000011607 */
[----:B------:R-:W-:-:S04]  /*ab90*/  IMAD.MOV R3, RZ, RZ, -R2 ;  /* 0x000000ffff037224 */ /* 0x000fc800078e0a02 */
[----:B------:R-:W-:Y:S01]  /*aba0*/  IMAD R6, R8, R3, R6 ;  /* 0x0000000308067224 */ /* 0x000fe200078e0206 */
[----:B------:R-:W-:-:S05]  /*abb0*/  SHF.R.S32.HI R3, RZ, 0x1f, R2 ;  /* 0x0000001fff037819 */ /* 0x000fca0000011402 */
[----:B------:R-:W-:-:S04]  /*abc0*/  IMAD R3, R3, UR6, RZ ;  /* 0x0000000603037c24 */ /* 0x000fc8000f8e02ff */
[C---:B------:R-:W-:Y:S02]  /*abd0*/  IMAD R7, R2.reuse, UR7, R3 ;  /* 0x0000000702077c24 */ /* 0x040fe4000f8e0203 */
[----:B------:R-:W-:Y:S01]  /*abe0*/  IMAD.WIDE.U32 R2, R2, R5, UR4 ;  /* 0x0000000402027e25 */ /* 0x000fe2000f8e0005 */
[----:B------:R-:W-:Y:S01]  /*abf0*/  SHF.R.S32.HI R5, RZ, 0x1f, R6 ;  /* 0x0000001fff057819 */ /* 0x000fe20000011406 */
[----:B------:R-:W-:Y:S02]  /*ac00*/  ULDC UR4, c[0x0][0x2b8] ;  /* 0x0000ae0000047ab9 */ /* 0x000fe40000000800 */
[----:B------:R-:W-:Y:S02]  /*ac10*/  IMAD.IADD R3, R3, 0x1, R7 ;  /* 0x0000000103037824 */ /* 0x000fe400078e0207 */
[----:B------:R-:W-:Y:S02]  /*ac20*/  IMAD R5, R5, UR8, RZ ;  /* 0x0000000805057c24 */ /* 0x000fe4000f8e02ff */
[----:B------:R-:W-:Y:S01]  /*ac30*/  IMAD.WIDE.U32 R2, R6, UR8, R2 ;  /* 0x0000000806027c25 */ /* 0x000fe2000f8e0002 */
[----:B------:R-:W-:-:S03]  /*ac40*/  LOP3.LUT R10, R28, 0x20, RZ, 0xfc, !PT ;  /* 0x000000201c0a7812 */ /* 0x000fc600078efcff */
[----:B------:R-:W-:Y:S01]  /*ac50*/  IMAD R6, R6, UR9, R5 ;  /* 0x0000000906067c24 */ /* 0x000fe2000f8e0205 */
[----:B------:R-:W-:Y:S02]  /*ac60*/  IADD3 R7, P0, R2, UR10, RZ ;  /* 0x0000000a02077c10 */ /* 0x000fe4000ff1e0ff */
[C---:B------:R-:W-:Y:S01]  /*ac70*/  LOP3.LUT R11, R28.reuse, 0x40, RZ, 0xfc, !PT ;  /* 0x000000401c0b7812 */ /* 0x040fe200078efcff */
[----:B------:R-:W-:Y:S01]  /*ac80*/  UMOV UR5, 0xffffffff ;  /* 0xffffffff00057882 */ /* 0x000fe20000000000 */
[----:B------:R-:W-:Y:S02]  /*ac90*/  IADD3.X R6, R3, UR11, R6, P0, !PT ;  /* 0x0000000b03067c10 */ /* 0x000fe400087fe406 */
[----:B---3--:R-:W-:Y:S02]  /*aca0*/  LOP3.LUT R19, R19, 0x7f, RZ, 0xc0, !PT ;  /* 0x0000007f13137812 */ /* 0x008fe400078ec0ff */
[----:B------:R-:W-:Y:S02]  /*acb0*/  ISETP.GE.AND P3, PT, R28, UR4, PT ;  /* 0x000000041c007c0c */ /* 0x000fe4000bf66270 */
[----:B------:R-:W-:-:S02]  /*acc0*/  ISETP.GE.AND P2, PT, R10, UR4, PT ;  /* 0x000000040a007c0c */ /* 0x000fc4000bf46270 */
[----:B------:R-:W-:Y:S02]  /*acd0*/  ISETP.GE.AND P0, PT, R11, UR4, PT ;  /* 0x000000040b007c0c */ /* 0x000fe4000bf06270 */
[----:B------:R-:W-:Y:S01]  /*ace0*/  SHF.R.U32.HI R10, RZ, 0x1, R19 ;  /* 0x00000001ff0a7819 */ /* 0x000fe20000011613 */
[----:B--2---:R-:W-:Y:S10]  /*acf0*/  BRA.DIV UR5, `(.L_x_236) ;  /* 0x0000003205607947 */ /* 0x004ff4000b800000 */
[----:B------:R-:W0:Y:S01]  /*ad00*/  SHFL.IDX PT, R3, R4, RZ, 0x1e1f ;  /* 0x001e1fff04037589 */ /* 0x000e2200000e0000 */
[----:B------:R-:W-:Y:S02]  /*ad10*/  IMAD R17, R17, 0xc0, R10 ;  /* 0x000000c011117824 */ /* 0x000fe400078e020a */
[----:B------:R-:W-:Y:S01]  /*ad20*/  IMAD R5, R8, UR41, RZ ;  /* 0x0000002908057c24 */ /* 0x000fe2000f8e02ff */
[----:B------:R-:W1:Y:S04]  /*ad30*/  SHFL.IDX PT, R2, R0, RZ, 0x1e1f ;  /* 0x001e1fff00027589 */ /* 0x000e6800000e0000 */
[----:B------:R-:W-:Y:S01]  /*ad40*/  ISETP.GE.AND P1, PT, R17, R5, PT ;  /* 0x000000051100720c */ /* 0x000fe20003f26270 */
[----:B------:R-:W2:Y:S04]  /*ad50*/  SHFL.IDX PT, R4, R4, 0x1, 0x1e1f ;  /* 0x003e1f0004047f89 */ /* 0x000ea800000e0000 */
[----:B------:R-:W3:Y:S04]  /*ad60*/  SHFL.IDX PT, R0, R0, 0x1, 0x1e1f ;  /* 0x003e1f0000007f89 */ /* 0x000ee800000e0000 */
[----:B------:R-:W4:Y:S04]  /*ad70*/  SHFL.IDX PT, R6, R6, RZ, 0x1e1f ;  /* 0x001e1fff06067589 */ /* 0x000f2800000e0000 */
[----:B0-----:R-:W-:-:S05]  /*ad80*/  @!P1 IADD3 R3, P4, R28, R3, RZ ;  /* 0x000000031c039210 */ /* 0x001fca0007f9e0ff */
[----:B-1----:R-:W-:-:S05]  /*ad90*/  @!P1 IMAD.X R2, RZ, RZ, R2, P4 ;  /* 0x000000ffff029224 */ /* 0x002fca00020e0602 */
[----:B------:R-:W-:-:S04]  /*ada0*/  @!P1 LOP3.LUT R3, R3, R2, RZ, 0x3c, !PT ;  /* 0x0000000203039212 */ /* 0x000fc800078e3cff */
[----:B------:R-:W-:-:S04]  /*adb0*/  @!P1 LOP3.LUT R2, R3, R2, RZ, 0x3c, !PT ;  /* 0x0000000203029212 */ /* 0x000fc800078e3cff */
[----:B------:R-:W-:-:S05]  /*adc0*/  @!P1 LOP3.LUT R3, R3, R2, RZ, 0x3c, !PT ;  /* 0x0000000203039212 */ /* 0x000fca00078e3cff */
[----:B-----5:R-:W-:Y:S04]  /*add0*/  @!P1 LDGSTS.E.BYPASS.LTC128B.128 [R9+0xf000], desc[UR50][R2.64], !P3 ;  /* 0x0f00000002099fae */ /* 0x020fe8000d901d72 */
[----:B------:R-:W-:Y:S04]  /*ade0*/  @!P1 LDGSTS.E.BYPASS.LTC128B.128 [R9+0x10800], desc[UR50][R2.64+0x20], !P2 ;  /* 0x1080002002099fae */ /* 0x000fe8000d101d72 */
[----:B------:R0:W-:Y:S02]  /*adf0*/  @!P1 LDGSTS.E.BYPASS.LTC128B.128 [R9+0x12000], desc[UR50][R2.64+0x40], !P0 ;  /* 0x1200004002099fae */ /* 0x0001e4000c101d72 */
[----:B0-----:R-:W-:-:S05]  /*ae00*/  VIADD R2, R17, 0x40 ;  /* 0x0000004011027836 */ /* 0x001fca0000000000 */
[----:B------:R-:W-:-:S13]  /*ae10*/  ISETP.GE.AND P1, PT, R2, R5, PT ;  /* 0x000000050200720c */ /* 0x000fda0003f26270 */
[----:B--2---:R-:W-:-:S05]  /*ae20*/  @!P1 IADD3 R2, P4, R28, R4, RZ ;  /* 0x000000041c029210 */ /* 0x004fca0007f9e0ff */
[----:B---3--:R-:W-:-:S04]  /*ae30*/  @!P1 IMAD.X R0, RZ, RZ, R0, P4 ;  /* 0x000000ffff009224 */ /* 0x008fc800020e0600 */
[----:B------:R-:W-:-:S05]  /*ae40*/  @!P1 IMAD.MOV.U32 R3, RZ, RZ, R0 ;  /* 0x000000ffff039224 */ /* 0x000fca00078e0000 */
[----:B------:R-:W-:Y:S04]  /*ae50*/  @!P1 LDGSTS.E.BYPASS.LTC128B.128 [R9+0xf800], desc[UR50][R2.64], !P3 ;  /* 0x0f80000002099fae */ /* 0x000fe8000d901d72 */
[----:B------:R-:W-:Y:S04]  /*ae60*/  @!P1 LDGSTS.E.BYPASS.LTC128B.128 [R9+0x11000], desc[UR50][R2.64+0x20], !P2 ;  /* 0x1100002002099fae */ /* 0x000fe8000d101d72 */
[----:B------:R0:W-:Y:S04]  /*ae70*/  @!P1 LDGSTS.E.BYPASS.LTC128B.128 [R9+0x12800], desc[UR50][R2.64+0x40], !P0 ;  /* 0x1280004002099fae */ /* 0x0001e8000c101d72 */
[----:B0---4-:R0:W1:Y:S02]  /*ae80*/  SHFL.IDX PT, R2, R7, RZ, 0x1e1f ;  /* 0x001e1fff07027589 */ /* 0x01106400000e0000 */
.L_x_322:
[----:B------:R-:W-:Y:S01]  /*ae90*/  VIADD R17, R17, 0x80 ;  /* 0x0000008011117836 */ /* 0x000fe20000000000 */
[----:B------:R-:W-:Y:S04]  /*aea0*/  BSSY B0, `(.L_x_237) ;  /* 0x000000b000007945 */ /* 0x000fe80003800000 */
[----:B------:R-:W-:-:S13]  /*aeb0*/  ISETP.GE.AND P1, PT, R17, R5, PT ;  /* 0x000000051100720c */ /* 0x000fda0003f26270 */
[----:B------:R-:W-:Y:S05]  /*aec0*/  @P1 BRA `(.L_x_238) ;  /* 0x0000000000201947 */ /* 0x000fea0003800000 */
[----:B-1----:R-:W-:-:S05]  /*aed0*/  IADD3 R2, P1, R28, R2, RZ ;  /* 0x000000021c027210 */ /* 0x002fca0007f3e0ff */
[----:B------:R-:W-:-:S05]  /*aee0*/  IMAD.X R3, RZ, RZ, R6, P1 ;  /* 0x000000ffff037224 */ /* 0x000fca00008e0606 */
[----:B------:R-:W-:Y:S01]  /*aef0*/  @!PT LDS RZ, [RZ] ;  /* 0x00000000fffff984 */ /* 0x000fe20000000800 */
[----:B------:R-:W-:Y:S01]  /*af00*/  @!PT LDS RZ, [RZ] ;  /* 0x00000000fffff984 */ /* 0x000fe20000000800 */
[----:B------:R-:W-:Y:S01]  /*af10*/  @!PT LDS RZ, [RZ] ;  /* 0x00000000fffff984 */ /* 0x000fe20000000800 */
[----:B------:R2:W-:Y:S04]  /*af20*/  LDGSTS.E.BYPASS.LTC128B.128 [R9+0x10000], desc[UR50][R2.64], !P3 ;  /* 0x1000000002097fae */ /* 0x0005e8000d901d72 */
[----:B------:R2:W-:Y:S04]  /*af30*/  LDGSTS.E.BYPASS.LTC128B.128 [R9+0x11800], desc[UR50][R2.64+0x20], !P2 ;  /* 0x1180002002097fae */ /* 0x0005e8000d101d72 */
[----:B------:R2:W-:Y:S02]  /*af40*/  LDGSTS.E.BYPASS.LTC128B.128 [R9+0x13000], desc[UR50][R2.64+0x40], !P0 ;  /* 0x1300004002097fae */ /* 0x0005e4000c101d72 */
.L_x_238:
[----:B------:R-:W-:Y:S05]  /*af50*/  BSYNC B0 ;  /* 0x0000000000007941 */ /* 0x000fea0003800000 */
.L_x_237:
[----:B------:R-:W-:Y:S01]  /*af60*/  NOP ;  /* 0x0000000000007918 */ /* 0x000fe20000000000 */
[----:B------:R-:W-:-:S13]  /*af70*/  PLOP3.LUT P0, PT, PT, PT, PT, 0x80, 0x0 ;  /* 0x000000000000781c */ /* 0x000fda0003f0f070 */
.L_x_239:
[----:B------:R-:W-:Y:S02]  /*af80*/  PLOP3.LUT P1, PT, P1, P0, PT, 0xa2, 0x0 ;  /* 0x000000000000781c */ /* 0x000fe40000f21472 */
[----:B------:R-:W-:-:S08]  /*af90*/  @P0 R2UR P1, UR4, R22 ;  /* 0x00000000160402ca */ /* 0x000fd00000020000 */
[----:B------:R-:W-:-:S05]  /*afa0*/  @P0 PLOP3.LUT P0, PT, P1, PT, PT, 0x80, 0x0 ;  /* 0x000000000000081c */ /* 0x000fca0000f0f070 */
[----:B------:R-:W-:Y:S01]  /*afb0*/  @!P1 SYNCS.ARRIVE.TRANS64.RED.A0T1 RZ, [UR4+0x19c00], RZ ;  /* 0x019c00ffffff99a7 */ /* 0x000fe20008200404 */
[----:B------:R-:W-:Y:S07]  /*afc0*/  @!P1 ARRIVES.LDGSTSBAR.64.TRANSCNT [UR4+0x19c00] ;  /* 0x019c0000ff0099b0 */ /* 0x000fee0008000a84 */
[----:B------:R-:W-:Y:S05]  /*afd0*/  @P0 BRA.U.ANY `(.L_x_239) ;  /* 0xfffffffd00e80947 */ /* 0x000fea000393ffff */
[----:B-12---:R-:W2:Y:S02]  /*afe0*/  LDL.LU R2, [R1+0x1c] ;  /* 0x00001c0001027983 */ /* 0x006ea40000300800 */
[----:B--2---:R-:W-:-:S05]  /*aff0*/  VIADD R2, R2, 0x1 ;  /* 0x0000000102027836 */ /* 0x004fca0000000000 */
[----:B------:R1:W-:Y:S01]  /*b000*/  STL [R1+0x1c], R2 ;  /* 0x00001c0201007387 */ /* 0x0003e20000100800 */
[----:B------:R-:W-:-:S04]  /*b010*/  LEA.HI R0, R2, R2, RZ, 0x1 ;  /* 0x0000000202007211 */ /* 0x000fc800078f08ff */
[----:B------:R-:W-:-:S05]  /*b020*/  LOP3.LUT R0, R0, 0xfffffffe, RZ, 0xc0, !PT ;  /* 0xfffffffe00007812 */ /* 0x000fca00078ec0ff */
[----:B------:R-:W-:-:S05]  /*b030*/  IMAD.IADD R0, R2, 0x1, -R0 ;  /* 0x0000000102007824 */ /* 0x000fca00078e0a00 */
[----:B------:R-:W-:Y:S01]  /*b040*/  SHF.L.U32 R3, R0, 0x1f, RZ ;  /* 0x0000001f00037819 */ /* 0x000fe200000006ff */
[----:B------:R-:W-:Y:S01]  /*b050*/  NOP ;  /* 0x0000000000007918 */ /* 0x000fe20000000000 */
[----:B------:R1:W-:Y:S01]  /*b060*/  SYNCS.ARRIVE.TRANS64.A1T0 RZ, [R22+URZ+0x19c00], RZ ;  /* 0x019c00ff16ff79a7 */ /* 0x0003e2000810003f */
[----:B------:R-:W-:Y:S01]  /*b070*/  BSSY B0, `(.L_x_240) ;  /* 0x0000003000007945 */ /* 0x000fe20003800000 */
[----:B------:R-:W2:Y:S03]  /*b080*/  SYNCS.PHASECHK.TRANS64.TRYWAIT P0, [R22+URZ+0x19c20], R3 ;  /* 0x019c2003160075a7 */ /* 0x000ea6000800017f */
[----:B-12---:R-:W-:Y:S05]  /*b090*/  @!P0 BRA `(.L_x_241) ;  /* 0x00000030006c8947 */ /* 0x006fea0003800000 */
.L_x_323:
[----:B------:R-:W-:Y:S05]  /*b0a0*/  BSYNC B0 ;  /* 0x0000000000007941 */ /* 0x000fea0003800000 */
.L_x_240:
[----:B------:R-:W-:-:S06]  /*b0b0*/  UISETP.GE.AND UP0, UPT, UR42, 0x81, UPT ;  /* 0x000000812a00788c */ /* 0x000fcc000bf06270 */
[----:B------:R-:W-:-:S13]  /*b0c0*/  PLOP3.LUT P0, PT, PT, PT, UP0, 0x80, 0x0 ;  /* 0x000000000000781c */ /* 0x000fda0003f0f008 */
[----:B------:R-:W-:Y:S05]  /*b0d0*/  @!P0 BRA `(.L_x_242) ;  /* 0x0000001000088947 */ /* 0x000fea0003800000 */
[----:B------:R-:W-:Y:S01]  /*b0e0*/  UIADD3 UR4, UR43, -0x2, URZ ;  /* 0xfffffffe2b047890 */ /* 0x000fe2000fffe03f */
[----:B------:R-:W-:Y:S02]  /*b0f0*/  IMAD.MOV.U32 R5, RZ, RZ, R24 ;  /* 0x000000ffff057224 */ /* 0x000fe400078e0018 */
[----:B------:R-:W-:-:S03]  /*b100*/  IMAD.MOV.U32 R4, RZ, RZ, R23 ;  /* 0x000000ffff047224 */ /* 0x000fc600078e0017 */
[----:B------:R-:W-:-:S07]  /*b110*/  IMAD.U32 R19, RZ, RZ, UR4 ;  /* 0x00000004ff137e24 */ /* 0x000fce000f8e00ff */
.L_x_262:
[----:B01----:R-:W1:Y:S01]  /*b120*/  LDC R3, c[0x0][0x430] ;  /* 0x00010c00ff037b82 */ /* 0x003e620000000800 */
[----:B--2---:R-:W2:Y:S01]  /*b130*/  S2R R2, SR_TID.X ;  /* 0x0000000000027919 */ /* 0x004ea20000002100 */
[----:B------:R-:W-:Y:S05]  /*b140*/  YIELD ;  /* 0x0000000000007946 */ /* 0x000fea0003800000 */
[----:B------:R-:W-:Y:S01]  /*b150*/  ULDC UR4, c[0x0][0x430] ;  /* 0x00010c0000047ab9 */ /* 0x000fe20000000800 */
[----:B-1----:R-:W-:Y:S02]  /*b160*/  ISETP.NE.AND P0, PT, R3, 0x1, PT ;  /* 0x000000010300780c */ /* 0x002fe40003f05270 */
[C---:B--2---:R-:W-:Y:S01]  /*b170*/  LOP3.LUT R0, R2.reuse, 0x7f, RZ, 0xc0, !PT ;  /* 0x0000007f02007812 */ /* 0x044fe200078ec0ff */
[----:B------:R-:W-:-:S10]  /*b180*/  IMAD.SHL.U32 R2, R2, 0x40, RZ ;  /* 0x0000004002027824 */ /* 0x000fd400078e00ff */
[----:B------:R-:W1:Y:S01]  /*b190*/  @P0 LDC R6, c[0x0][0x434] ;  /* 0x00010d00ff060b82 */ /* 0x000e620000000800 */
[----:B------:R-:W-:Y:S02]  /*b1a0*/  SHF.R.U32.HI R3, RZ, 0x1, R0 ;  /* 0x00000001ff037819 */ /* 0x000fe40000011600 */
[----:B------:R-:W-:-:S03]  /*b1b0*/  LOP3.LUT R2, R2, 0x40, RZ, 0xc0, !PT ;  /* 0x0000004002027812 */ /* 0x000fc600078ec0ff */
[----:B------:R-:W-:Y:S02]  /*b1c0*/  IMAD R3, R19, 0x80, R3 ;  /* 0x0000008013037824 */ /* 0x000fe400078e0203 */
[----:B------:R-:W2:Y:S03]  /*b1d0*/  @P0 LDC R0, c[0x0][0x438] ;  /* 0x00010e00ff000b82 */ /* 0x000ea60000000800 */
[----:B------:R-:W-:-:S05]  /*b1e0*/  IADD3 R3, R2, UR38, R3 ;  /* 0x0000002602037c10 */ /* 0x000fca000fffe003 */
[----:B------:R-:W-:Y:S02]  /*b1f0*/  IMAD.MOV.U32 R2, RZ, RZ, R3 ;  /* 0x000000ffff027224 */ /* 0x000fe400078e0003 */
[----:B-1----:R-:W-:-:S05]  /*b200*/  @P0 IMAD.HI.U32 R6, R3, R6, RZ ;  /* 0x0000000603060227 */ /* 0x002fca00078e00ff */
[----:B--2---:R-:W-:-:S05]  /*b210*/  @P0 SHF.R.U32.HI R2, RZ, R0, R6 ;  /* 0x00000000ff020219 */ /* 0x004fca0000011606 */
[----:B------:R-:W-:-:S04]  /*b220*/  IMAD.MOV R8, RZ, RZ, -R2 ;  /* 0x000000ffff087224 */ /* 0x000fc800078e0a02 */
[----:B------:R-:W-:Y:S01]  /*b230*/  IMAD R8, R8, UR4, R3 ;  /* 0x0000000408087c24 */ /* 0x000fe2000f8e0203 */
[----:B------:R-:W-:Y:S01]  /*b240*/  ULDC.64 UR4, c[0x0][0x428] ;  /* 0x00010a0000047ab9 */ /* 0x000fe20000000a00 */
[----:B------:R-:W-:Y:S01]  /*b250*/  SHF.R.S32.HI R3, RZ, 0x1f, R2 ;  /* 0x0000001fff037819 */ /* 0x000fe20000011402 */
[----:B------:R-:W-:-:S04]  /*b260*/  IMAD R0, R29, UR4, RZ ;  /* 0x000000041d007c24 */ /* 0x000fc8000f8e02ff */
[C---:B------:R-:W-:Y:S02]  /*b270*/  IMAD R0, R25.reuse, UR5, R0 ;  /* 0x0000000519007c24 */ /* 0x040fe4000f8e0200 */
[----:B------:R-:W-:Y:S01]  /*b280*/  IMAD.WIDE.U32 R2, R25, UR4, R2 ;  /* 0x0000000419027c25 */ /* 0x000fe2000f8e0002 */
[----:B------:R-:W-:-:S03]  /*b290*/  ULDC.64 UR4, c[0x0][0x418] ;  /* 0x0001060000047ab9 */ /* 0x000fc60000000a00 */
[----:B------:R-:W-:Y:S01]  /*b2a0*/  IMAD.IADD R0, R0, 0x1, R3 ;  /* 0x0000000100007824 */ /* 0x000fe200078e0203 */
[----:B------:R-:W-:-:S04]  /*b2b0*/  LEA R6, P0, R2, UR4, 0x2 ;  /* 0x0000000402067c11 */ /* 0x000fc8000f8010ff */
[----:B0-----:R-:W-:-:S06]  /*b2c0*/  LEA.HI.X R7, R2, UR5, R0, 0x2, P0 ;  /* 0x0000000502077c11 */ /* 0x001fcc00080f1400 */
[----:B------:R-:W2:Y:S01]  /*b2d0*/  LDG.E R7, desc[UR50][R6.64] ;  /* 0x0000003206077981 */ /* 0x000ea2000c1e1900 */
[----:B------:R-:W-:Y:S02]  /*b2e0*/  IMAD.U32 R9, RZ, RZ, UR46 ;  /* 0x0000002eff097e24 */ /* 0x000fe4000f8e00ff */
[----:B------:R-:W-:Y:S02]  /*b2f0*/  VIADD R23, R4, 0x1 ;  /* 0x0000000104177836 */ /* 0x000fe40000000000 */
[----:B------:R-:W-:Y:S01]  /*b300*/  IMAD.MOV.U32 R0, RZ, RZ, R19 ;  /* 0x000000ffff007224 */ /* 0x000fe200078e0013 */
[----:B------:R-:W-:Y:S01]  /*b310*/  ISETP.NE.AND P2, PT, R9, 0x3, PT ;  /* 0x000000030900780c */ /* 0x000fe20003f45270 */
[----:B------:R-:W-:Y:S01]  /*b320*/  VIADD R19, R19, 0xffffffff ;  /* 0xffffffff13137836 */ /* 0x000fe20000000000 */
[----:B------:R-:W-:Y:S02]  /*b330*/  ISETP.NE.AND P0, PT, R23, 0x2, PT ;  /* 0x000000021700780c */ /* 0x000fe40003f05270 */
[----:B------:R-:W-:-:S02]  /*b340*/  ISETP.GT.AND P1, PT, R0, RZ, PT ;  /* 0x000000ff0000720c */ /* 0x000fc40003f24270 */
[----:B------:R-:W-:Y:S02]  /*b350*/  SEL R24, RZ, 0x1, P0 ;  /* 0x00000001ff187807 */ /* 0x000fe40000000000 */
[----:B------:R-:W-:Y:S02]  /*b360*/  SEL R23, R23, RZ, P0 ;  /* 0x000000ff17177207 */ /* 0x000fe40000000000 */
[----:B------:R-:W-:Y:S02]  /*b370*/  LOP3.LUT R24, R5, R24, RZ, 0x3c, !PT ;  /* 0x0000001805187212 */ /* 0x000fe400078e3cff */
[----:B--2---:R-:W-:Y:S01]  /*b380*/  SHF.R.S32.HI R17, RZ, 0x1f, R7 ;  /* 0x0000001fff117819 */ /* 0x004fe20000011407 */
[----:B------:R-:W-:Y:S06]  /*b390*/  @!P2 BRA `(.L_x_243) ;  /* 0x000000000004a947 */ /* 0x000fec0003800000 */
[----:B------:R-:W-:Y:S01]  /*b3a0*/  BPT.TRAP 0x1 ;  /* 0x000000040000795c */ /* 0x000fe20000300000 */
.L_x_243:
[----:B------:R-:W-:Y:S01]  /*b3b0*/  IMAD R0, R23, 0x8, R22 ;  /* 0x0000000817007824 */ /* 0x000fe200078e0216 */
[----:B------:R-:W-:Y:S01]  /*b3c0*/  SHF.L.U32 R10, R24, 0x1f, RZ ;  /* 0x0000001f180a7819 */ /* 0x000fe200000006ff */
[----:B------:R-:W-:Y:S01]  /*b3d0*/  BSSY B0, `(.L_x_244) ;  /* 0x0000004000007945 */ /* 0x000fe20003800000 */
[----:B------:R-:W-:Y:S02]  /*b3e0*/  SHF.R.S32.HI R9, RZ, 0x1f, R8 ;  /* 0x0000001fff097819 */ /* 0x000fe40000011408 */
[----:B------:R-:W0:Y:S02]  /*b3f0*/  SYNCS.PHASECHK.TRANS64.TRYWAIT P0, [R0+URZ+0x19c80], R10 ;  /* 0x019c800a000075a7 */ /* 0x000e24000800017f */
[----:B0-----:R-:W-:Y:S05]  /*b400*/  @!P0 BRA `(.L_x_245) ;  /* 0x0000002c00a48947 */ /* 0x001fea0003800000 */
.L_x_324:
[----:B------:R-:W-:Y:S05]  /*b410*/  BSYNC B0 ;  /* 0x0000000000007941 */ /* 0x000fea0003800000 */
.L_x_244:
[----:B------:R-:W2:Y:S01]  /*b420*/  LDL R14, [R1+0x4] ;  /* 0x00000400010e7983 */ /* 0x000ea20000100800 */
[----:B------:R-:W-:Y:S01]  /*b430*/  ULDC.64 UR4, c[0x0][0x328] ;  /* 0x0000ca0000047ab9 */ /* 0x000fe20000000a00 */
[----:B------:R-:W1:Y:S01]  /*b440*/  LDC R11, c[0x0][0x2f4] ;  /* 0x0000bd00ff0b7b82 */ /* 0x000e620000000800 */
[----:B------:R-:W-:Y:S01]  /*b450*/  IMAD R6, R9, UR4, RZ ;  /* 0x0000000409067c24 */ /* 0x000fe2000f8e02ff */
[----:B------:R-:W-:Y:S01]  /*b460*/  ULDC.64 UR6, c[0x0][0x318] ;  /* 0x0000c60000067ab9 */ /* 0x000fe20000000a00 */
[----:B------:R-:W-:Y:S01]  /*b470*/  IMAD.WIDE.U32 R2, R8, UR4, RZ ;  /* 0x0000000408027c25 */ /* 0x000fe2000f8e00ff */
[C---:B------:R-:W-:Y:S02]  /*b480*/  LOP3.LUT R13, R28.reuse, 0x40, RZ, 0xfc, !PT ;  /* 0x000000401c0d7812 */ /* 0x040fe400078efcff */
[----:B------:R-:W-:Y:S01]  /*b490*/  LOP3.LUT R12, R28, 0x20, RZ, 0xfc, !PT ;  /* 0x000000201c0c7812 */ /* 0x000fe200078efcff */
        /* <DEDUP_REMOVED lines=8> */
[----:B------:R-:W-:Y:S01]  /*b520*/  IMAD.IADD R3, R3, 0x1, R6 ;  /* 0x0000000103037824 */ /* 0x000fe200078e0206 */
[-C--:B-1----:R-:W-:Y:S01]  /*b530*/  ISETP.GE.AND P2, PT, R13, R11.reuse, PT ;  /* 0x0000000b0d00720c */ /* 0x082fe20003f46270 */
[----:B------:R-:W-:Y:S01]  /*b540*/  IMAD R21, R18, UR5, R21 ;  /* 0x0000000512157c24 */ /* 0x000fe2000f8e0215 */
[-C--:B------:R-:W-:Y:S01]  /*b550*/  ISETP.GE.AND P3, PT, R12, R11.reuse, PT ;  /* 0x0000000b0c00720c */ /* 0x080fe20003f66270 */
[----:B------:R-:W-:Y:S01]  /*b560*/  IMAD.WIDE.U32 R2, R18, UR4, R2 ;  /* 0x0000000412027c25 */ /* 0x000fe2000f8e0002 */
[----:B------:R-:W-:Y:S01]  /*b570*/  UMOV UR4, 0xffffffff ;  /* 0xffffffff00047882 */ /* 0x000fe20000000000 */
[----:B------:R-:W-:-:S02]  /*b580*/  ISETP.GE.AND P4, PT, R28, R11, PT ;  /* 0x0000000b1c00720c */ /* 0x000fc40003f86270 */
[----:B------:R-:W-:-:S04]  /*b590*/  IADD3 R20, P0, R2, UR6, RZ ;  /* 0x0000000602147c10 */ /* 0x000fc8000ff1e0ff */
[----:B------:R-:W-:Y:S01]  /*b5a0*/  IADD3.X R21, R21, UR7, R3, P0, !PT ;  /* 0x0000000715157c10 */ /* 0x000fe200087fe403 */
[----:B--2---:R-:W-:Y:S01]  /*b5b0*/  IMAD R6, R23, 0x3000, R14 ;  /* 0x0000300017067824 */ /* 0x004fe200078e020e */
[----:B------:R-:W-:Y:S07]  /*b5c0*/  BRA.DIV UR4, `(.L_x_246) ;  /* 0x0000002e04487947 */ /* 0x000fee000b800000 */
[----:B------:R-:W1:Y:S01]  /*b5d0*/  SHFL.IDX PT, R2, R20, RZ, 0x1e1f ;  /* 0x001e1fff14027589 */ /* 0x000e6200000e0000 */
[----:B------:R-:W-:-:S03]  /*b5e0*/  IMAD.IADD R6, R22, 0x1, R6 ;  /* 0x0000000116067824 */ /* 0x000fc600078e0206 */
[----:B------:R-:W2:Y:S04]  /*b5f0*/  SHFL.IDX PT, R3, R21, RZ, 0x1e1f ;  /* 0x001e1fff15037589 */ /* 0x000ea800000e0000 */
[----:B------:R-:W3:Y:S01]  /*b600*/  SHFL.IDX PT, R21, R21, 0x1, 0x1e1f ;  /* 0x003e1f0015157f89 */ /* 0x000ee200000e0000 */
[----:B-1----:R-:W-:-:S05]  /*b610*/  IADD3 R2, P0, R28, R2, RZ ;  /* 0x000000021c027210 */ /* 0x002fca0007f1e0ff */
[----:B--2---:R-:W-:-:S05]  /*b620*/  IMAD.X R3, RZ, RZ, R3, P0 ;  /* 0x000000ffff037224 */ /* 0x004fca00000e0603 */
[----:B------:R-:W-:Y:S04]  /*b630*/  LDGSTS.E.BYPASS.LTC128B.128 [R6+0x9000], desc[UR50][R2.64], !P4 ;  /* 0x0900000002067fae */ /* 0x000fe8000e101d72 */
[----:B------:R-:W-:Y:S04]  /*b640*/  LDGSTS.E.BYPASS.LTC128B.128 [R6+0xa000], desc[UR50][R2.64+0x20], !P3 ;  /* 0x0a00002002067fae */ /* 0x000fe8000d901d72 */
[----:B------:R1:W-:Y:S04]  /*b650*/  LDGSTS.E.BYPASS.LTC128B.128 [R6+0xb000], desc[UR50][R2.64+0x40], !P2 ;  /* 0x0b00004002067fae */ /* 0x0003e8000d101d72 */
[----:B-1-3--:R1:W2:Y:S02]  /*b660*/  SHFL.IDX PT, R2, R20, 0x1, 0x1e1f ;  /* 0x003e1f0014027f89 */ /* 0x00a2a400000e0000 */
.L_x_330:
        /* <DEDUP_REMOVED lines=10> */
.L_x_247:
        /* <DEDUP_REMOVED lines=11> */
.L_x_248:
[----:B------:R2:W-:Y:S01]  /*b7c0*/  SYNCS.ARRIVE.TRANS64.A1T0 RZ, [R0+URZ+0x19c70], RZ ;  /* 0x019c70ff00ff79a7 */ /* 0x0005e2000810003f */
[----:B------:R-:W-:Y:S05]  /*b7d0*/  @!P3 BRA `(.L_x_249) ;  /* 0x000000000004b947 */ /* 0x000fea0003800000 */
[----:B------:R-:W-:Y:S01]  /*b7e0*/  BPT.TRAP 0x1 ;  /* 0x000000040000795c */ /* 0x000fe20000300000 */
.L_x_249:
[----:B------:R-:W3:Y:S01]  /*b7f0*/  SYNCS.PHASECHK.TRANS64.TRYWAIT P0, [R0+URZ+0x19c40], R10 ;  /* 0x019c400a000075a7 */ /* 0x000ee2000800017f */
[----:B------:R-:W-:Y:S04]  /*b800*/  BSSY B0, `(.L_x_250) ;  /* 0x0000002000007945 */ /* 0x000fe80003800000 */
[----:B---3--:R-:W-:Y:S05]  /*b810*/  @!P0 BRA `(.L_x_251) ;  /* 0x0000002c00508947 */ /* 0x008fea0003800000 */
.L_x_331:
[----:B------:R-:W-:Y:S05]  /*b820*/  BSYNC B0 ;  /* 0x0000000000007941 */ /* 0x000fea0003800000 */
.L_x_250:
[----:B------:R-:W-:Y:S01]  /*b830*/  ULDC.64 UR4, c[0x0][0x300] ;  /* 0x0000c00000047ab9 */ /* 0x000fe20000000a00 */
[----:B------:R-:W4:Y:S01]  /*b840*/  LDC R11, c[0x0][0x2f4] ;  /* 0x0000bd00ff0b7b82 */ /* 0x000f220000000800 */
[----:B------:R-:W-:Y:S01]  /*b850*/  IMAD R9, R9, UR4, RZ ;  /* 0x0000000409097c24 */ /* 0x000fe2000f8e02ff */
[----:B------:R-:W-:Y:S01]  /*b860*/  ULDC.64 UR6, c[0x0][0x2e8] ;  /* 0x0000ba0000067ab9 */ /* 0x000fe20000000a00 */
[----:B------:R-:W-:Y:S01]  /*b870*/  IMAD.WIDE.U32 R2, R8, UR4, RZ ;  /* 0x0000000408027c25 */ /* 0x000fe2000f8e00ff */
        /* <DEDUP_REMOVED lines=11> */
[C---:B------:R-:W-:Y:S01]  /*b930*/  IMAD.WIDE.U32 R2, R18.reuse, UR4, R2 ;  /* 0x0000000412027c25 */ /* 0x040fe2000f8e0002 */
[----:B------:R-:W-:Y:S01]  /*b940*/  UMOV UR4, 0xffffffff ;  /* 0xffffffff00047882 */ /* 0x000fe20000000000 */
[-C--:B----4-:R-:W-:Y:S02]  /*b950*/  ISETP.GE.AND P2, PT, R13, R11.reuse, PT ;  /* 0x0000000b0d00720c */ /* 0x090fe40003f46270 */
[----:B------:R-:W-:Y:S01]  /*b960*/  IMAD R8, R18, UR5, R8 ;  /* 0x0000000512087c24 */ /* 0x000fe2000f8e0208 */
[----:B------:R-:W-:Y:S02]  /*b970*/  IADD3 R7, P0, R2, UR6, RZ ;  /* 0x0000000602077c10 */ /* 0x000fe4000ff1e0ff */
[----:B------:R-:W-:-:S02]  /*b980*/  ISETP.GE.AND P3, PT, R12, R11, PT ;  /* 0x0000000b0c00720c */ /* 0x000fc40003f66270 */
[----:B------:R-:W-:Y:S02]  /*b990*/  IADD3.X R8, R8, UR7, R3, P0, !PT ;  /* 0x0000000708087c10 */ /* 0x000fe400087fe403 */
[----:B------:R-:W-:Y:S01]  /*b9a0*/  ISETP.GE.AND P4, PT, R28, R11, PT ;  /* 0x0000000b1c00720c */ /* 0x000fe20003f86270 */
[----:B------:R-:W-:-:S12]  /*b9b0*/  BRA.DIV UR4, `(.L_x_252) ;  /* 0x0000002a04fc7947 */ /* 0x000fd8000b800000 */
[----:B------:R-:W4:Y:S04]  /*b9c0*/  SHFL.IDX PT, R2, R7, RZ, 0x1e1f ;  /* 0x001e1fff07027589 */ /* 0x000f2800000e0000 */
[----:B------:R-:W5:Y:S04]  /*b9d0*/  SHFL.IDX PT, R3, R8, RZ, 0x1e1f ;  /* 0x001e1fff08037589 */ /* 0x000f6800000e0000 */
[----:B------:R-:W0:Y:S01]  /*b9e0*/  SHFL.IDX PT, R8, R8, 0x1, 0x1e1f ;  /* 0x003e1f0008087f89 */ /* 0x000e2200000e0000 */
[----:B----4-:R-:W-:-:S05]  /*b9f0*/  IADD3 R2, P0, R28, R2, RZ ;  /* 0x000000021c027210 */ /* 0x010fca0007f1e0ff */
[----:B-----5:R-:W-:-:S05]  /*ba00*/  IMAD.X R3, RZ, RZ, R3, P0 ;  /* 0x000000ffff037224 */ /* 0x020fca00000e0603 */
[----:B------:R-:W-:Y:S04]  /*ba10*/  LDGSTS.E.BYPASS.LTC128B.128 [R6+0x13800], desc[UR50][R2.64], !P4 ;  /* 0x1380000002067fae */ /* 0x000fe8000e101d72 */
[----:B------:R-:W-:Y:S04]  /*ba20*/  LDGSTS.E.BYPASS.LTC128B.128 [R6+0x14800], desc[UR50][R2.64+0x20], !P3 ;  /* 0x1480002002067fae */ /* 0x000fe8000d901d72 */
[----:B------:R4:W-:Y:S04]  /*ba30*/  LDGSTS.E.BYPASS.LTC128B.128 [R6+0x15800], desc[UR50][R2.64+0x40], !P2 ;  /* 0x1580004002067fae */ /* 0x0009e8000d101d72 */
[----:B----4-:R4:W0:Y:S02]  /*ba40*/  SHFL.IDX PT, R2, R7, 0x1, 0x1e1f ;  /* 0x003e1f0007027f89 */ /* 0x01082400000e0000 */
.L_x_337:
        /* <DEDUP_REMOVED lines=10> */
.L_x_253:
        /* <DEDUP_REMOVED lines=11> */
.L_x_254:
[----:B------:R2:W-:Y:S02]  /*bba0*/  SYNCS.ARRIVE.TRANS64.A1T0 RZ, [R0+URZ+0x19c30], RZ ;  /* 0x019c30ff00ff79a7 */ /* 0x0005e4000810003f */
[----:B--23--:R-:W-:-:S05]  /*bbb0*/  IMAD.U32 R0, RZ, RZ, UR48 ;  /* 0x00000030ff007e24 */ /* 0x00cfca000f8e00ff */
[----:B------:R-:W-:-:S13]  /*bbc0*/  ISETP.NE.AND P0, PT, R0, 0x3, PT ;  /* 0x000000030000780c */ /* 0x000fda0003f05270 */
[----:B------:R-:W-:Y:S05]  /*bbd0*/  @!P0 BRA `(.L_x_255) ;  /* 0x0000000000048947 */ /* 0x000fea0003800000 */
[----:B------:R-:W-:Y:S01]  /*bbe0*/  BPT.TRAP 0x1 ;  /* 0x000000040000795c */ /* 0x000fe20000300000 */
.L_x_255:
[----:B------:R-:W-:Y:S01]  /*bbf0*/  LOP3.LUT R0, R5, 0x1, RZ, 0x3c, !PT ;  /* 0x0000000105007812 */ /* 0x000fe200078e3cff */
[----:B------:R-:W-:Y:S01]  /*bc00*/  IMAD R2, R4, 0x8, R22 ;  /* 0x0000000804027824 */ /* 0x000fe200078e0216 */
[----:B------:R-:W-:Y:S02]  /*bc10*/  BSSY B0, `(.L_x_256) ;  /* 0x0000004000007945 */ /* 0x000fe40003800000 */
[----:B------:R-:W-:-:S04]  /*bc20*/  SHF.L.U32 R0, R0, 0x1f, RZ ;  /* 0x0000001f00007819 */ /* 0x000fc800000006ff */
[----:B------:R-:W0:Y:S02]  /*bc30*/  SYNCS.PHASECHK.TRANS64.TRYWAIT P2, [R2+URZ+0x19c70], R0 ;  /* 0x019c7000020075a7 */ /* 0x000e24000804017f */
[----:B0-----:R-:W-:Y:S05]  /*bc40*/  @!P2 BRA `(.L_x_257) ;  /* 0x0000002800f0a947 */ /* 0x001fea0003800000 */
.L_x_338:
[----:B------:R-:W-:Y:S05]  /*bc50*/  BSYNC B0 ;  /* 0x0000000000007941 */ /* 0x000fea0003800000 */
.L_x_256:
[----:B------:R-:W-:-:S05]  /*bc60*/  IMAD.U32 R3, RZ, RZ, UR46 ;  /* 0x0000002eff037e24 */ /* 0x000fca000f8e00ff */
[----:B------:R-:W-:-:S13]  /*bc70*/  ISETP.NE.AND P2, PT, R3, 0x3, PT ;  /* 0x000000030300780c */ /* 0x000fda0003f45270 */
[----:B------:R-:W-:Y:S05]  /*bc80*/  @!P2 BRA `(.L_x_258) ;  /* 0x000000000004a947 */ /* 0x000fea0003800000 */
[----:B------:R-:W-:Y:S01]  /*bc90*/  BPT.TRAP 0x1 ;  /* 0x000000040000795c */ /* 0x000fe20000300000 */
.L_x_258:
[----:B0-----:R-:W-:Y:S01]  /*bca0*/  SHF.L.U32 R0, R5, 0x1f, RZ ;  /* 0x0000001f05007819 */ /* 0x001fe200000006ff */
[----:B------:R-:W-:-:S03]  /*bcb0*/  IMAD R3, R4, 0x3000, RZ ;  /* 0x0000300004037824 */ /* 0x000fc600078e02ff */
[----:B------:R-:W0:Y:S02]  /*bcc0*/  SYNCS.PHASECHK.TRANS64.TRYWAIT P2, [R2+URZ+0x19c60], R0 ;  /* 0x019c6000020075a7 */ /* 0x000e24000804017f */
[----:B0-----:R-:W-:Y:S05]  /*bcd0*/  @!P2 BRA `(.L_x_259) ;  /* 0x0000002800e0a947 */ /* 0x001fea0003800000 */
.L_x_339:
[----:B------:R-:W0:Y:S04]  /*bce0*/  LDL R4, [R1+0x10] ;  /* 0x0000100001047983 */ /* 0x000e280000100800 */
[----:B------:R-:W2:Y:S04]  /*bcf0*/  LDL R10, [R1+0x8] ;  /* 0x00000800010a7983 */ /* 0x000ea80000100800 */
[----:B------:R-:W3:Y:S01]  /*bd00*/  LDL R12, [R1+0xc] ;  /* 0x00000c00010c7983 */ /* 0x000ee20000100800 */
[----:B------:R-:W-:Y:S05]  /*bd10*/  WARPSYNC.ALL ;  /* 0x0000000000007948 */ /* 0x000fea0003800000 */
[----:B0-----:R-:W-:-:S02]  /*bd20*/  LOP3.LUT R0, R3, R4, RZ, 0xfc, !PT ;  /* 0x0000000403007212 */ /* 0x001fc400078efcff */
[----:B--2---:R-:W-:-:S03]  /*bd30*/  LOP3.LUT R3, R3, R10, RZ, 0xfc, !PT ;  /* 0x0000000a03037212 */ /* 0x004fc600078efcff */
[C---:B------:R-:W-:Y:S02]  /*bd40*/  IMAD.IADD R0, R22.reuse, 0x1, R0 ;  /* 0x0000000116007824 */ /* 0x040fe400078e0200 */
[----:B------:R-:W-:-:S03]  /*bd50*/  IMAD.IADD R3, R22, 0x1, R3 ;  /* 0x0000000116037824 */ /* 0x000fc600078e0203 */
[----:B----4-:R-:W0:Y:S02]  /*bd60*/  LDSM.16.MT88.4 R4, [R0+0x9000] ;  /* 0x009000000004783b */ /* 0x010e240000004200 */
[C-C-:B0-----:R-:W-:Y:S02]  /*bd70*/  PRMT R8, R4.reuse, 0x6420, R5.reuse ;  /* 0x0000642004087816 */ /* 0x141fe40000000005 */
[----:B------:R-:W-:Y:S02]  /*bd80*/  PRMT R9, R4, 0x7531, R5 ;  /* 0x0000753104097816 */ /* 0x000fe40000000005 */
[C-C-:B------:R-:W-:Y:S02]  /*bd90*/  PRMT R10, R6.reuse, 0x6420, R7.reuse ;  /* 0x00006420060a7816 */ /* 0x140fe40000000007 */
[----:B------:R-:W-:-:S05]  /*bda0*/  PRMT R11, R6, 0x7531, R7 ;  /* 0x00007531060b7816 */ /* 0x000fca0000000007 */
[----:B------:R-:W-:Y:S04]  /*bdb0*/  STSM.16.M88.4 [R3+0x3000], R8 ;  /* 0x0030000803007844 */ /* 0x000fe80000000200 */
[----:B------:R-:W0:Y:S02]  /*bdc0*/  LDSM.16.MT88.4 R4, [R0+0xa000] ;  /* 0x00a000000004783b */ /* 0x000e240000004200 */
[C-C-:B0-----:R-:W-:Y:S02]  /*bdd0*/  PRMT R8, R4.reuse, 0x6420, R5.reuse ;  /* 0x0000642004087816 */ /* 0x141fe40000000005 */
[----:B------:R-:W-:Y:S02]  /*bde0*/  PRMT R9, R4, 0x7531, R5 ;  /* 0x0000753104097816 */ /* 0x000fe40000000005 */
[----:B------:R-:W-:-:S02]  /*bdf0*/  PRMT R10, R6, 0x6420, R7 ;  /* 0x00006420060a7816 */ /* 0x000fc40000000007 */
[----:B------:R-:W-:-:S05]  /*be00*/  PRMT R11, R6, 0x7531, R7 ;  /* 0x00007531060b7816 */ /* 0x000fca0000000007 */
[----:B------:R-:W-:Y:S04]  /*be10*/  STSM.16.M88.4 [R3+0x4000], R8 ;  /* 0x0040000803007844 */ /* 0x000fe80000000200 */
[----:B------:R-:W0:Y:S02]  /*be20*/  LDSM.16.MT88.4 R4, [R0+0xb000] ;  /* 0x00b000000004783b */ /* 0x000e240000004200 */
[C-C-:B0-----:R-:W-:Y:S02]  /*be30*/  PRMT R8, R4.reuse, 0x6420, R5.reuse ;  /* 0x0000642004087816 */ /* 0x141fe40000000005 */
[----:B------:R-:W-:Y:S02]  /*be40*/  PRMT R9, R4, 0x7531, R5 ;  /* 0x0000753104097816 */ /* 0x000fe40000000005 */
[----:B------:R-:W-:-:S02]  /*be50*/  PRMT R10, R6, 0x6420, R7 ;  /* 0x00006420060a7816 */ /* 0x000fc40000000007 */
[----:B------:R-:W-:-:S05]  /*be60*/  PRMT R11, R6, 0x7531, R7 ;  /* 0x00007531060b7816 */ /* 0x000fca0000000007 */
[----:B------:R3:W-:Y:S04]  /*be70*/  STSM.16.M88.4 [R3+0x5000], R8 ;  /* 0x0050000803007844 */ /* 0x0007e80000000200 */
[----:B------:R-:W0:Y:S01]  /*be80*/  LDSM.16.MT88.4 R4, [R0+0x9800] ;  /* 0x009800000004783b */ /* 0x000e220000004200 */
        /* <DEDUP_REMOVED lines=28> */
.L_x_260:
[----:B--2---:R2:W-:Y:S01]  /*c050*/  SYNCS.ARRIVE.TRANS64.A1T0 RZ, [R2+URZ+0x19c50], RZ ;  /* 0x019c50ff02ff79a7 */ /* 0x0045e2000810003f */
[----:B------:R-:W-:Y:S06]  /*c060*/  BAR.SYNC.DEFER_BLOCKING 0x2, 0x80 ;  /* 0x0082000000007b1d */ /* 0x000fec0000010000 */
[----:B------:R-:W-:Y:S05]  /*c070*/  @!P0 BRA `(.L_x_261) ;  /* 0x0000000000048947 */ /* 0x000fea0003800000 */
[----:B------:R-:W-:Y:S01]  /*c080*/  BPT.TRAP 0x1 ;  /* 0x000000040000795c */ /* 0x000fe20000300000 */
.L_x_261:
[----:B------:R-:W3:Y:S01]  /*c090*/  LDL R0, [R1] ;  /* 0x0000000001007983 */ /* 0x000ee20000100800 */
[----:B--2---:R-:W-:Y:S02]  /*c0a0*/  VIADD R2, R2, 0x19c80 ;  /* 0x00019c8002027836 */ /* 0x004fe40000000000 */
[----:B------:R-:W-:Y:S02]  /*c0b0*/  IMAD.MOV.U32 R5, RZ, RZ, R24 ;  /* 0x000000ffff057224 */ /* 0x000fe400078e0018 */
[----:B------:R-:W-:Y:S01]  /*c0c0*/  IMAD.MOV.U32 R4, RZ, RZ, R23 ;  /* 0x000000ffff047224 */ /* 0x000fe200078e0017 */
[----:B---3--:R-:W-:-:S04]  /*c0d0*/  PRMT R2, R0, 0x654, R2 ;  /* 0x0000065400027816 */ /* 0x008fc80000000002 */
[----:B------:R2:W-:Y:S01]  /*c0e0*/  SYNCS.ARRIVE.TRANS64.RED.A1T0 RZ, [R2+URZ], RZ ;  /* 0x000000ff02ff79a7 */ /* 0x0005e2000810043f */
[----:B------:R-:W-:Y:S05]  /*c0f0*/  @P1 BRA `(.L_x_262) ;  /* 0xfffffff000081947 */ /* 0x000fea000383ffff */
.L_x_242:
[----:B------:R-:W2:Y:S01]  /*c100*/  S2R R0, SR_TID.X ;  /* 0x0000000000007919 */ /* 0x000ea20000002100 */
[----:B------:R-:W-:Y:S01]  /*c110*/  BSSY B0, `(.L_x_263) ;  /* 0x0000012000007945 */ /* 0x000fe20003800000 */
[----:B--2---:R-:W-:Y:S01]  /*c120*/  LOP3.LUT R2, R0, 0x7f, RZ, 0xc0, !PT ;  /* 0x0000007f00027812 */ /* 0x004fe200078ec0ff */
[----:B------:R-:W-:-:S03]  /*c130*/  IMAD.U32 R0, RZ, RZ, UR48 ;  /* 0x00000030ff007e24 */ /* 0x000fc6000f8e00ff */
[----:B------:R-:W-:Y:S02]  /*c140*/  ISETP.NE.AND P1, PT, R2, RZ, PT ;  /* 0x000000ff0200720c */ /* 0x000fe40003f25270 */
[----:B------:R-:W-:-:S11]  /*c150*/  ISETP.NE.AND P0, PT, R0, 0x3, PT ;  /* 0x000000030000780c */ /* 0x000fd60003f05270 */
[----:B------:R-:W-:Y:S05]  /*c160*/  @P1 BRA `(.L_x_264) ;  /* 0x0000000000301947 */ /* 0x000fea0003800000 */
[----:B------:R-:W2:Y:S01]  /*c170*/  S2R R5, SR_LANEID ;  /* 0x0000000000057919 */ /* 0x000ea20000000000 */
[----:B------:R-:W-:Y:S01]  /*c180*/  VOTEU.ANY UR4, UPT, PT ;  /* 0x0000000000047886 */ /* 0x000fe200038e0100 */
[----:B01----:R-:W0:Y:S01]  /*c190*/  LDC.64 R2, c[0x0][0xc60] ;  /* 0x00031800ff027b82 */ /* 0x003e220000000a00 */
[----:B------:R-:W2:Y:S02]  /*c1a0*/  FLO.U32 R0, UR4 ;  /* 0x0000000400007d00 */ /* 0x000ea400080e0000 */
[----:B--2---:R-:W-:-:S06]  /*c1b0*/  ISETP.EQ.U32.AND P1, PT, R0, R5, PT ;  /* 0x000000050000720c */ /* 0x004fcc0003f22070 */
[----:B------:R-:W0:Y:S07]  /*c1c0*/  POPC R5, UR4 ;  /* 0x0000000400057d09 */ /* 0x000e2e0008000000 */
[----:B0-----:R-:W2:Y:S01]  /*c1d0*/  @P1 ATOMG.E.ADD.STRONG.GPU PT, R3, desc[UR50][R2.64], R5 ;  /* 0x00000005020319a8 */ /* 0x001ea200081ee1f2 */
[----:B------:R-:W0:Y:S02]  /*c1e0*/  S2R R4, SR_LTMASK ;  /* 0x0000000000047919 */ /* 0x000e240000003900 */
[----:B0-----:R-:W-:-:S04]  /*c1f0*/  LOP3.LUT R4, R4, UR4, RZ, 0xc0, !PT ;  /* 0x0000000404047c12 */ /* 0x001fc8000f8ec0ff */
[----:B------:R-:W0:Y:S01]  /*c200*/  POPC R7, R4 ;  /* 0x0000000400077309 */ /* 0x000e220000000000 */
[----:B--2---:R-:W0:Y:S02]  /*c210*/  SHFL.IDX PT, R0, R3, R0, 0x1f ;  /* 0x00001f0003007589 */ /* 0x004e2400000e0000 */
[----:B0-----:R-:W-:-:S07]  /*c220*/  IADD3 R16, R0, UR49, R7 ;  /* 0x0000003100107c10 */ /* 0x001fce000fffe007 */
.L_x_264:
[----:B------:R-:W-:Y:S05]  /*c230*/  BSYNC B0 ;  /* 0x0000000000007941 */ /* 0x000fea0003800000 */
.L_x_263:
[----:B------:R-:W-:Y:S05]  /*c240*/  @!P0 BRA `(.L_x_265) ;  /* 0x0000000000048947 */ /* 0x000fea0003800000 */
[----:B------:R-:W-:Y:S01]  /*c250*/  BPT.TRAP 0x1 ;  /* 0x000000040000795c */ /* 0x000fe20000300000 */
.L_x_265:
[----:B------:R-:W-:Y:S01]  /*c260*/  LOP3.LUT R0, R24, 0x1, RZ, 0x3c, !PT ;  /* 0x0000000118007812 */ /* 0x000fe200078e3cff */
[----:B01----:R-:W-:Y:S01]  /*c270*/  IMAD R3, R23, 0x8, R22 ;  /* 0x0000000817037824 */ /* 0x003fe200078e0216 */
[----:B------:R-:W-:Y:S02]  /*c280*/  BSSY B0, `(.L_x_266) ;  /* 0x0000004000007945 */ /* 0x000fe40003800000 */
[----:B------:R-:W-:-:S04]  /*c290*/  SHF.L.U32 R0, R0, 0x1f, RZ ;  /* 0x0000001f00007819 */ /* 0x000fc800000006ff */
[----:B------:R-:W0:Y:S02]  /*c2a0*/  SYNCS.PHASECHK.TRANS64.TRYWAIT P1, [R3+URZ+0x19c70], R0 ;  /* 0x019c7000030075a7 */ /* 0x000e24000802017f */
[----:B0-----:R-:W-:Y:S05]  /*c2b0*/  @!P1 BRA `(.L_x_267) ;  /* 0x00000024007c9947 */ /* 0x001fea0003800000 */
.L_x_340:
[----:B------:R-:W-:Y:S05]  /*c2c0*/  BSYNC B0 ;  /* 0x0000000000007941 */ /* 0x000fea0003800000 */
.L_x_266:
[----:B------:R-:W-:-:S05]  /*c2d0*/  IMAD.U32 R2, RZ, RZ, UR46 ;  /* 0x0000002eff027e24 */ /* 0x000fca000f8e00ff */
[----:B------:R-:W-:-:S13]  /*c2e0*/  ISETP.NE.AND P1, PT, R2, 0x3, PT ;  /* 0x000000030200780c */ /* 0x000fda0003f25270 */
[----:B------:R-:W-:Y:S05]  /*c2f0*/  @!P1 BRA `(.L_x_268) ;  /* 0x0000000000049947 */ /* 0x000fea0003800000 */
[----:B------:R-:W-:Y:S01]  /*c300*/  BPT.TRAP 0x1 ;  /* 0x000000040000795c */ /* 0x000fe20000300000 */
.L_x_268:
[----:B0-----:R-:W-:-:S04]  /*c310*/  SHF.L.U32 R0, R24, 0x1f, RZ ;  /* 0x0000001f18007819 */ /* 0x001fc800000006ff */
[----:B------:R-:W0:Y:S02]  /*c320*/  SYNCS.PHASECHK.TRANS64.TRYWAIT P1, [R3+URZ+0x19c60], R0 ;  /* 0x019c6000030075a7 */ /* 0x000e24000802017f */
[----:B0-----:R-:W-:Y:S05]  /*c330*/  @!P1 BRA `(.L_x_269) ;  /* 0x0000002400709947 */ /* 0x001fea0003800000 */
.L_x_341:
[----:B------:R-:W2:Y:S04]  /*c340*/  LDL R4, [R1+0x10] ;  /* 0x0000100001047983 */ /* 0x000ea80000100800 */
[----:B------:R-:W3:Y:S04]  /*c350*/  LDL R10, [R1+0x8] ;  /* 0x00000800010a7983 */ /* 0x000ee80000100800 */
[----:B------:R-:W4:Y:S01]  /*c360*/  LDL R12, [R1+0xc] ;  /* 0x00000c00010c7983 */ /* 0x000f220000100800 */
[----:B------:R-:W-:Y:S01]  /*c370*/  IMAD R2, R23, 0x3000, RZ ;  /* 0x0000300017027824 */ /* 0x000fe200078e02ff */
[----:B------:R-:W-:Y:S05]  /*c380*/  WARPSYNC.ALL ;  /* 0x0000000000007948 */ /* 0x000fea0003800000 */
[----:B--2---:R-:W-:-:S02]  /*c390*/  LOP3.LUT R5, R2, R4, RZ, 0xfc, !PT ;  /* 0x0000000402057212 */ /* 0x004fc400078efcff */
[----:B---3--:R-:W-:-:S03]  /*c3a0*/  LOP3.LUT R2, R2, R10, RZ, 0xfc, !PT ;  /* 0x0000000a02027212 */ /* 0x008fc600078efcff */
[C---:B0-----:R-:W-:Y:S02]  /*c3b0*/  IMAD.IADD R0, R22.reuse, 0x1, R5 ;  /* 0x0000000116007824 */ /* 0x041fe400078e0205 */
[----:B------:R-:W-:-:S03]  /*c3c0*/  IMAD.IADD R2, R22, 0x1, R2 ;  /* 0x0000000116027824 */ /* 0x000fc600078e0202 */
[----:B------:R-:W0:Y:S02]  /*c3d0*/  LDSM.16.MT88.4 R4, [R0+0x9000] ;  /* 0x009000000004783b */ /* 0x000e240000004200 */
        /* <DEDUP_REMOVED lines=43> */
[----:B-1----:R-:W1:Y:S01]  /*c690*/  FENCE.VIEW.ASYNC.S ;  /* 0x00000000000073c6 */ /* 0x002e620000000000 */
[----:B------:R-:W-:Y:S05]  /*c6a0*/  @!P1 BRA `(.L_x_270) ;  /* 0x0000000000049947 */ /* 0x000fea0003800000 */
[----:B------:R-:W-:Y:S01]  /*c6b0*/  BPT.TRAP 0x1 ;  /* 0x000000040000795c */ /* 0x000fe20000300000 */
.L_x_270:
[----:B-1----:R1:W-:Y:S01]  /*c6c0*/  SYNCS.ARRIVE.TRANS64.A1T0 RZ, [R3+URZ+0x19c50], RZ ;  /* 0x019c50ff03ff79a7 */ /* 0x0023e2000810003f */
[----:B------:R-:W-:Y:S06]  /*c6d0*/  BAR.SYNC.DEFER_BLOCKING 0x2, 0x80 ;  /* 0x0082000000007b1d */ /* 0x000fec0000010000 */
[----:B------:R-:W-:Y:S05]  /*c6e0*/  @!P0 BRA `(.L_x_271) ;  /* 0x0000000000048947 */ /* 0x000fea0003800000 */
[----:B------:R-:W-:Y:S01]  /*c6f0*/  BPT.TRAP 0x1 ;  /* 0x000000040000795c */ /* 0x000fe20000300000 */
.L_x_271:
[----:B------:R-:W2:Y:S01]  /*c700*/  LDL R0, [R1] ;  /* 0x0000000001007983 */ /* 0x000ea20000100800 */
[----:B-1----:R-:W-:Y:S02]  /*c710*/  VIADD R3, R3, 0x19c80 ;  /* 0x00019c8003037836 */ /* 0x002fe40000000000 */
[----:B------:R-:W-:-:S05]  /*c720*/  VIADD R23, R23, 0x1 ;  /* 0x0000000117177836 */ /* 0x000fca0000000000 */
[----:B------:R-:W-:-:S04]  /*c730*/  ISETP.NE.AND P0, PT, R23, 0x2, PT ;  /* 0x000000021700780c */ /* 0x000fc80003f05270 */
[----:B------:R-:W-:Y:S02]  /*c740*/  SEL R23, R23, RZ, P0 ;  /* 0x000000ff17177207 */ /* 0x000fe40000000000 */
[----:B--2---:R-:W-:-:S04]  /*c750*/  PRMT R3, R0, 0x654, R3 ;  /* 0x0000065400037816 */ /* 0x004fc80000000003 */
[----:B------:R1:W-:Y:S02]  /*c760*/  SYNCS.ARRIVE.TRANS64.RED.A1T0 RZ, [R3+URZ], RZ ;  /* 0x000000ff03ff79a7 */ /* 0x0003e4000810043f */
[----:B-1----:R-:W-:-:S04]  /*c770*/  SEL R3, RZ, 0x1, P0 ;  /* 0x00000001ff037807 */ /* 0x002fc80000000000 */
[----:B------:R-:W-:-:S07]  /*c780*/  LOP3.LUT R24, R24, R3, RZ, 0x3c, !PT ;  /* 0x0000000318187212 */ /* 0x000fce00078e3cff */
.L_x_212:
[----:B------:R-:W-:Y:S05]  /*c790*/  BSYNC B7 ;  /* 0x0000000000077941 */ /* 0x000fea0003800000 */
.L_x_210:
[----:B------:R-:W-:-:S13]  /*c7a0*/  LOP3.LUT P0, RZ, R27, 0x20, RZ, 0xc0, !PT ;  /* 0x000000201bff7812 */ /* 0x000fda000780c0ff */
[----:B------:R-:W-:Y:S05]  /*c7b0*/  @!P0 BRA `(.L_x_272) ;  /* 0x0000000000288947 */ /* 0x000fea0003800000 */
[----:B------:R-:W1:Y:S08]  /*c7c0*/  S2UR UR4, SR_CgaCtaId ;  /* 0x00000000000479c3 */ /* 0x000e700000008800 */
[----:B------:R-:W-:Y:S01]  /*c7d0*/  BAR.SYNC.DEFER_BLOCKING 0x5, 0x200 ;  /* 0x0148000000007b1d */ /* 0x000fe20000010000 */
[----:B------:R-:W-:Y:S01]  /*c7e0*/  MOV R22, 0x400 ;  /* 0x0000040000167802 */ /* 0x000fe20000000f00 */
[----:B-1----:R-:W-:-:S05]  /*c7f0*/  IMAD.U32 R0, RZ, RZ, UR4 ;  /* 0x00000004ff007e24 */ /* 0x002fca000f8e00ff */
[----:B------:R-:W-:Y:S01]  /*c800*/  LEA R22, R0, R22, 0x18 ;  /* 0x0000001600167211 */ /* 0x000fe200078ec0ff */
[----:B------:R-:W-:Y:S04]  /*c810*/  STL [R1], R0 ;  /* 0x0000000001007387 */ /* 0x000fe80000100800 */
[----:B-----5:R-:W1:Y:S02]  /*c820*/  LDS.128 R16, [R22+0x19cd0] ;  /* 0x019cd00016107984 */ /* 0x020e640000000c00 */
[----:B-1----:R-:W-:Y:S01]  /*c830*/  R2UR UR40, R19 ;  /* 0x00000000132872ca */ /* 0x002fe200000e0000 */
[----:B------:R-:W-:Y:S06]  /*c840*/  BAR.ARV 0x4, 0x200 ;  /* 0x0108000000007b1d */ /* 0x000fec0000002000 */
[----:B------:R-:W-:Y:S08]  /*c850*/  BRA `(.L_x_273) ;  /* 0x0000000800247947 */ /* 0x000ff00003800000 */
.L_x_272:
[----:B------:R-:W1:Y:S01]  /*c860*/  S2R R0, SR_TID.X ;  /* 0x0000000000007919 */ /* 0x000e620000002100 */
[----:B------:R-:W-:Y:S01]  /*c870*/  ULDC UR4, c[0x0][0xc3c] ;  /* 0x00030f0000047ab9 */ /* 0x000fe20000000800 */
[----:B------:R-:W-:Y:S01]  /*c880*/  IMAD.MOV.U32 R17, RZ, RZ, RZ ;  /* 0x000000ffff117224 */ /* 0x000fe200078e00ff */
[----:B-1----:R-:W-:-:S04]  /*c890*/  LOP3.LUT R6, R0, 0x1f, RZ, 0xc0, !PT ;  /* 0x0000001f00067812 */ /* 0x002fc800078ec0ff */
[C---:B------:R-:W-:Y:S01]  /*c8a0*/  ISETP.NE.AND P0, PT, R6.reuse, 0x1f, PT ;  /* 0x0000001f0600780c */ /* 0x040fe20003f05270 */
[----:B------:R-:W-:-:S05]  /*c8b0*/  VIADD R5, R6, UR40 ;  /* 0x0000002806057c36 */ /* 0x000fca0008000000 */
[----:B------:R-:W-:Y:S01]  /*c8c0*/  ISETP.GE.OR P1, PT, R5, UR4, !P0 ;  /* 0x0000000405007c0c */ /* 0x000fe2000c726670 */
[----:B------:R-:W-:-:S12]  /*c8d0*/  ULDC UR4, c[0x0][0xc3c] ;  /* 0x00030f0000047ab9 */ /* 0x000fd80000000800 */
[----:B0-----:R-:W0:Y:S02]  /*c8e0*/  @!P1 LDC.64 R2, c[0x0][0xc80] ;  /* 0x00032000ff029b82 */ /* 0x001e240000000a00 */
[----:B0-----:R-:W-:-:S05]  /*c8f0*/  @!P1 IMAD.WIDE R2, R5, 0x4, R2 ;  /* 0x0000000405029825 */ /* 0x001fca00078e0202 */
[----:B------:R-:W2:Y:S01]  /*c900*/  @!P1 LDG.E R17, desc[UR50][R2.64] ;  /* 0x0000003202119981 */ /* 0x000ea2000c1e1900 */
[C---:B------:R-:W-:Y:S02]  /*c910*/  ISETP.NE.AND P1, PT, R6.reuse, RZ, PT ;  /* 0x000000ff0600720c */ /* 0x040fe40003f25270 */
[C---:B------:R-:W-:Y:S02]  /*c920*/  ISETP.GE.U32.AND P2, PT, R6.reuse, 0x2, PT ;  /* 0x000000020600780c */ /* 0x040fe40003f46070 */
[C---:B------:R-:W-:Y:S02]  /*c930*/  ISETP.GE.U32.AND P3, PT, R6.reuse, 0x4, PT ;  /* 0x000000040600780c */ /* 0x040fe40003f66070 */
[C---:B------:R-:W-:Y:S02]  /*c940*/  ISETP.GE.U32.AND P4, PT, R6.reuse, 0x8, PT ;  /* 0x000000080600780c */ /* 0x040fe40003f86070 */
[----:B------:R-:W-:Y:S02]  /*c950*/  ISETP.GE.U32.AND P5, PT, R6, 0x10, PT ;  /* 0x000000100600780c */ /* 0x000fe40003fa6070 */
[----:B------:R-:W-:Y:S04]  /*c960*/  SHFL.IDX PT, R6, R16, 0x1, 0x1f ;  /* 0x00201f0010067f89 */ /* 0x000fe800000e0000 */
        /* <DEDUP_REMOVED lines=9> */
[----:B------:R-:W-:Y:S04]  /*ca00*/  SHFL.IDX PT, R5, R16, RZ, 0x1f ;  /* 0x00001fff10057589 */ /* 0x000fe800000e0000 */
        /* <DEDUP_REMOVED lines=11> */
[----:B------:R-:W-:Y:S05]  /*cac0*/  @P6 BRA `(.L_x_274) ;  /* 0x0000000000986947 */ /* 0x000fea0003800000 */
.L_x_278:
[----:B------:R-:W-:-:S04]  /*cad0*/  UIADD3 UR40, UR40, 0x1f, URZ ;  /* 0x0000001f28287890 */ /* 0x000fc8000fffe03f */
[----:B------:R-:W-:-:S06]  /*cae0*/  UISETP.GE.AND UP0, UPT, UR40, UR4, UPT ;  /* 0x000000042800728c */ /* 0x000fcc000bf06270 */
[----:B------:R-:W-:-:S13]  /*caf0*/  PLOP3.LUT P6, PT, PT, PT, UP0, 0x40, 0x0 ;  /* 0x000000000000781c */ /* 0x000fda0003fce808 */
[----:B------:R-:W-:Y:S05]  /*cb00*/  @!P6 BRA `(.L_x_275) ;  /* 0x000000040038e947 */ /* 0x000fea0003800000 */
[----:B------:R-:W0:Y:S01]  /*cb10*/  S2R R0, SR_TID.X ;  /* 0x0000000000007919 */ /* 0x000e220000002100 */
[----:B------:R-:W-:Y:S01]  /*cb20*/  BSSY B0, `(.L_x_276) ;  /* 0x0000009000007945 */ /* 0x000fe20003800000 */
[----:B------:R-:W-:Y:S01]  /*cb30*/  IMAD.MOV.U32 R17, RZ, RZ, RZ ;  /* 0x000000ffff117224 */ /* 0x000fe200078e00ff */
[----:B0-----:R-:W-:-:S05]  /*cb40*/  LOP3.LUT R0, R0, 0x1f, RZ, 0xc0, !PT ;  /* 0x0000001f00007812 */ /* 0x001fca00078ec0ff */
[----:B------:R-:W-:-:S05]  /*cb50*/  VIADD R7, R0, UR40 ;  /* 0x0000002800077c36 */ /* 0x000fca0008000000 */
[----:B------:R-:W-:-:S13]  /*cb60*/  ISETP.GE.OR P6, PT, R7, UR4, !P0 ;  /* 0x0000000407007c0c */ /* 0x000fda000c7c6670 */
[----:B------:R-:W-:Y:S05]  /*cb70*/  @P6 BRA `(.L_x_277) ;  /* 0x00000000000c6947 */ /* 0x000fea0003800000 */
[----:B------:R-:W0:Y:S02]  /*cb80*/  LDC.64 R2, c[0x0][0xc80] ;  /* 0x00032000ff027b82 */ /* 0x000e240000000a00 */
[----:B0-----:R-:W-:-:S05]  /*cb90*/  IMAD.WIDE R2, R7, 0x4, R2 ;  /* 0x0000000407027825 */ /* 0x001fca00078e0202 */
[----:B------:R0:W5:Y:S02]  /*cba0*/  LDG.E R17, desc[UR50][R2.64] ;  /* 0x0000003202117981 */ /* 0x000164000c1e1900 */
.L_x_277:
[----:B------:R-:W-:Y:S05]  /*cbb0*/  BSYNC B0 ;  /* 0x0000000000007941 */ /* 0x000fea0003800000 */
.L_x_276:
[----:B-----5:R-:W1:Y:S02]  /*cbc0*/  SHFL.UP PT, R0, R17, 0x1, RZ ;  /* 0x0420000011007989 */ /* 0x020e6400000e00ff */
[----:B-1----:R-:W-:-:S05]  /*cbd0*/  SEL R0, R0, RZ, P1 ;  /* 0x000000ff00007207 */ /* 0x002fca0000800000 */
[----:B------:R-:W-:-:S05]  /*cbe0*/  IMAD.IADD R0, R17, 0x1, R0 ;  /* 0x0000000111007824 */ /* 0x000fca00078e0200 */
[----:B0-----:R-:W0:Y:S02]  /*cbf0*/  SHFL.UP PT, R2, R0, 0x2, RZ ;  /* 0x0440000000027989 */ /* 0x001e2400000e00ff */
[----:B0-----:R-:W-:-:S05]  /*cc00*/  SEL R3, R2, RZ, P2 ;  /* 0x000000ff02037207 */ /* 0x001fca0001000000 */
[----:B------:R-:W-:Y:S02]  /*cc10*/  IMAD.IADD R3, R0, 0x1, R3 ;  /* 0x0000000100037824 */ /* 0x000fe400078e0203 */
[----:B------:R-:W0:Y:S03]  /*cc20*/  LDC R0, c[0x0][0xc38] ;  /* 0x00030e00ff007b82 */ /* 0x000e260000000800 */
[----:B------:R-:W1:Y:S02]  /*cc30*/  SHFL.UP PT, R2, R3, 0x4, RZ ;  /* 0x0480000003027989 */ /* 0x000e6400000e00ff */
[----:B-1----:R-:W-:-:S05]  /*cc40*/  SEL R2, R2, RZ, P3 ;  /* 0x000000ff02027207 */ /* 0x002fca0001800000 */
[----:B------:R-:W-:-:S05]  /*cc50*/  IMAD.IADD R2, R3, 0x1, R2 ;  /* 0x0000000103027824 */ /* 0x000fca00078e0202 */
[----:B------:R-:W1:Y:S02]  /*cc60*/  SHFL.UP PT, R6, R2, 0x8, RZ ;  /* 0x0500000002067989 */ /* 0x000e6400000e00ff */
[----:B-1----:R-:W-:-:S05]  /*cc70*/  SEL R7, R6, RZ, P4 ;  /* 0x000000ff06077207 */ /* 0x002fca0002000000 */
[----:B------:R-:W-:-:S05]  /*cc80*/  IMAD.IADD R7, R2, 0x1, R7 ;  /* 0x0000000102077824 */ /* 0x000fca00078e0207 */
[----:B------:R-:W1:Y:S02]  /*cc90*/  SHFL.UP PT, R6, R7, 0x10, RZ ;  /* 0x0600000007067989 */ /* 0x000e6400000e00ff */
[----:B-1----:R-:W-:-:S05]  /*cca0*/  SEL R6, R6, RZ, P5 ;  /* 0x000000ff06067207 */ /* 0x002fca0002800000 */
[----:B------:R-:W-:-:S05]  /*ccb0*/  IMAD.IADD R6, R7, 0x1, R6 ;  /* 0x0000000107067824 */ /* 0x000fca00078e0206 */
[----:B------:R-:W0:Y:S02]  /*ccc0*/  SHFL.IDX PT, R9, R6, 0x1f, 0x1f ;  /* 0x03e01f0006097f89 */ /* 0x000e2400000e0000 */
[----:B0-----:R-:W-:-:S04]  /*ccd0*/  IMAD R9, R9, R0, RZ ;  /* 0x0000000009097224 */ /* 0x001fc800078e02ff */
[----:B------:R-:W-:-:S05]  /*cce0*/  IMAD.IADD R4, R9, 0x1, R4 ;  /* 0x0000000109047824 */ /* 0x000fca00078e0204 */
[----:B------:R-:W-:-:S13]  /*ccf0*/  ISETP.GT.AND P6, PT, R4, R5, PT ;  /* 0x000000050400720c */ /* 0x000fda0003fc4270 */
[----:B------:R-:W-:Y:S05]  /*cd00*/  @!P6 BRA `(.L_x_278) ;  /* 0xfffffffc0070e947 */ /* 0x000fea000383ffff */
[----:B------:R-:W-:Y:S02]  /*cd10*/  IMAD.MOV.U32 R2, RZ, RZ, R6 ;  /* 0x000000ffff027224 */ /* 0x000fe400078e0006 */
[----:B------:R-:W-:-:S07]  /*cd20*/  IMAD.MOV.U32 R7, RZ, RZ, R9 ;  /* 0x000000ffff077224 */ /* 0x000fce00078e0009 */
.L_x_274:
[----:B------:R-:W-:Y:S02]  /*cd30*/  IMAD.IADD R7, R4, 0x1, -R7 ;  /* 0x0000000104077824 */ /* 0x000fe400078e0a07 */
[----:B------:R-:W-:Y:S02]  /*cd40*/  IMAD.MOV.U32 R16, RZ, RZ, RZ ;  /* 0x000000ffff107224 */ /* 0x000fe400078e00ff */
[----:B------:R-:W-:-:S05]  /*cd50*/  IMAD R4, R2, R0, R7 ;  /* 0x0000000002047224 */ /* 0x000fca00078e0207 */
[----:B------:R-:W-:-:S13]  /*cd60*/  ISETP.GT.AND P0, PT, R4, R5, PT ;  /* 0x000000050400720c */ /* 0x000fda0003f04270 */
[----:B------:R-:W-:Y:S02]  /*cd70*/  VOTEU.ANY UR5, UPT, !P0 ;  /* 0x0000000000057886 */ /* 0x000fe400040e0100 */
[----:B------:R-:W-:Y:S02]  /*cd80*/  UPOPC UR4, UR5 ;  /* 0x00000005000472bf */ /* 0x000fe40008000000 */
[----:B------:R-:W-:-:S04]  /*cd90*/  ISETP.NE.AND P0, PT, RZ, UR5, PT ;  /* 0x00000005ff007c0c */ /* 0x000fc8000bf05270 */
[----:B------:R-:W-:-:S05]  /*cda0*/  IMAD.U32 R6, RZ, RZ, UR4 ;  /* 0x00000004ff067e24 */ /* 0x000fca000f8e00ff */
[----:B------:R-:W0:Y:S02]  /*cdb0*/  SHFL.IDX PT, R17, R17, R6, 0x1f ;  /* 0x00001f0611117589 */ /* 0x000e2400000e0000 */
[----:B0-----:R-:W-:Y:S02]  /*cdc0*/  IABS R4, R17 ;  /* 0x0000001100047213 */ /* 0x001fe40000000000 */
[----:B------:R-:W-:Y:S05]  /*cdd0*/  @!P0 BRA `(.L_x_279) ;  /* 0x00000000000c8947 */ /* 0x000fea0003800000 */
[----:B------:R-:W-:-:S06]  /*cde0*/  UIADD3 UR5, UR4, -0x1, URZ ;  /* 0xffffffff04057890 */ /* 0x000fcc000fffe03f */
[----:B------:R-:W-:-:S05]  /*cdf0*/  IMAD.U32 R3, RZ, RZ, UR5 ;  /* 0x00000005ff037e24 */ /* 0x000fca000f8e00ff */
[----:B------:R0:W1:Y:S02]  /*ce00*/  SHFL.IDX PT, R16, R2, R3, 0x1f ;  /* 0x00001f0302107589 */ /* 0x00006400000e0000 */
.L_x_279:
[----:B------:R-:W2:Y:S01]  /*ce10*/  I2F.RP R6, R4 ;  /* 0x0000000400067306 */ /* 0x000ea20000209400 */
[----:B-1----:R-:W-:Y:S01]  /*ce20*/  IMAD R16, R16, R0, R7 ;  /* 0x0000000010107224 */ /* 0x002fe200078e0207 */
[----:B------:R-:W-:Y:S01]  /*ce30*/  UIADD3 UR40, UR4, UR40, URZ ;  /* 0x0000002804287290 */ /* 0x000fe2000fffe03f */
[----:B0-----:R-:W-:Y:S02]  /*ce40*/  IMAD.MOV.U32 R2, RZ, RZ, RZ ;  /* 0x000000ffff027224 */ /* 0x001fe400078e00ff */
[----:B------:R-:W-:Y:S01]  /*ce50*/  IMAD.IADD R0, R5, 0x1, -R16 ;  /* 0x0000000105007824 */ /* 0x000fe200078e0a10 */
[----:B------:R-:W-:-:S05]  /*ce60*/  IABS R5, R17 ;  /* 0x0000001100057213 */ /* 0x000fca0000000000 */
[----:B------:R-:W-:Y:S01]  /*ce70*/  IMAD.MOV R5, RZ, RZ, -R5 ;  /* 0x000000ffff057224 */ /* 0x000fe200078e0a05 */
[----:B--2---:R-:W0:Y:S02]  /*ce80*/  MUFU.RCP R6, R6 ;  /* 0x0000000600067308 */ /* 0x004e240000001000 */
[----:B0-----:R-:W-:-:S06]  /*ce90*/  VIADD R3, R6, 0xffffffe ;  /* 0x0ffffffe06037836 */ /* 0x001fcc0000000000 */
[----:B------:R-:W0:Y:S02]  /*cea0*/  F2I.FTZ.U32.TRUNC.NTZ R3, R3 ;  /* 0x0000000300037305 */ /* 0x000e24000021f000 */
[----:B0-----:R-:W-:-:S04]  /*ceb0*/  IMAD.MOV R7, RZ, RZ, -R3 ;  /* 0x000000ffff077224 */ /* 0x001fc800078e0a03 */
[----:B------:R-:W-:-:S04]  /*cec0*/  IMAD R7, R7, R4, RZ ;  /* 0x0000000407077224 */ /* 0x000fc800078e02ff */
[----:B------:R-:W-:Y:S01]  /*ced0*/  IMAD.HI.U32 R2, R3, R7, R2 ;  /* 0x0000000703027227 */ /* 0x000fe200078e0002 */
[----:B------:R-:W-:-:S05]  /*cee0*/  IABS R3, R0 ;  /* 0x0000000000037213 */ /* 0x000fca0000000000 */
        /* <DEDUP_REMOVED lines=16> */
.L_x_275:
[----:B------:R-:W-:Y:S01]  /*cff0*/  IMAD.MOV.U32 R16, RZ, RZ, R5 ;  /* 0x000000ffff107224 */ /* 0x000fe200078e0005 */
[----:B------:R-:W-:Y:S01]  /*d000*/  ULDC UR40, c[0x0][0xc3c] ;  /* 0x00030f0000287ab9 */ /* 0x000fe20000000800 */
[----:B------:R-:W-:Y:S02]  /*d010*/  IMAD.MOV.U32 R17, RZ, RZ, RZ ;  /* 0x000000ffff117224 */ /* 0x000fe400078e00ff */
[----:B------:R-:W-:-:S07]  /*d020*/  IMAD.MOV.U32 R18, RZ, RZ, RZ ;  /* 0x000000ffff127224 */ /* 0x000fce00078e00ff */
.L_x_280:
[----:B------:R1:W2:Y:S01]  /*d030*/  LDL R2, [R1] ;  /* 0x0000000001027983 */ /* 0x0002a20000100800 */
[----:B------:R-:W0:Y:S02]  /*d040*/  S2R R0, SR_TID.X ;  /* 0x0000000000007919 */ /* 0x000e240000002100 */
[----:B0-----:R-:W-:Y:S01]  /*d050*/  LOP3.LUT R0, R0, 0x1f, RZ, 0xc0, !PT ;  /* 0x0000001f00007812 */ /* 0x001fe200078ec0ff */
[----:B------:R-:W-:Y:S03]  /*d060*/  BAR.SYNC.DEFER_BLOCKING 0x4, 0x200 ;  /* 0x0108000000007b1d */ /* 0x000fe60000010000 */
[----:B------:R-:W-:Y:S01]  /*d070*/  ISETP.NE.AND P0, PT, R0, RZ, PT ;  /* 0x000000ff0000720c */ /* 0x000fe20003f05270 */
[----:B-----5:R-:W-:-:S12]  /*d080*/  IMAD.U32 R19, RZ, RZ, UR40 ;  /* 0x00000028ff137e24 */ /* 0x020fd8000f8e00ff */
[----:B------:R-:W-:Y:S01]  /*d090*/  @!P0 MOV R0, 0x400 ;  /* 0x0000040000008802 */ /* 0x000fe20000000f00 */
[----:B--2---:R-:W0:Y:S03]  /*d0a0*/  @!P0 S2R R2, SR_CgaCtaId ;  /* 0x0000000000028919 */ /* 0x004e260000008800 */
[----:B0-----:R-:W-:Y:S01]  /*d0b0*/  @!P0 LEA R22, R2, R0, 0x18 ;  /* 0x0000000002168211 */ /* 0x001fe200078ec0ff */
[----:B------:R1:W-:Y:S04]  /*d0c0*/  @!P0 STL [R1], R2 ;  /* 0x0000000201008387 */ /* 0x0003e80000100800 */
[----:B------:R1:W-:Y:S01]  /*d0d0*/  @!P0 STS.128 [R22+0x19cd0], R16 ;  /* 0x019cd01016008388 */ /* 0x0003e20000000c00 */
[----:B------:R-:W-:Y:S06]  /*d0e0*/  BAR.ARV 0x5, 0x200 ;  /* 0x0148000000007b1d */ /* 0x000fec0000002000 */
.L_x_273:
[----:B------:R-:W-:Y:S02]  /*d0f0*/  ULDC UR4, c[0x0][0xc3c] ;  /* 0x00030f0000047ab9 */ /* 0x000fe40000000800 */
[----:B------:R-:W-:-:S06]  /*d100*/  UISETP.GE.AND UP0, UPT, UR40, UR4, UPT ;  /* 0x000000042800728c */ /* 0x000fcc000bf06270 */
[----:B------:R-:W-:-:S13]  /*d110*/  PLOP3.LUT P0, PT, PT, PT, UP0, 0x80, 0x0 ;  /* 0x000000000000781c */ /* 0x000fda0003f0f008 */
[----:B------:R-:W-:Y:S05]  /*d120*/  @!P0 BRA `(.L_x_281) ;  /* 0xffffffb800f48947 */ /* 0x000fea000383ffff */
.L_x_206:
[----:B------:R-:W2:Y:S01]  /*d130*/  LDL.LU R0, [R1+0x1c] ;  /* 0x00001c0001007983 */ /* 0x000ea20000300800 */
[----:B------:R-:W-:Y:S01]  /*d140*/  BSSY B0, `(.L_x_282) ;  /* 0x000000b000007945 */ /* 0x000fe20003800000 */
[----:B------:R-:W3:Y:S01]  /*d150*/  S2R R5, SR_CgaCtaId ;  /* 0x0000000000057919 */ /* 0x000ee20000008800 */
[----:B--2---:R-:W-:-:S05]  /*d160*/  VIADD R0, R0, 0x1 ;  /* 0x0000000100007836 */ /* 0x004fca0000000000 */
[----:B01----:R-:W-:-:S04]  /*d170*/  LEA.HI R2, R0, R0, RZ, 0x1 ;  /* 0x0000000000027211 */ /* 0x003fc800078f08ff */
[----:B------:R-:W-:Y:S02]  /*d180*/  LOP3.LUT R3, R2, 0xfffffffe, RZ, 0xc0, !PT ;  /* 0xfffffffe02037812 */ /* 0x000fe400078ec0ff */
[----:B------:R-:W-:-:S03]  /*d190*/  MOV R2, 0x400 ;  /* 0x0000040000027802 */ /* 0x000fc60000000f00 */
[----:B------:R-:W-:Y:S01]  /*d1a0*/  IMAD.IADD R0, R0, 0x1, -R3 ;  /* 0x0000000100007824 */ /* 0x000fe200078e0a03 */
[----:B---3--:R-:W-:-:S04]  /*d1b0*/  LEA R4, R5, R2, 0x18 ;  /* 0x0000000205047211 */ /* 0x008fc800078ec0ff */
[----:B------:R-:W-:-:S04]  /*d1c0*/  SHF.L.U32 R0, R0, 0x1f, RZ ;  /* 0x0000001f00007819 */ /* 0x000fc800000006ff */
[----:B------:R-:W0:Y:S02]  /*d1d0*/  SYNCS.PHASECHK.TRANS64.TRYWAIT P0, [R4+URZ+0x19c20], R0 ;  /* 0x019c2000040075a7 */ /* 0x000e24000800017f */
[----:B0-----:R-:W-:Y:S05]  /*d1e0*/  @!P0 BRA `(.L_x_283) ;  /* 0x0000001400d88947 */ /* 0x001fea0003800000 */
.L_x_342:
[----:B------:R-:W-:Y:S05]  /*d1f0*/  BSYNC B0 ;  /* 0x0000000000007941 */ /* 0x000fea0003800000 */
.L_x_282:
[----:B------:R-:W-:-:S03]  /*d200*/  UMOV UR4, 0xffffffff ;  /* 0xffffffff00047882 */ /* 0x000fc60000000000 */
[----:B------:R-:W-:Y:S05]  /*d210*/  BRA.DIV UR4, `(.L_x_284) ;  /* 0x0000001604e07947 */ /* 0x000fea000b800000 */
[----:B0-----:R-:W0:Y:S02]  /*d220*/  S2R R0, SR_TID.X ;  /* 0x0000000000007919 */ /* 0x001e240000002100 */
[----:B0-----:R-:W-:-:S04]  /*d230*/  SHF.R.U32.HI R0, RZ, 0x5, R0 ;  /* 0x00000005ff007819 */ /* 0x001fc80000011600 */
[----:B------:R-:W-:-:S05]  /*d240*/  LOP3.LUT R0, R0, 0x3, RZ, 0xc0, !PT ;  /* 0x0000000300007812 */ /* 0x000fca00078ec0ff */
[----:B------:R0:W1:Y:S02]  /*d250*/  SHFL.IDX PT, R14, R0, RZ, 0x1f ;  /* 0x00001fff000e7589 */ /* 0x00006400000e0000 */
.L_x_345:
[----:B-1----:R-:W-:Y:S01]  /*d260*/  ISETP.NE.AND P0, PT, R14, RZ, PT ;  /* 0x000000ff0e00720c */ /* 0x002fe20003f05270 */
[----:B------:R-:W-:-:S12]  /*d270*/  BSSY B0, `(.L_x_285) ;  /* 0x000002c000007945 */ /* 0x000fd80003800000 */
[----:B------:R-:W-:Y:S05]  /*d280*/  @P0 BRA `(.L_x_286) ;  /* 0x0000000000a80947 */ /* 0x000fea0003800000 */
[----:B------:R-:W-:-:S03]  /*d290*/  UMOV UR4, 0xffffffff ;  /* 0xffffffff00047882 */ /* 0x000fc60000000000 */
[----:B------:R-:W-:Y:S05]  /*d2a0*/  BRA.DIV UR4, `(.L_x_287) ;  /* 0x0000001604f07947 */ /* 0x000fea000b800000 */
[----:B------:R-:W-:-:S13]  /*d2b0*/  ELECT P6, URZ, PT ;  /* 0x00000000003f782f */ /* 0x000fda00038c0000 */
.L_x_348:
[----:B------:R-:W-:Y:S05]  /*d2c0*/  @!P6 BRA `(.L_x_286) ;  /* 0x000000000098e947 */ /* 0x000fea0003800000 */
[----:B------:R-:W-:-:S06]  /*d2d0*/  ULOP3.LUT UR4, UR39, 0x2, URZ, 0xfc, !UPT ;  /* 0x0000000227047892 */ /* 0x000fcc000f8efc3f */
[----:B0-----:R-:W-:-:S05]  /*d2e0*/  IMAD.U32 R0, RZ, RZ, UR4 ;  /* 0x00000004ff007e24 */ /* 0x001fca000f8e00ff */
[----:B------:R-:W-:-:S13]  /*d2f0*/  ISETP.NE.AND P0, PT, R0, 0x3, PT ;  /* 0x000000030000780c */ /* 0x000fda0003f05270 */
[----:B------:R-:W-:Y:S05]  /*d300*/  @!P0 BRA `(.L_x_288) ;  /* 0x0000000000048947 */ /* 0x000fea0003800000 */
[----:B------:R-:W-:Y:S01]  /*d310*/  BPT.TRAP 0x1 ;  /* 0x000000040000795c */ /* 0x000fe20000300000 */
.L_x_288:
[C---:B------:R-:W-:Y:S01]  /*d320*/  IMAD R5, R23.reuse, 0x8, R4 ;  /* 0x0000000817057824 */ /* 0x040fe200078e0204 */
[----:B------:R-:W-:Y:S01]  /*d330*/  SHF.L.U32 R0, R24, 0x1f, RZ ;  /* 0x0000001f18007819 */ /* 0x000fe200000006ff */
[----:B------:R-:W-:-:S03]  /*d340*/  VIADD R23, R23, 0x1 ;  /* 0x0000000117177836 */ /* 0x000fc60000000000 */
[----:B------:R-:W0:Y:S02]  /*d350*/  SYNCS.PHASECHK.TRANS64.TRYWAIT P1, [R5+URZ+0x19c40], R0 ;  /* 0x019c4000050075a7 */ /* 0x000e24000802017f */
[----:B------:R-:W-:-:S04]  /*d360*/  ISETP.NE.AND P2, PT, R23, 0x2, PT ;  /* 0x000000021700780c */ /* 0x000fc80003f45270 */
[----:B------:R-:W-:Y:S01]  /*d370*/  SEL R3, RZ, 0x1, P2 ;  /* 0x00000001ff037807 */ /* 0x000fe20001000000 */
[----:B0-----:R-:W-:Y:S08]  /*d380*/  @!P1 BRA `(.L_x_289) ;  /* 0x0000001400d89947 */ /* 0x001ff00003800000 */
.L_x_349:
[----:B------:R-:W-:Y:S02]  /*d390*/  SEL R23, R23, RZ, P2 ;  /* 0x000000ff17177207 */ /* 0x000fe40001000000 */
[----:B------:R-:W-:Y:S01]  /*d3a0*/  LOP3.LUT R2, R24, R3, RZ, 0x3c, !PT ;  /* 0x0000000318027212 */ /* 0x000fe200078e3cff */
[----:B------:R-:W-:Y:S06]  /*d3b0*/  @!P0 BRA `(.L_x_290) ;  /* 0x0000000000048947 */ /* 0x000fec0003800000 */
[----:B------:R-:W-:Y:S01]  /*d3c0*/  BPT.TRAP 0x1 ;  /* 0x000000040000795c */ /* 0x000fe20000300000 */
.L_x_290:
[----:B------:R-:W-:Y:S01]  /*d3d0*/  IMAD R23, R23, 0x8, R4 ;  /* 0x0000000817177824 */ /* 0x000fe200078e0204 */
[----:B------:R-:W-:-:S04]  /*d3e0*/  SHF.L.U32 R2, R2, 0x1f, RZ ;  /* 0x0000001f02027819 */ /* 0x000fc800000006ff */
[----:B------:R-:W1:Y:S02]  /*d3f0*/  SYNCS.PHASECHK.TRANS64.TRYWAIT P1, [R23+URZ+0x19c40], R2 ;  /* 0x019c4002170075a7 */ /* 0x000e64000802017f */
[----:B-1----:R-:W-:Y:S05]  /*d400*/  @!P1 BRA `(.L_x_291) ;  /* 0x0000001400cc9947 */ /* 0x002fea0003800000 */
.L_x_350:
[----:B------:R-:W-:Y:S05]  /*d410*/  @!P0 BRA `(.L_x_292) ;  /* 0x0000000000048947 */ /* 0x000fea0003800000 */
[----:B------:R-:W-:Y:S01]  /*d420*/  BPT.TRAP 0x1 ;  /* 0x000000040000795c */ /* 0x000fe20000300000 */
.L_x_292:
[----:B------:R-:W2:Y:S02]  /*d430*/  SYNCS.PHASECHK.TRANS64.TRYWAIT P1, [R5+URZ+0x19c60], R0 ;  /* 0x019c6000050075a7 */ /* 0x000ea4000802017f */
[----:B--2---:R-:W-:Y:S05]  /*d440*/  @!P1 BRA `(.L_x_293) ;  /* 0x0000001400d09947 */ /* 0x004fea0003800000 */
.L_x_351:
[----:B------:R-:W-:Y:S05]  /*d450*/  @!P0 BRA `(.L_x_294) ;  /* 0x0000000000048947 */ /* 0x000fea0003800000 */
[----:B------:R-:W-:Y:S01]  /*d460*/  BPT.TRAP 0x1 ;  /* 0x000000040000795c */ /* 0x000fe20000300000 */
.L_x_294:
[----:B------:R-:W3:Y:S02]  /*d470*/  SYNCS.PHASECHK.TRANS64.TRYWAIT P1, [R23+URZ+0x19c60], R2 ;  /* 0x019c6002170075a7 */ /* 0x000ee4000802017f */
[----:B---3--:R-:W-:Y:S05]  /*d480*/  @!P1 BRA `(.L_x_295) ;  /* 0x0000001400d49947 */ /* 0x008fea0003800000 */
.L_x_352:
[----:B------:R-:W-:Y:S05]  /*d490*/  @!P0 BRA `(.L_x_296) ;  /* 0x0000000000048947 */ /* 0x000fea0003800000 */
[----:B------:R-:W-:Y:S01]  /*d4a0*/  BPT.TRAP 0x1 ;  /* 0x000000040000795c */ /* 0x000fe20000300000 */
.L_x_296:
[----:B------:R-:W4:Y:S02]  /*d4b0*/  SYNCS.PHASECHK.TRANS64.TRYWAIT P1, [R5+URZ+0x19c80], R0 ;  /* 0x019c8000050075a7 */ /* 0x000f24000802017f */
[----:B----4-:R-:W-:Y:S05]  /*d4c0*/  @!P1 BRA `(.L_x_297) ;  /* 0x0000001400d89947 */ /* 0x010fea0003800000 */
.L_x_353:
[----:B------:R-:W-:Y:S05]  /*d4d0*/  @!P0 BRA `(.L_x_298) ;  /* 0x0000000000048947 */ /* 0x000fea0003800000 */
[----:B------:R-:W-:Y:S01]  /*d4e0*/  BPT.TRAP 0x1 ;  /* 0x000000040000795c */ /* 0x000fe20000300000 */
.L_x_298:
[----:B------:R0:W0:Y:S02]  /*d4f0*/  SYNCS.PHASECHK.TRANS64.TRYWAIT P0, [R23+URZ+0x19c80], R2 ;  /* 0x019c8002170075a7 */ /* 0x000024000800017f */
[----:B0-----:R-:W-:Y:S05]  /*d500*/  @!P0 NANOSLEEP.SYNCS 0x989680 ;  /* 0x009896800000895d */ /* 0x001fea0003900000 */
[----:B------:R-:W0:Y:S02]  /*d510*/  @!P0 SYNCS.PHASECHK.TRANS64 P0, [R23+URZ+0x19c80], R2 ;  /* 0x019c8002170085a7 */ /* 0x000e24000800007f */
[----:B0-----:R-:W-:Y:S05]  /*d520*/  @!P0 BRA `(.L_x_298) ;  /* 0xfffffffc00f08947 */ /* 0x001fea000383ffff */
.L_x_286:
[----:B------:R-:W-:Y:S05]  /*d530*/  BSYNC B0 ;  /* 0x0000000000007941 */ /* 0x000fea0003800000 */
.L_x_285:
[----:B------:R-:W-:Y:S05]  /*d540*/  EXIT ;  /* 0x000000000000794d */ /* 0x000fea0003800000 */
.L_x_163:
[----:B0-----:R-:W-:-:S04]  /*d550*/  IMAD.U32 R3, RZ, RZ, UR52 ;  /* 0x00000034ff037e24 */ /* 0x001fc8000f8e00ff */
[----:B------:R0:W1:Y:S03]  /*d560*/  SYNCS.PHASECHK.TRANS64.TRYWAIT P1, [R3+URZ+0x19c00], R0 ;  /* 0x019c0000030075a7 */ /* 0x000066000802017f */
[----:B-1----:R-:W-:Y:S05]  /*d570*/  @!P1 NANOSLEEP.SYNCS 0x989680 ;  /* 0x009896800000995d */ /* 0x002fea0003900000 */
[----:B------:R-:W1:Y:S02]  /*d580*/  @!P1 SYNCS.PHASECHK.TRANS64 P1, [R3+URZ+0x19c00], R0 ;  /* 0x019c0000030095a7 */ /* 0x000e64000802007f */
[----:B-1----:R-:W-:Y:S05]  /*d590*/  @!P1 BRA `(.L_x_163) ;  /* 0xfffffffc00ec9947 */ /* 0x002fea000383ffff */
[----:B------:R-:W-:Y:S05]  /*d5a0*/  BRA `(.L_x_299) ;  /* 0xffffff4000887947 */ /* 0x000fea000383ffff */
.L_x_167:
[----:B-1----:R1:W2:Y:S02]  /*d5b0*/  SYNCS.PHASECHK.TRANS64.TRYWAIT P1, [R3+URZ+0x19c30], R0 ;  /* 0x019c3000030075a7 */ /* 0x0022a4000802017f */
[----:B--2---:R-:W-:Y:S05]  /*d5c0*/  @!P1 NANOSLEEP.SYNCS 0x989680 ;  /* 0x009896800000995d */ /* 0x004fea0003900000 */
[----:B------:R-:W2:Y:S02]  /*d5d0*/  @!P1 SYNCS.PHASECHK.TRANS64 P1, [R3+URZ+0x19c30], R0 ;  /* 0x019c3000030095a7 */ /* 0x000ea4000802007f */
[----:B--2---:R-:W-:Y:S05]  /*d5e0*/  @!P1 BRA `(.L_x_167) ;  /* 0xfffffffc00f09947 */ /* 0x004fea000383ffff */
[----:B------:R-:W-:Y:S05]  /*d5f0*/  BRA `(.L_x_166) ;  /* 0xffffff4000a87947 */ /* 0x000fea000383ffff */
.L_x_173:
[----:B-1----:R-:W-:-:S04]  /*d600*/  IMAD.U32 R5, RZ, RZ, UR20 ;  /* 0x00000014ff057e24 */ /* 0x002fc8000f8e00ff */
[----:B------:R1:W2:Y:S03]  /*d610*/  SYNCS.PHASECHK.TRANS64.TRYWAIT P1, [R5+URZ+0x19c30], R0 ;  /* 0x019c3000050075a7 */ /* 0x0002a6000802017f */
[----:B--2---:R-:W-:Y:S05]  /*d620*/  @!P1 NANOSLEEP.SYNCS 0x989680 ;  /* 0x009896800000995d */ /* 0x004fea0003900000 */
[----:B------:R-:W2:Y:S02]  /*d630*/  @!P1 SYNCS.PHASECHK.TRANS64 P1, [R5+URZ+0x19c30], R0 ;  /* 0x019c3000050095a7 */ /* 0x000ea4000802007f */
[----:B--2---:R-:W-:Y:S05]  /*d640*/  @!P1 BRA `(.L_x_173) ;  /* 0xfffffffc00ec9947 */ /* 0x004fea000383ffff */
[----:B------:R-:W-:Y:S05]  /*d650*/  BRA `(.L_x_172) ;  /* 0xffffff64000c7947 */ /* 0x000fea000383ffff */
.L_x_177:
[----:B-1----:R-:W-:-:S04]  /*d660*/  IMAD.U32 R5, RZ, RZ, UR11 ;  /* 0x0000000bff057e24 */ /* 0x002fc8000f8e00ff */
[----:B------:R1:W2:Y:S03]  /*d670*/  SYNCS.PHASECHK.TRANS64.TRYWAIT P1, [R5+URZ+0x19c50], R0 ;  /* 0x019c5000050075a7 */ /* 0x0002a6000802017f */
[----:B--2---:R-:W-:Y:S05]  /*d680*/  @!P1 NANOSLEEP.SYNCS 0x989680 ;  /* 0x009896800000995d */ /* 0x004fea0003900000 */
[----:B------:R-:W2:Y:S02]  /*d690*/  @!P1 SYNCS.PHASECHK.TRANS64 P1, [R5+URZ+0x19c50], R0 ;  /* 0x019c5000050095a7 */ /* 0x000ea4000802007f */
[----:B--2---:R-:W-:Y:S05]  /*d6a0*/  @!P1 BRA `(.L_x_177) ;  /* 0xfffffffc00ec9947 */ /* 0x004fea000383ffff */
[----:B------:R-:W-:Y:S05]  /*d6b0*/  BRA `(.L_x_176) ;  /* 0xffffff64005c7947 */ /* 0x000fea000383ffff */
.L_x_184:
[----:B-1----:R-:W-:-:S04]  /*d6c0*/  IMAD.U32 R7, RZ, RZ, UR14 ;  /* 0x0000000eff077e24 */ /* 0x002fc8000f8e00ff */
[----:B------:R1:W2:Y:S03]  /*d6d0*/  SYNCS.PHASECHK.TRANS64.TRYWAIT P1, [R7+URZ+0x19c50], R6 ;  /* 0x019c5006070075a7 */ /* 0x0002a6000802017f */
[----:B--2---:R-:W-:Y:S05]  /*d6e0*/  @!P1 NANOSLEEP.SYNCS 0x989680 ;  /* 0x009896800000995d */ /* 0x004fea0003900000 */
[----:B------:R-:W2:Y:S02]  /*d6f0*/  @!P1 SYNCS.PHASECHK.TRANS64 P1, [R7+URZ+0x19c50], R6 ;  /* 0x019c5006070095a7 */ /* 0x000ea4000802007f */
[----:B--2---:R-:W-:Y:S05]  /*d700*/  @!P1 BRA `(.L_x_184) ;  /* 0xfffffffc00ec9947 */ /* 0x004fea000383ffff */
[----:B------:R-:W-:Y:S05]  /*d710*/  BRA `(.L_x_183) ;  /* 0xffffff7c00b47947 */ /* 0x000fea000383ffff */
.L_x_221:
[----:B------:R-:W0:Y:S01]  /*d720*/  S2R R20, SR_TID.X ;  /* 0x0000000000147919 */ /* 0x000e220000002100 */
[----:B------:R-:W-:Y:S02]  /*d730*/  IMAD.MOV.U32 R12, RZ, RZ, RZ ;  /* 0x000000ffff0c7224 */ /* 0x000fe400078e00ff */
[----:B------:R-:W-:Y:S02]  /*d740*/  IMAD.MOV.U32 R11, RZ, RZ, 0x1f ;  /* 0x0000001fff0b7424 */ /* 0x000fe400078e00ff */
[----:B------:R-:W-:Y:S01]  /*d750*/  IMAD.MOV.U32 R15, RZ, RZ, -0x1 ;  /* 0xffffffffff0f7424 */ /* 0x000fe200078e00ff */
[----:B0-----:R-:W-:-:S04]  /*d760*/  SHF.R.U32.HI R10, RZ, 0x5, R20 ;  /* 0x00000005ff0a7819 */ /* 0x001fc80000011614 */
[----:B------:R-:W-:-:S05]  /*d770*/  LOP3.LUT R10, R10, 0x3, RZ, 0xc0, !PT ;  /* 0x000000030a0a7812 */ /* 0x000fca00078ec0ff */
[----:B------:R-:W-:-:S07]  /*d780*/  IMAD.MOV.U32 R13, RZ, RZ, R10 ;  /* 0x000000ffff0d7224 */ /* 0x000fce00078e000a */
[----:B-----5:R-:W-:Y:S05]  /*d790*/  WARPSYNC.COLLECTIVE R15, `(.L_x_300) ;  /* 0x000000000f087348 */ /* 0x020fea0003c00000 */
[----:B------:R0:W1:Y:S02]  /*d7a0*/  SHFL.IDX P6, R14, R13, R12, R11 ;  /* 0x0000000c0d0e7389 */ /* 0x00006400000c000b */
[----:B01---5:R-:W-:Y:S01]  /*d7b0*/  ENDCOLLECTIVE ;  /* 0x000000000000791b */ /* 0x023fe20003800000 */
.L_x_300:
[----:B------:R-:W-:Y:S05]  /*d7c0*/  BRA `(.L_x_301) ;  /* 0xffffffc4003c7947 */ /* 0x000fea000383ffff */
.L_x_224:
[----:B0-----:R-:W2:Y:S02]  /*d7d0*/  LDL R0, [R1+0x18] ;  /* 0x0000180001007983 */ /* 0x001ea40000100800 */
[----:B--2---:R0:W1:Y:S02]  /*d7e0*/  SYNCS.PHASECHK.TRANS64.TRYWAIT P0, [R4+URZ+0x19c80], R0 ;  /* 0x019c8000040075a7 */ /* 0x004064000800017f */
[----:B-1----:R-:W-:Y:S05]  /*d7f0*/  @!P0 NANOSLEEP.SYNCS 0x989680 ;  /* 0x009896800000895d */ /* 0x002fea0003900000 */
[----:B------:R-:W1:Y:S02]  /*d800*/  @!P0 SYNCS.PHASECHK.TRANS64 P0, [R4+URZ+0x19c80], R0 ;  /* 0x019c8000040085a7 */ /* 0x000e64000800007f */
[----:B-1----:R-:W-:Y:S05]  /*d810*/  @!P0 BRA `(.L_x_224) ;  /* 0xfffffffc00ec8947 */ /* 0x002fea000383ffff */
[----:B------:R-:W-:Y:S05]  /*d820*/  BRA `(.L_x_302) ;  /* 0xffffffc4004c7947 */ /* 0x000fea000383ffff */
.L_x_225:
[----:B------:R-:W-:Y:S01]  /*d830*/  BSSY B0, `(.L_x_303) ;  /* 0x0000008000007945 */ /* 0x000fe20003800000 */
[----:B------:R-:W-:Y:S02]  /*d840*/  IMAD.MOV.U32 R13, RZ, RZ, R9 ;  /* 0x000000ffff0d7224 */ /* 0x000fe400078e0009 */
[----:B------:R-:W-:Y:S02]  /*d850*/  IMAD.MOV.U32 R12, RZ, RZ, RZ ;  /* 0x000000ffff0c7224 */ /* 0x000fe400078e00ff */
[----:B------:R-:W-:Y:S02]  /*d860*/  IMAD.MOV.U32 R11, RZ, RZ, 0x1e1f ;  /* 0x00001e1fff0b7424 */ /* 0x000fe400078e00ff */
[----:B------:R-:W-:-:S07]  /*d870*/  IMAD.MOV.U32 R15, RZ, RZ, -0x1 ;  /* 0xffffffffff0f7424 */ /* 0x000fce00078e00ff */
[----:B------:R-:W-:Y:S05]  /*d880*/  WARPSYNC.COLLECTIVE R15, `(.L_x_304) ;  /* 0x000000000f087348 */ /* 0x000fea0003c00000 */
[----:B------:R0:W1:Y:S02]  /*d890*/  SHFL.IDX P6, R14, R13, R12, R11 ;  /* 0x0000000c0d0e7389 */ /* 0x00006400000c000b */
[----:B01----:R-:W-:Y:S01]  /*d8a0*/  ENDCOLLECTIVE ;  /* 0x000000000000791b */ /* 0x003fe20003800000 */
.L_x_304:
[----:B------:R-:W-:Y:S05]  /*d8b0*/  BSYNC B0 ;  /* 0x0000000000007941 */ /* 0x000fea0003800000 */
.L_x_303:
        /* <DEDUP_REMOVED lines=8> */
.L_x_305:
[----:B------:R-:W0:Y:S01]  /*d940*/  LDC R11, c[0x0][0x2f4] ;  /* 0x0000bd00ff0b7b82 */ /* 0x000e220000000800 */
[C---:B------:R-:W-:Y:S01]  /*d950*/  LOP3.LUT R12, R28.reuse, 0x20, RZ, 0xfc, !PT ;  /* 0x000000201c0c7812 */ /* 0x040fe200078efcff */
[----:B------:R-:W-:Y:S01]  /*d960*/  IMAD.MOV.U32 R13, RZ, RZ, R9 ;  /* 0x000000ffff0d7224 */ /* 0x000fe200078e0009 */
[----:B------:R-:W-:Y:S01]  /*d970*/  LOP3.LUT R15, R28, 0x40, RZ, 0xfc, !PT ;  /* 0x000000401c0f7812 */ /* 0x000fe200078efcff */
[----:B------:R-:W-:-:S05]  /*d980*/  IMAD.MOV.U32 R2, RZ, RZ, R14 ;  /* 0x000000ffff027224 */ /* 0x000fca00078e000e */
[----:B------:R-:W-:-:S05]  /*d990*/  IADD3 R2, P1, R28, R2, RZ ;  /* 0x000000021c027210 */ /* 0x000fca0007f3e0ff */
[----:B------:R-:W-:Y:S02]  /*d9a0*/  IMAD.X R3, RZ, RZ, R0, P1 ;  /* 0x000000ffff037224 */ /* 0x000fe400008e0600 */
[----:B------:R-:W-:Y:S01]  /*d9b0*/  IMAD.IADD R0, R22, 0x1, R10 ;  /* 0x0000000116007824 */ /* 0x000fe200078e020a */
[-C--:B0-----:R-:W-:Y:S02]  /*d9c0*/  ISETP.GE.AND P3, PT, R28, R11.reuse, PT ;  /* 0x0000000b1c00720c */ /* 0x081fe40003f66270 */
[----:B------:R-:W-:Y:S01]  /*d9d0*/  ISETP.GE.AND P2, PT, R12, R11, PT ;  /* 0x0000000b0c00720c */ /* 0x000fe20003f46270 */
[----:B------:R-:W-:Y:S01]  /*d9e0*/  IMAD.MOV.U32 R12, RZ, RZ, 0x1 ;  /* 0x00000001ff0c7424 */ /* 0x000fe200078e00ff */
[----:B------:R-:W-:-:S13]  /*d9f0*/  ISETP.LT.OR P1, PT, R7, 0x1, P3 ;  /* 0x000000010700780c */ /* 0x000fda0001f21670 */
[----:B------:R-:W-:Y:S01]  /*da00*/  @!PT LDS RZ, [RZ] ;  /* 0x00000000fffff984 */ /* 0x000fe20000000800 */
[----:B------:R-:W-:Y:S01]  /*da10*/  @!PT LDS RZ, [RZ] ;  /* 0x00000000fffff984 */ /* 0x000fe20000000800 */
[----:B------:R-:W-:Y:S01]  /*da20*/  @!PT LDS RZ, [RZ] ;  /* 0x00000000fffff984 */ /* 0x000fe20000000800 */
[----:B------:R0:W-:Y:S01]  /*da30*/  LDGSTS.E.BYPASS.LTC128B.128 [R0+0x9000], desc[UR50][R2.64], !P1 ;  /* 0x0900000002007fae */ /* 0x0001e2000c901d72 */
[----:B------:R-:W-:-:S13]  /*da40*/  ISETP.LT.OR P1, PT, R7, 0x1, P2 ;  /* 0x000000010700780c */ /* 0x000fda0001721670 */
[----:B------:R0:W-:Y:S01]  /*da50*/  LDGSTS.E.BYPASS.LTC128B.128 [R0+0xa000], desc[UR50][R2.64+0x20], !P1 ;  /* 0x0a00002002007fae */ /* 0x0001e2000c901d72 */
[----:B------:R-:W-:Y:S01]  /*da60*/  ISETP.GE.AND P1, PT, R15, R11, PT ;  /* 0x0000000b0f00720c */ /* 0x000fe20003f26270 */
[----:B------:R-:W-:Y:S02]  /*da70*/  IMAD.MOV.U32 R11, RZ, RZ, 0x1e1f ;  /* 0x00001e1fff0b7424 */ /* 0x000fe400078e00ff */
[----:B------:R-:W-:Y:S01]  /*da80*/  IMAD.MOV.U32 R15, RZ, RZ, -0x1 ;  /* 0xffffffffff0f7424 */ /* 0x000fe200078e00ff */
[----:B------:R-:W-:-:S13]  /*da90*/  ISETP.LT.OR P4, PT, R7, 0x1, P1 ;  /* 0x000000010700780c */ /* 0x000fda0000f81670 */
[----:B0-----:R-:W-:Y:S05]  /*daa0*/  WARPSYNC.COLLECTIVE R15, `(.L_x_306) ;  /* 0x000000000f087348 */ /* 0x001fea0003c00000 */
[----:B------:R1:W2:Y:S02]  /*dab0*/  SHFL.IDX P6, R14, R13, R12, R11 ;  /* 0x0000000c0d0e7389 */ /* 0x0002a400000c000b */
[----:B012---:R-:W-:Y:S01]  /*dac0*/  ENDCOLLECTIVE ;  /* 0x000000000000791b */ /* 0x007fe20003800000 */
.L_x_306:
[----:B------:R-:W-:Y:S01]  /*dad0*/  @!PT LDS RZ, [RZ] ;  /* 0x00000000fffff984 */ /* 0x000fe20000000800 */
[----:B------:R-:W-:Y:S01]  /*dae0*/  @!PT LDS RZ, [RZ] ;  /* 0x00000000fffff984 */ /* 0x000fe20000000800 */
[----:B------:R-:W-:Y:S01]  /*daf0*/  @!PT LDS RZ, [RZ] ;  /* 0x00000000fffff984 */ /* 0x000fe20000000800 */
[----:B------:R0:W-:Y:S01]  /*db00*/  LDGSTS.E.BYPASS.LTC128B.128 [R0+0xb000], desc[UR50][R2.64+0x40], !P4 ;  /* 0x0b00004002007fae */ /* 0x0001e2000e101d72 */
[----:B------:R-:W-:Y:S01]  /*db10*/  ISETP.GE.AND P4, PT, R7, 0x41, PT ;  /* 0x000000410700780c */ /* 0x000fe20003f86270 */
[----:B------:R-:W-:Y:S02]  /*db20*/  IMAD.MOV.U32 R13, RZ, RZ, R8 ;  /* 0x000000ffff0d7224 */ /* 0x000fe400078e0008 */
[----:B------:R-:W-:-:S10]  /*db30*/  IMAD.MOV.U32 R9, RZ, RZ, R14 ;  /* 0x000000ffff097224 */ /* 0x000fd400078e000e */
[----:B0-----:R-:W-:Y:S05]  /*db40*/  WARPSYNC.COLLECTIVE R15, `(.L_x_307) ;  /* 0x000000000f087348 */ /* 0x001fea0003c00000 */
[----:B------:R1:W2:Y:S02]  /*db50*/  SHFL.IDX P6, R14, R13, R12, R11 ;  /* 0x0000000c0d0e7389 */ /* 0x0002a400000c000b */
[----:B012---:R-:W-:Y:S01]  /*db60*/  ENDCOLLECTIVE ;  /* 0x000000000000791b */ /* 0x007fe20003800000 */
.L_x_307:
[----:B------:R-:W-:Y:S01]  /*db70*/  IMAD.MOV.U32 R2, RZ, RZ, R14 ;  /* 0x000000ffff027224 */ /* 0x000fe200078e000e */
[----:B------:R-:W-:Y:S06]  /*db80*/  BRA `(.L_x_308) ;  /* 0xffffffc400347947 */ /* 0x000fec000383ffff */
.L_x_230:
[----:B--2---:R-:W2:Y:S02]  /*db90*/  LDL R2, [R1+0x18] ;  /* 0x0000180001027983 */ /* 0x004ea40000100800 */
[----:B--2---:R2:W3:Y:S02]  /*dba0*/  SYNCS.PHASECHK.TRANS64.TRYWAIT P1, [R4+URZ+0x19c40], R2 ;  /* 0x019c4002040075a7 */ /* 0x0044e4000802017f */
[----:B---3--:R-:W-:Y:S05]  /*dbb0*/  @!P1 NANOSLEEP.SYNCS 0x989680 ;  /* 0x009896800000995d */ /* 0x008fea0003900000 */
[----:B------:R-:W3:Y:S02]  /*dbc0*/  @!P1 SYNCS.PHASECHK.TRANS64 P1, [R4+URZ+0x19c40], R2 ;  /* 0x019c4002040095a7 */ /* 0x000ee4000802007f */
[----:B---3--:R-:W-:Y:S05]  /*dbd0*/  @!P1 BRA `(.L_x_230) ;  /* 0xfffffffc00ec9947 */ /* 0x008fea000383ffff */
[----:B------:R-:W-:Y:S05]  /*dbe0*/  BRA `(.L_x_309) ;  /* 0xffffffc400987947 */ /* 0x000fea000383ffff */
.L_x_231:
[----:B------:R-:W-:Y:S01]  /*dbf0*/  BSSY B0, `(.L_x_310) ;  /* 0x0000008000007945 */ /* 0x000fe20003800000 */
[----:B------:R-:W-:Y:S02]  /*dc00*/  IMAD.MOV.U32 R13, RZ, RZ, R6 ;  /* 0x000000ffff0d7224 */ /* 0x000fe400078e0006 */
[----:B------:R-:W-:Y:S02]  /*dc10*/  IMAD.MOV.U32 R12, RZ, RZ, RZ ;  /* 0x000000ffff0c7224 */ /* 0x000fe400078e00ff */
[----:B------:R-:W-:Y:S02]  /*dc20*/  IMAD.MOV.U32 R11, RZ, RZ, 0x1e1f ;  /* 0x00001e1fff0b7424 */ /* 0x000fe400078e00ff */
[----:B------:R-:W-:-:S07]  /*dc30*/  IMAD.MOV.U32 R15, RZ, RZ, -0x1 ;  /* 0xffffffffff0f7424 */ /* 0x000fce00078e00ff */
[----:B-1----:R-:W-:Y:S05]  /*dc40*/  WARPSYNC.COLLECTIVE R15, `(.L_x_311) ;  /* 0x000000000f087348 */ /* 0x002fea0003c00000 */
[----:B------:R0:W2:Y:S02]  /*dc50*/  SHFL.IDX P6, R14, R13, R12, R11 ;  /* 0x0000000c0d0e7389 */ /* 0x0000a400000c000b */
[----:B012---:R-:W-:Y:S01]  /*dc60*/  ENDCOLLECTIVE ;  /* 0x000000000000791b */ /* 0x007fe20003800000 */
.L_x_311:
[----:B------:R-:W-:Y:S05]  /*dc70*/  BSYNC B0 ;  /* 0x0000000000007941 */ /* 0x000fea0003800000 */
.L_x_310:
        /* <DEDUP_REMOVED lines=8> */
.L_x_312:
[----:B------:R-:W-:Y:S02]  /*dd00*/  IMAD.MOV.U32 R13, RZ, RZ, R6 ;  /* 0x000000ffff0d7224 */ /* 0x000fe400078e0006 */
[----:B------:R-:W-:Y:S02]  /*dd10*/  IMAD.MOV.U32 R12, RZ, RZ, 0x1 ;  /* 0x00000001ff0c7424 */ /* 0x000fe400078e00ff */
[----:B------:R-:W-:-:S07]  /*dd20*/  IMAD.MOV.U32 R3, RZ, RZ, R14 ;  /* 0x000000ffff037224 */ /* 0x000fce00078e000e */
[----:B------:R-:W-:Y:S05]  /*dd30*/  WARPSYNC.COLLECTIVE R15, `(.L_x_313) ;  /* 0x000000000f087348 */ /* 0x000fea0003c00000 */
[----:B------:R0:W1:Y:S02]  /*dd40*/  SHFL.IDX P6, R14, R13, R12, R11 ;  /* 0x0000000c0d0e7389 */ /* 0x00006400000c000b */
[----:B01----:R-:W-:Y:S01]  /*dd50*/  ENDCOLLECTIVE ;  /* 0x000000000000791b */ /* 0x003fe20003800000 */
.L_x_313:
[----:B------:R-:W-:-:S05]  /*dd60*/  @P0 IADD3 R3, P1, R28, R3, RZ ;  /* 0x000000031c030210 */ /* 0x000fca0007f3e0ff */
[----:B------:R-:W-:-:S05]  /*dd70*/  @P0 IMAD.X R2, RZ, RZ, R2, P1 ;  /* 0x000000ffff020224 */ /* 0x000fca00008e0602 */
[----:B------:R-:W-:Y:S01]  /*dd80*/  @P0 LOP3.LUT R3, R3, R2, RZ, 0x3c, !PT ;  /* 0x0000000203030212 */ /* 0x000fe200078e3cff */
[----:B------:R-:W-:-:S03]  /*dd90*/  IMAD.MOV.U32 R13, RZ, RZ, R5 ;  /* 0x000000ffff0d7224 */ /* 0x000fc600078e0005 */
[----:B------:R-:W-:-:S04]  /*dda0*/  @P0 LOP3.LUT R2, R3, R2, RZ, 0x3c, !PT ;  /* 0x0000000203020212 */ /* 0x000fc800078e3cff */
[----:B------:R-:W-:Y:S01]  /*ddb0*/  @P0 LOP3.LUT R3, R3, R2, RZ, 0x3c, !PT ;  /* 0x0000000203030212 */ /* 0x000fe200078e3cff */
[----:B------:R-:W-:-:S07]  /*ddc0*/  IMAD.MOV.U32 R6, RZ, RZ, R14 ;  /* 0x000000ffff067224 */ /* 0x000fce00078e000e */
[----:B------:R-:W-:Y:S05]  /*ddd0*/  WARPSYNC.COLLECTIVE R15, `(.L_x_314) ;  /* 0x000000000f087348 */ /* 0x000fea0003c00000 */
[----:B------:R0:W1:Y:S02]  /*dde0*/  SHFL.IDX P6, R14, R13, R12, R11 ;  /* 0x0000000c0d0e7389 */ /* 0x00006400000c000b */
[----:B01----:R-:W-:Y:S01]  /*ddf0*/  ENDCOLLECTIVE ;  /* 0x000000000000791b */ /* 0x003fe20003800000 */
.L_x_314:
[----:B------:R-:W-:Y:S01]  /*de00*/  @!PT LDS RZ, [RZ] ;  /* 0x00000000fffff984 */ /* 0x000fe20000000800 */
[----:B------:R-:W-:Y:S01]  /*de10*/  @!PT LDS RZ, [RZ] ;  /* 0x00000000fffff984 */ /* 0x000fe20000000800 */
[----:B------:R-:W-:Y:S01]  /*de20*/  @!PT LDS RZ, [RZ] ;  /* 0x00000000fffff984 */ /* 0x000fe20000000800 */
[----:B------:R2:W-:Y:S04]  /*de30*/  @P0 LDGSTS.E.BYPASS.LTC128B.128 [R0+0x13800], desc[UR50][R2.64], !P5 ;  /* 0x1380000002000fae */ /* 0x0005e8000e901d72 */
[----:B------:R2:W-:Y:S04]  /*de40*/  @P0 LDGSTS.E.BYPASS.LTC128B.128 [R0+0x14800], desc[UR50][R2.64+0x20], !P3 ;  /* 0x1480002002000fae */ /* 0x0005e8000d901d72 */
[----:B------:R2:W-:Y:S01]  /*de50*/  @P0 LDGSTS.E.BYPASS.LTC128B.128 [R0+0x15800], desc[UR50][R2.64+0x40], !P2 ;  /* 0x1580004002000fae */ /* 0x0005e2000d101d72 */
[----:B------:R-:W-:Y:S01]  /*de60*/  IMAD.MOV.U32 R5, RZ, RZ, R14 ;  /* 0x000000ffff057224 */ /* 0x000fe200078e000e */
[----:B------:R-:W-:Y:S06]  /*de70*/  BRA `(.L_x_315) ;  /* 0xffffffc4008c7947 */ /* 0x000fec000383ffff */
.L_x_236:
[----:B------:R-:W-:Y:S02]  /*de80*/  IMAD.MOV.U32 R13, RZ, RZ, R0 ;  /* 0x000000ffff0d7224 */ /* 0x000fe400078e0000 */
[----:B------:R-:W-:Y:S02]  /*de90*/  IMAD.MOV.U32 R12, RZ, RZ, RZ ;  /* 0x000000ffff0c7224 */ /* 0x000fe400078e00ff */
[----:B------:R-:W-:Y:S02]  /*dea0*/  IMAD.MOV.U32 R11, RZ, RZ, 0x1e1f ;  /* 0x00001e1fff0b7424 */ /* 0x000fe400078e00ff */
[----:B------:R-:W-:Y:S02]  /*deb0*/  IMAD.MOV.U32 R15, RZ, RZ, -0x1 ;  /* 0xffffffffff0f7424 */ /* 0x000fe400078e00ff */
[----:B------:R-:W-:Y:S02]  /*dec0*/  IMAD R17, R17, 0xc0, R10 ;  /* 0x000000c011117824 */ /* 0x000fe400078e020a */
[----:B------:R-:W-:-:S07]  /*ded0*/  IMAD R5, R8, UR41, RZ ;  /* 0x0000002908057c24 */ /* 0x000fce000f8e02ff */
[----:B-----5:R-:W-:Y:S05]  /*dee0*/  WARPSYNC.COLLECTIVE R15, `(.L_x_316) ;  /* 0x000000000f087348 */ /* 0x020fea0003c00000 */
[----:B------:R0:W1:Y:S02]  /*def0*/  SHFL.IDX P6, R14, R13, R12, R11 ;  /* 0x0000000c0d0e7389 */ /* 0x00006400000c000b */
[----:B01---5:R-:W-:Y:S01]  /*df00*/  ENDCOLLECTIVE ;  /* 0x000000000000791b */ /* 0x023fe20003800000 */
.L_x_316:
[----:B------:R-:W-:Y:S01]  /*df10*/  ISETP.GE.AND P1, PT, R17, R5, PT ;  /* 0x000000051100720c */ /* 0x000fe20003f26270 */
[----:B------:R-:W-:Y:S02]  /*df20*/  IMAD.MOV.U32 R13, RZ, RZ, R4 ;  /* 0x000000ffff0d7224 */ /* 0x000fe400078e0004 */
[----:B------:R-:W-:-:S10]  /*df30*/  IMAD.MOV.U32 R2, RZ, RZ, R14 ;  /* 0x000000ffff027224 */ /* 0x000fd400078e000e */
[----:B------:R-:W-:Y:S05]  /*df40*/  WARPSYNC.COLLECTIVE R15, `(.L_x_317) ;  /* 0x000000000f087348 */ /* 0x000fea0003c00000 */
[----:B------:R0:W1:Y:S02]  /*df50*/  SHFL.IDX P6, R14, R13, R12, R11 ;  /* 0x0000000c0d0e7389 */ /* 0x00006400000c000b */
[----:B01----:R-:W-:Y:S01]  /*df60*/  ENDCOLLECTIVE ;  /* 0x000000000000791b */ /* 0x003fe20003800000 */
.L_x_317:
[----:B------:R-:W-:Y:S02]  /*df70*/  IMAD.MOV.U32 R13, RZ, RZ, R0 ;  /* 0x000000ffff0d7224 */ /* 0x000fe400078e0000 */
[----:B------:R-:W-:Y:S02]  /*df80*/  IMAD.MOV.U32 R12, RZ, RZ, 0x1 ;  /* 0x00000001ff0c7424 */ /* 0x000fe400078e00ff */
[----:B------:R-:W-:-:S07]  /*df90*/  IMAD.MOV.U32 R3, RZ, RZ, R14 ;  /* 0x000000ffff037224 */ /* 0x000fce00078e000e */
[----:B------:R-:W-:Y:S05]  /*dfa0*/  WARPSYNC.COLLECTIVE R15, `(.L_x_318) ;  /* 0x000000000f087348 */ /* 0x000fea0003c00000 */
[----:B------:R0:W1:Y:S02]  /*dfb0*/  SHFL.IDX P6, R14, R13, R12, R11 ;  /* 0x0000000c0d0e7389 */ /* 0x00006400000c000b */
[----:B01----:R-:W-:Y:S01]  /*dfc0*/  ENDCOLLECTIVE ;  /* 0x000000000000791b */ /* 0x003fe20003800000 */
.L_x_318:
[----:B------:R-:W-:-:S05]  /*dfd0*/  @!P1 IADD3 R3, P4, R28, R3, RZ ;  /* 0x000000031c039210 */ /* 0x000fca0007f9e0ff */
[----:B------:R-:W-:-:S05]  /*dfe0*/  @!P1 IMAD.X R2, RZ, RZ, R2, P4 ;  /* 0x000000ffff029224 */ /* 0x000fca00020e0602 */
[----:B------:R-:W-:Y:S01]  /*dff0*/  @!P1 LOP3.LUT R3, R3, R2, RZ, 0x3c, !PT ;  /* 0x0000000203039212 */ /* 0x000fe200078e3cff */
[----:B------:R-:W-:-:S03]  /*e000*/  IMAD.MOV.U32 R13, RZ, RZ, R4 ;  /* 0x000000ffff0d7224 */ /* 0x000fc600078e0004 */
[----:B------:R-:W-:-:S04]  /*e010*/  @!P1 LOP3.LUT R2, R3, R2, RZ, 0x3c, !PT ;  /* 0x0000000203029212 */ /* 0x000fc800078e3cff */
[----:B------:R-:W-:Y:S01]  /*e020*/  @!P1 LOP3.LUT R3, R3, R2, RZ, 0x3c, !PT ;  /* 0x0000000203039212 */ /* 0x000fe200078e3cff */
[----:B------:R-:W-:-:S07]  /*e030*/  IMAD.MOV.U32 R0, RZ, RZ, R14 ;  /* 0x000000ffff007224 */ /* 0x000fce00078e000e */
[----:B------:R-:W-:Y:S05]  /*e040*/  WARPSYNC.COLLECTIVE R15, `(.L_x_319) ;  /* 0x000000000f087348 */ /* 0x000fea0003c00000 */
[----:B------:R0:W1:Y:S02]  /*e050*/  SHFL.IDX P6, R14, R13, R12, R11 ;  /* 0x0000000c0d0e7389 */ /* 0x00006400000c000b */
[----:B01----:R-:W-:Y:S01]  /*e060*/  ENDCOLLECTIVE ;  /* 0x000000000000791b */ /* 0x003fe20003800000 */
.L_x_319:
[----:B------:R-:W-:Y:S01]  /*e070*/  @!PT LDS RZ, [RZ] ;  /* 0x00000000fffff984 */ /* 0x000fe20000000800 */
[----:B------:R-:W-:Y:S01]  /*e080*/  @!PT LDS RZ, [RZ] ;  /* 0x00000000fffff984 */ /* 0x000fe20000000800 */
[----:B------:R-:W-:Y:S01]  /*e090*/  @!PT LDS RZ, [RZ] ;  /* 0x00000000fffff984 */ /* 0x000fe20000000800 */
[----:B------:R0:W-:Y:S04]  /*e0a0*/  @!P1 LDGSTS.E.BYPASS.LTC128B.128 [R9+0xf000], desc[UR50][R2.64], !P3 ;  /* 0x0f00000002099fae */ /* 0x0001e8000d901d72 */
[----:B------:R0:W-:Y:S04]  /*e0b0*/  @!P1 LDGSTS.E.BYPASS.LTC128B.128 [R9+0x10800], desc[UR50][R2.64+0x20], !P2 ;  /* 0x1080002002099fae */ /* 0x0001e8000d101d72 */
[----:B------:R0:W-:Y:S01]  /*e0c0*/  @!P1 LDGSTS.E.BYPASS.LTC128B.128 [R9+0x12000], desc[UR50][R2.64+0x40], !P0 ;  /* 0x1200004002099fae */ /* 0x0001e2000c101d72 */
[----:B------:R-:W-:Y:S02]  /*e0d0*/  IMAD.MOV.U32 R13, RZ, RZ, R6 ;  /* 0x000000ffff0d7224 */ /* 0x000fe400078e0006 */
[----:B------:R-:W-:-:S02]  /*e0e0*/  IMAD.MOV.U32 R12, RZ, RZ, RZ ;  /* 0x000000ffff0c7224 */ /* 0x000fc400078e00ff */
[----:B------:R-:W-:-:S07]  /*e0f0*/  IMAD.MOV.U32 R4, RZ, RZ, R14 ;  /* 0x000000ffff047224 */ /* 0x000fce00078e000e */
[----:B0-----:R-:W-:Y:S05]  /*e100*/  WARPSYNC.COLLECTIVE R15, `(.L_x_320) ;  /* 0x000000000f087348 */ /* 0x001fea0003c00000 */
[----:B------:R1:W2:Y:S02]  /*e110*/  SHFL.IDX P6, R14, R13, R12, R11 ;  /* 0x0000000c0d0e7389 */ /* 0x0002a400000c000b */
[----:B012---:R-:W-:Y:S01]  /*e120*/  ENDCOLLECTIVE ;  /* 0x000000000000791b */ /* 0x007fe20003800000 */
.L_x_320:
[----:B------:R-:W-:-:S05]  /*e130*/  VIADD R2, R17, 0x40 ;  /* 0x0000004011027836 */ /* 0x000fca0000000000 */
[----:B------:R-:W-:Y:S01]  /*e140*/  ISETP.GE.AND P1, PT, R2, R5, PT ;  /* 0x000000050200720c */ /* 0x000fe20003f26270 */
[----:B------:R-:W-:-:S12]  /*e150*/  IMAD.MOV.U32 R13, RZ, RZ, R7 ;  /* 0x000000ffff0d7224 */ /* 0x000fd800078e0007 */
[----:B------:R-:W-:Y:S01]  /*e160*/  @!P1 IADD3 R2, P4, R28, R4, RZ ;  /* 0x000000041c029210 */ /* 0x000fe20007f9e0ff */
[----:B------:R-:W-:-:S12]  /*e170*/  IMAD.MOV.U32 R6, RZ, RZ, R14 ;  /* 0x000000ffff067224 */ /* 0x000fd800078e000e */
[----:B------:R-:W-:Y:S05]  /*e180*/  WARPSYNC.COLLECTIVE R15, `(.L_x_321) ;  /* 0x000000000f087348 */ /* 0x000fea0003c00000 */
[----:B------:R0:W1:Y:S02]  /*e190*/  SHFL.IDX P6, R14, R13, R12, R11 ;  /* 0x0000000c0d0e7389 */ /* 0x00006400000c000b */
[----:B01----:R-:W-:Y:S01]  /*e1a0*/  ENDCOLLECTIVE ;  /* 0x000000000000791b */ /* 0x003fe20003800000 */
.L_x_321:
[----:B------:R-:W-:-:S04]  /*e1b0*/  @!P1 IMAD.X R0, RZ, RZ, R0, P4 ;  /* 0x000000ffff009224 */ /* 0x000fc800020e0600 */
[----:B------:R-:W-:-:S05]  /*e1c0*/  @!P1 IMAD.MOV.U32 R3, RZ, RZ, R0 ;  /* 0x000000ffff039224 */ /* 0x000fca00078e0000 */
[----:B------:R-:W-:Y:S01]  /*e1d0*/  @!PT LDS RZ, [RZ] ;  /* 0x00000000fffff984 */ /* 0x000fe20000000800 */
[----:B------:R-:W-:Y:S01]  /*e1e0*/  @!PT LDS RZ, [RZ] ;  /* 0x00000000fffff984 */ /* 0x000fe20000000800 */
[----:B------:R-:W-:Y:S01]  /*e1f0*/  @!PT LDS RZ, [RZ] ;  /* 0x00000000fffff984 */ /* 0x000fe20000000800 */
[----:B------:R-:W-:Y:S04]  /*e200*/  @!P1 LDGSTS.E.BYPASS.LTC128B.128 [R9+0xf800], desc[UR50][R2.64], !P3 ;  /* 0x0f80000002099fae */ /* 0x000fe8000d901d72 */
[----:B------:R-:W-:Y:S04]  /*e210*/  @!P1 LDGSTS.E.BYPASS.LTC128B.128 [R9+0x11000], desc[UR50][R2.64+0x20], !P2 ;  /* 0x1100002002099fae */ /* 0x000fe8000d101d72 */
[----:B------:R0:W-:Y:S02]  /*e220*/  @!P1 LDGSTS.E.BYPASS.LTC128B.128 [R9+0x12800], desc[UR50][R2.64+0x40], !P0 ;  /* 0x1280004002099fae */ /* 0x0001e4000c101d72 */
[----:B0-----:R-:W-:Y:S01]  /*e230*/  IMAD.MOV.U32 R2, RZ, RZ, R14 ;  /* 0x000000ffff027224 */ /* 0x001fe200078e000e */
[----:B------:R-:W-:Y:S06]  /*e240*/  BRA `(.L_x_322) ;  /* 0xffffffcc00107947 */ /* 0x000fec000383ffff */
.L_x_241:
[----:B-1----:R1:W2:Y:S02]  /*e250*/  SYNCS.PHASECHK.TRANS64.TRYWAIT P0, [R22+URZ+0x19c20], R3 ;  /* 0x019c2003160075a7 */ /* 0x0022a4000800017f */
[----:B--2---:R-:W-:Y:S05]  /*e260*/  @!P0 NANOSLEEP.SYNCS 0x989680 ;  /* 0x009896800000895d */ /* 0x004fea0003900000 */
[----:B------:R-:W2:Y:S02]  /*e270*/  @!P0 SYNCS.PHASECHK.TRANS64 P0, [R22+URZ+0x19c20], R3 ;  /* 0x019c2003160085a7 */ /* 0x000ea4000800007f */
[----:B--2---:R-:W-:Y:S05]  /*e280*/  @!P0 BRA `(.L_x_241) ;  /* 0xfffffffc00f08947 */ /* 0x004fea000383ffff */
[----:B------:R-:W-:Y:S05]  /*e290*/  BRA `(.L_x_323) ;  /* 0xffffffcc00807947 */ /* 0x000fea000383ffff */
.L_x_245:
[----:B0-----:R0:W1:Y:S02]  /*e2a0*/  SYNCS.PHASECHK.TRANS64.TRYWAIT P0, [R0+URZ+0x19c80], R10 ;  /* 0x019c800a000075a7 */ /* 0x001064000800017f */
[----:B-1----:R-:W-:Y:S05]  /*e2b0*/  @!P0 NANOSLEEP.SYNCS 0x989680 ;  /* 0x009896800000895d */ /* 0x002fea0003900000 */
[----:B------:R-:W1:Y:S02]  /*e2c0*/  @!P0 SYNCS.PHASECHK.TRANS64 P0, [R0+URZ+0x19c80], R10 ;  /* 0x019c800a000085a7 */ /* 0x000e64000800007f */
[----:B-1----:R-:W-:Y:S05]  /*e2d0*/  @!P0 BRA `(.L_x_245) ;  /* 0xfffffffc00f08947 */ /* 0x002fea000383ffff */
[----:B------:R-:W-:Y:S05]  /*e2e0*/  BRA `(.L_x_324) ;  /* 0xffffffd000487947 */ /* 0x000fea000383ffff */
.L_x_246:
        /* <DEDUP_REMOVED lines=8> */
.L_x_326:
[----:B------:R-:W-:Y:S05]  /*e370*/  BSYNC B0 ;  /* 0x0000000000007941 */ /* 0x000fea0003800000 */
.L_x_325:
[----:B------:R-:W-:Y:S02]  /*e380*/  IMAD.MOV.U32 R13, RZ, RZ, R20 ;  /* 0x000000ffff0d7224 */ /* 0x000fe400078e0014 */
[----:B------:R-:W-:Y:S02]  /*e390*/  IMAD.MOV.U32 R12, RZ, RZ, RZ ;  /* 0x000000ffff0c7224 */ /* 0x000fe400078e00ff */
[----:B------:R-:W-:Y:S02]  /*e3a0*/  IMAD.MOV.U32 R11, RZ, RZ, 0x1e1f ;  /* 0x00001e1fff0b7424 */ /* 0x000fe400078e00ff */
[----:B------:R-:W-:Y:S02]  /*e3b0*/  IMAD.MOV.U32 R15, RZ, RZ, -0x1 ;  /* 0xffffffffff0f7424 */ /* 0x000fe400078e00ff */
[----:B------:R-:W-:Y:S02]  /*e3c0*/  IMAD.MOV.U32 R3, RZ, RZ, R14 ;  /* 0x000000ffff037224 */ /* 0x000fe400078e000e */
[----:B------:R-:W-:-:S07]  /*e3d0*/  IMAD.IADD R6, R22, 0x1, R6 ;  /* 0x0000000116067824 */ /* 0x000fce00078e0206 */
[----:B------:R-:W-:Y:S05]  /*e3e0*/  WARPSYNC.COLLECTIVE R15, `(.L_x_327) ;  /* 0x000000000f087348 */ /* 0x000fea0003c00000 */
[----:B------:R0:W1:Y:S02]  /*e3f0*/  SHFL.IDX P6, R14, R13, R12, R11 ;  /* 0x0000000c0d0e7389 */ /* 0x00006400000c000b */
[----:B01----:R-:W-:Y:S01]  /*e400*/  ENDCOLLECTIVE ;  /* 0x000000000000791b */ /* 0x003fe20003800000 */
.L_x_327:
[----:B------:R-:W-:Y:S02]  /*e410*/  IMAD.MOV.U32 R13, RZ, RZ, R21 ;  /* 0x000000ffff0d7224 */ /* 0x000fe400078e0015 */
[----:B------:R-:W-:Y:S02]  /*e420*/  IMAD.MOV.U32 R12, RZ, RZ, 0x1 ;  /* 0x00000001ff0c7424 */ /* 0x000fe400078e00ff */
[----:B------:R-:W-:-:S07]  /*e430*/  IMAD.MOV.U32 R2, RZ, RZ, R14 ;  /* 0x000000ffff027224 */ /* 0x000fce00078e000e */
[----:B------:R-:W-:Y:S05]  /*e440*/  WARPSYNC.COLLECTIVE R15, `(.L_x_328) ;  /* 0x000000000f087348 */ /* 0x000fea0003c00000 */
[----:B------:R0:W1:Y:S02]  /*e450*/  SHFL.IDX P6, R14, R13, R12, R11 ;  /* 0x0000000c0d0e7389 */ /* 0x00006400000c000b */
[----:B01----:R-:W-:Y:S01]  /*e460*/  ENDCOLLECTIVE ;  /* 0x000000000000791b */ /* 0x003fe20003800000 */
.L_x_328:
        /* <DEDUP_REMOVED lines=13> */
.L_x_329:
[----:B------:R-:W-:Y:S01]  /*e540*/  IMAD.MOV.U32 R2, RZ, RZ, R14 ;  /* 0x000000ffff027224 */ /* 0x000fe200078e000e */
[----:B------:R-:W-:Y:S06]  /*e550*/  BRA `(.L_x_330) ;  /* 0xffffffd000447947 */ /* 0x000fec000383ffff */
.L_x_251:
[----:B---3--:R3:W4:Y:S02]  /*e560*/  SYNCS.PHASECHK.TRANS64.TRYWAIT P0, [R0+URZ+0x19c40], R10 ;  /* 0x019c400a000075a7 */ /* 0x008724000800017f */
[----:B----4-:R-:W-:Y:S05]  /*e570*/  @!P0 NANOSLEEP.SYNCS 0x989680 ;  /* 0x009896800000895d */ /* 0x010fea0003900000 */
[----:B------:R-:W4:Y:S02]  /*e580*/  @!P0 SYNCS.PHASECHK.TRANS64 P0, [R0+URZ+0x19c40], R10 ;  /* 0x019c400a000085a7 */ /* 0x000f24000800007f */
[----:B----4-:R-:W-:Y:S05]  /*e590*/  @!P0 BRA `(.L_x_251) ;  /* 0xfffffffc00f08947 */ /* 0x010fea000383ffff */
[----:B------:R-:W-:Y:S05]  /*e5a0*/  BRA `(.L_x_331) ;  /* 0xffffffd0009c7947 */ /* 0x000fea000383ffff */
.L_x_252:
[----:B------:R-:W-:Y:S01]  /*e5b0*/  BSSY B0, `(.L_x_332) ;  /* 0x0000008000007945 */ /* 0x000fe20003800000 */
[----:B------:R-:W-:Y:S02]  /*e5c0*/  IMAD.MOV.U32 R13, RZ, RZ, R8 ;  /* 0x000000ffff0d7224 */ /* 0x000fe400078e0008 */
[----:B------:R-:W-:Y:S02]  /*e5d0*/  IMAD.MOV.U32 R12, RZ, RZ, RZ ;  /* 0x000000ffff0c7224 */ /* 0x000fe400078e00ff */
[----:B------:R-:W-:Y:S02]  /*e5e0*/  IMAD.MOV.U32 R11, RZ, RZ, 0x1e1f ;  /* 0x00001e1fff0b7424 */ /* 0x000fe400078e00ff */
[----:B------:R-:W-:-:S07]  /*e5f0*/  IMAD.MOV.U32 R15, RZ, RZ, -0x1 ;  /* 0xffffffffff0f7424 */ /* 0x000fce00078e00ff */
[----:B0123--:R-:W-:Y:S05]  /*e600*/  WARPSYNC.COLLECTIVE R15, `(.L_x_333) ;  /* 0x000000000f087348 */ /* 0x00ffea0003c00000 */
[----:B------:R4:W0:Y:S02]  /*e610*/  SHFL.IDX P6, R14, R13, R12, R11 ;  /* 0x0000000c0d0e7389 */ /* 0x00082400000c000b */
[----:B01234-:R-:W-:Y:S01]  /*e620*/  ENDCOLLECTIVE ;  /* 0x000000000000791b */ /* 0x01ffe20003800000 */
.L_x_333:
[----:B------:R-:W-:Y:S05]  /*e630*/  BSYNC B0 ;  /* 0x0000000000007941 */ /* 0x000fea0003800000 */
.L_x_332:
        /* <DEDUP_REMOVED lines=8> */
.L_x_334:
[----:B------:R-:W-:Y:S02]  /*e6c0*/  IMAD.MOV.U32 R13, RZ, RZ, R8 ;  /* 0x000000ffff0d7224 */ /* 0x000fe400078e0008 */
[----:B------:R-:W-:Y:S02]  /*e6d0*/  IMAD.MOV.U32 R12, RZ, RZ, 0x1 ;  /* 0x00000001ff0c7424 */ /* 0x000fe400078e00ff */
[----:B------:R-:W-:-:S07]  /*e6e0*/  IMAD.MOV.U32 R2, RZ, RZ, R14 ;  /* 0x000000ffff027224 */ /* 0x000fce00078e000e */
[----:B------:R-:W-:Y:S05]  /*e6f0*/  WARPSYNC.COLLECTIVE R15, `(.L_x_335) ;  /* 0x000000000f087348 */ /* 0x000fea0003c00000 */
[----:B------:R0:W1:Y:S02]  /*e700*/  SHFL.IDX P6, R14, R13, R12, R11 ;  /* 0x0000000c0d0e7389 */ /* 0x00006400000c000b */
[----:B01----:R-:W-:Y:S01]  /*e710*/  ENDCOLLECTIVE ;  /* 0x000000000000791b */ /* 0x003fe20003800000 */
.L_x_335:
        /* <DEDUP_REMOVED lines=13> */
.L_x_336:
[----:B------:R-:W-:Y:S01]  /*e7f0*/  IMAD.MOV.U32 R2, RZ, RZ, R14 ;  /* 0x000000ffff027224 */ /* 0x000fe200078e000e */
[----:B------:R-:W-:Y:S06]  /*e800*/  BRA `(.L_x_337) ;  /* 0xffffffd000907947 */ /* 0x000fec000383ffff */
.L_x_257:
[----:B0-----:R0:W2:Y:S02]  /*e810*/  SYNCS.PHASECHK.TRANS64.TRYWAIT P2, [R2+URZ+0x19c70], R0 ;  /* 0x019c7000020075a7 */ /* 0x0010a4000804017f */
[----:B--2---:R-:W-:Y:S05]  /*e820*/  @!P2 NANOSLEEP.SYNCS 0x989680 ;  /* 0x009896800000a95d */ /* 0x004fea0003900000 */
[----:B------:R-:W2:Y:S02]  /*e830*/  @!P2 SYNCS.PHASECHK.TRANS64 P2, [R2+URZ+0x19c70], R0 ;  /* 0x019c70000200a5a7 */ /* 0x000ea4000804007f */
[----:B--2---:R-:W-:Y:S05]  /*e840*/  @!P2 BRA `(.L_x_257) ;  /* 0xfffffffc00f0a947 */ /* 0x004fea000383ffff */
[----:B------:R-:W-:Y:S05]  /*e850*/  BRA `(.L_x_338) ;  /* 0xffffffd000fc7947 */ /* 0x000fea000383ffff */
.L_x_259:
[----:B0-----:R0:W2:Y:S02]  /*e860*/  SYNCS.PHASECHK.TRANS64.TRYWAIT P2, [R2+URZ+0x19c60], R0 ;  /* 0x019c6000020075a7 */ /* 0x0010a4000804017f */
[----:B--2---:R-:W-:Y:S05]  /*e870*/  @!P2 NANOSLEEP.SYNCS 0x989680 ;  /* 0x009896800000a95d */ /* 0x004fea0003900000 */
[----:B------:R-:W2:Y:S02]  /*e880*/  @!P2 SYNCS.PHASECHK.TRANS64 P2, [R2+URZ+0x19c60], R0 ;  /* 0x019c60000200a5a7 */ /* 0x000ea4000804007f */
[----:B--2---:R-:W-:Y:S05]  /*e890*/  @!P2 BRA `(.L_x_259) ;  /* 0xfffffffc00f0a947 */ /* 0x004fea000383ffff */
[----:B------:R-:W-:Y:S05]  /*e8a0*/  BRA `(.L_x_339) ;  /* 0xffffffd4000c7947 */ /* 0x000fea000383ffff */
.L_x_267:
[----:B0-----:R0:W1:Y:S02]  /*e8b0*/  SYNCS.PHASECHK.TRANS64.TRYWAIT P1, [R3+URZ+0x19c70], R0 ;  /* 0x019c7000030075a7 */ /* 0x001064000802017f */
[----:B-1----:R-:W-:Y:S05]  /*e8c0*/  @!P1 NANOSLEEP.SYNCS 0x989680 ;  /* 0x009896800000995d */ /* 0x002fea0003900000 */
[----:B------:R-:W1:Y:S02]  /*e8d0*/  @!P1 SYNCS.PHASECHK.TRANS64 P1, [R3+URZ+0x19c70], R0 ;  /* 0x019c7000030095a7 */ /* 0x000e64000802007f */
[----:B-1----:R-:W-:Y:S05]  /*e8e0*/  @!P1 BRA `(.L_x_267) ;  /* 0xfffffffc00f09947 */ /* 0x002fea000383ffff */
[----:B------:R-:W-:Y:S05]  /*e8f0*/  BRA `(.L_x_340) ;  /* 0xffffffd800707947 */ /* 0x000fea000383ffff */
.L_x_269:
[----:B0-----:R0:W1:Y:S02]  /*e900*/  SYNCS.PHASECHK.TRANS64.TRYWAIT P1, [R3+URZ+0x19c60], R0 ;  /* 0x019c6000030075a7 */ /* 0x001064000802017f */
[----:B-1----:R-:W-:Y:S05]  /*e910*/  @!P1 NANOSLEEP.SYNCS 0x989680 ;  /* 0x009896800000995d */ /* 0x002fea0003900000 */
[----:B------:R-:W1:Y:S02]  /*e920*/  @!P1 SYNCS.PHASECHK.TRANS64 P1, [R3+URZ+0x19c60], R0 ;  /* 0x019c6000030095a7 */ /* 0x000e64000802007f */
[----:B-1----:R-:W-:Y:S05]  /*e930*/  @!P1 BRA `(.L_x_269) ;  /* 0xfffffffc00f09947 */ /* 0x002fea000383ffff */
[----:B------:R-:W-:Y:S05]  /*e940*/  BRA `(.L_x_341) ;  /* 0xffffffd8007c7947 */ /* 0x000fea000383ffff */
.L_x_283:
[----:B0-----:R0:W1:Y:S02]  /*e950*/  SYNCS.PHASECHK.TRANS64.TRYWAIT P0, [R4+URZ+0x19c20], R0 ;  /* 0x019c2000040075a7 */ /* 0x001064000800017f */
[----:B-1----:R-:W-:Y:S05]  /*e960*/  @!P0 NANOSLEEP.SYNCS 0x989680 ;  /* 0x009896800000895d */ /* 0x002fea0003900000 */
[----:B------:R-:W1:Y:S02]  /*e970*/  @!P0 SYNCS.PHASECHK.TRANS64 P0, [R4+URZ+0x19c20], R0 ;  /* 0x019c2000040085a7 */ /* 0x000e64000800007f */
[----:B-1----:R-:W-:Y:S05]  /*e980*/  @!P0 BRA `(.L_x_283) ;  /* 0xfffffffc00f08947 */ /* 0x002fea000383ffff */
[----:B------:R-:W-:Y:S05]  /*e990*/  BRA `(.L_x_342) ;  /* 0xffffffe800147947 */ /* 0x000fea000383ffff */
.L_x_284:
[----:B------:R-:W1:Y:S01]  /*e9a0*/  S2R R2, SR_TID.X ;  /* 0x0000000000027919 */ /* 0x000e620000002100 */
[----:B------:R-:W-:Y:S01]  /*e9b0*/  BSSY B0, `(.L_x_343) ;  /* 0x000000a000007945 */ /* 0x000fe20003800000 */
[----:B------:R-:W-:Y:S02]  /*e9c0*/  IMAD.MOV.U32 R12, RZ, RZ, RZ ;  /* 0x000000ffff0c7224 */ /* 0x000fe400078e00ff */
[----:B------:R-:W-:Y:S02]  /*e9d0*/  IMAD.MOV.U32 R11, RZ, RZ, 0x1f ;  /* 0x0000001fff0b7424 */ /* 0x000fe400078e00ff */
[----:B------:R-:W-:Y:S01]  /*e9e0*/  IMAD.MOV.U32 R15, RZ, RZ, -0x1 ;  /* 0xffffffffff0f7424 */ /* 0x000fe200078e00ff */
[----:B-1----:R-:W-:-:S04]  /*e9f0*/  SHF.R.U32.HI R2, RZ, 0x5, R2 ;  /* 0x00000005ff027819 */ /* 0x002fc80000011602 */
[----:B------:R-:W-:-:S05]  /*ea00*/  LOP3.LUT R2, R2, 0x3, RZ, 0xc0, !PT ;  /* 0x0000000302027812 */ /* 0x000fca00078ec0ff */
[----:B------:R-:W-:-:S07]  /*ea10*/  IMAD.MOV.U32 R13, RZ, RZ, R2 ;  /* 0x000000ffff0d7224 */ /* 0x000fce00078e0002 */
[----:B0-----:R-:W-:Y:S05]  /*ea20*/  WARPSYNC.COLLECTIVE R15, `(.L_x_344) ;  /* 0x000000000f087348 */ /* 0x001fea0003c00000 */
[----:B------:R1:W2:Y:S02]  /*ea30*/  SHFL.IDX P6, R14, R13, R12, R11 ;  /* 0x0000000c0d0e7389 */ /* 0x0002a400000c000b */
[----:B012---:R-:W-:Y:S01]  /*ea40*/  ENDCOLLECTIVE ;  /* 0x000000000000791b */ /* 0x007fe20003800000 */
.L_x_344:
[----:B------:R-:W-:Y:S05]  /*ea50*/  BSYNC B0 ;  /* 0x0000000000007941 */ /* 0x000fea0003800000 */
.L_x_343:
[----:B------:R-:W-:Y:S05]  /*ea60*/  BRA `(.L_x_345) ;  /* 0xffffffe400fc7947 */ /* 0x000fea000383ffff */
.L_x_287:
[----:B------:R-:W-:Y:S01]  /*ea70*/  BSSY B1, `(.L_x_346) ;  /* 0x0000006000017945 */ /* 0x000fe20003800000 */
[----:B------:R-:W-:-:S07]  /*ea80*/  IMAD.MOV.U32 R15, RZ, RZ, -0x1 ;  /* 0xffffffffff0f7424 */ /* 0x000fce00078e00ff */
[----:B0-----:R-:W-:Y:S05]  /*ea90*/  WARPSYNC.COLLECTIVE R15, `(.L_x_347) ;  /* 0x000000000f0c7348 */ /* 0x001fea0003c00000 */
[----:B------:R-:W-:Y:S02]  /*eaa0*/  ELECT P6, UR62, PT ;  /* 0x00000000003e782f */ /* 0x000fe400038c0000 */
[----:B------:R-:W-:Y:S01]  /*eab0*/  MOV R14, UR62 ;  /* 0x0000003e000e7c02 */ /* 0x000fe20008000f00 */
[----:B0-----:R-:W-:Y:S10]  /*eac0*/  ENDCOLLECTIVE ;  /* 0x000000000000791b */ /* 0x001ff40003800000 */
.L_x_347:
[----:B------:R-:W-:Y:S05]  /*ead0*/  BSYNC B1 ;  /* 0x0000000000017941 */ /* 0x000fea0003800000 */
.L_x_346:
[----:B------:R-:W-:Y:S05]  /*eae0*/  BRA `(.L_x_348) ;  /* 0xffffffe400f47947 */ /* 0x000fea000383ffff */
.L_x_289:
[----:B0-----:R0:W1:Y:S02]  /*eaf0*/  SYNCS.PHASECHK.TRANS64.TRYWAIT P1, [R5+URZ+0x19c40], R0 ;  /* 0x019c4000050075a7 */ /* 0x001064000802017f */
[----:B-1----:R-:W-:Y:S05]  /*eb00*/  @!P1 NANOSLEEP.SYNCS 0x989680 ;  /* 0x009896800000995d */ /* 0x002fea0003900000 */
[----:B------:R-:W1:Y:S02]  /*eb10*/  @!P1 SYNCS.PHASECHK.TRANS64 P1, [R5+URZ+0x19c40], R0 ;  /* 0x019c4000050095a7 */ /* 0x000e64000802007f */
[----:B-1----:R-:W-:Y:S05]  /*eb20*/  @!P1 BRA `(.L_x_289) ;  /* 0xfffffffc00f09947 */ /* 0x002fea000383ffff */
[----:B------:R-:W-:Y:S05]  /*eb30*/  BRA `(.L_x_349) ;  /* 0xffffffe800147947 */ /* 0x000fea000383ffff */
.L_x_291:
[----:B-1----:R1:W2:Y:S02]  /*eb40*/  SYNCS.PHASECHK.TRANS64.TRYWAIT P1, [R23+URZ+0x19c40], R2 ;  /* 0x019c4002170075a7 */ /* 0x0022a4000802017f */
[----:B--2---:R-:W-:Y:S05]  /*eb50*/  @!P1 NANOSLEEP.SYNCS 0x989680 ;  /* 0x009896800000995d */ /* 0x004fea0003900000 */
[----:B------:R-:W2:Y:S02]  /*eb60*/  @!P1 SYNCS.PHASECHK.TRANS64 P1, [R23+URZ+0x19c40], R2 ;  /* 0x019c4002170095a7 */ /* 0x000ea4000802007f */
[----:B--2---:R-:W-:Y:S05]  /*eb70*/  @!P1 BRA `(.L_x_291) ;  /* 0xfffffffc00f09947 */ /* 0x004fea000383ffff */
[----:B------:R-:W-:Y:S05]  /*eb80*/  BRA `(.L_x_350) ;  /* 0xffffffe800207947 */ /* 0x000fea000383ffff */
.L_x_293:
[----:B--2---:R2:W3:Y:S02]  /*eb90*/  SYNCS.PHASECHK.TRANS64.TRYWAIT P1, [R5+URZ+0x19c60], R0 ;  /* 0x019c6000050075a7 */ /* 0x0044e4000802017f */
[----:B---3--:R-:W-:Y:S05]  /*eba0*/  @!P1 NANOSLEEP.SYNCS 0x989680 ;  /* 0x009896800000995d */ /* 0x008fea0003900000 */
[----:B------:R-:W3:Y:S02]  /*ebb0*/  @!P1 SYNCS.PHASECHK.TRANS64 P1, [R5+URZ+0x19c60], R0 ;  /* 0x019c6000050095a7 */ /* 0x000ee4000802007f */
[----:B---3--:R-:W-:Y:S05]  /*ebc0*/  @!P1 BRA `(.L_x_293) ;  /* 0xfffffffc00f09947 */ /* 0x008fea000383ffff */
[----:B------:R-:W-:Y:S05]  /*ebd0*/  BRA `(.L_x_351) ;  /* 0xffffffe8001c7947 */ /* 0x000fea000383ffff */
.L_x_295:
[----:B---3--:R3:W4:Y:S02]  /*ebe0*/  SYNCS.PHASECHK.TRANS64.TRYWAIT P1, [R23+URZ+0x19c60], R2 ;  /* 0x019c6002170075a7 */ /* 0x008724000802017f */
[----:B----4-:R-:W-:Y:S05]  /*ebf0*/  @!P1 NANOSLEEP.SYNCS 0x989680 ;  /* 0x009896800000995d */ /* 0x010fea0003900000 */
[----:B------:R-:W4:Y:S02]  /*ec00*/  @!P1 SYNCS.PHASECHK.TRANS64 P1, [R23+URZ+0x19c60], R2 ;  /* 0x019c6002170095a7 */ /* 0x000f24000802007f */
[----:B----4-:R-:W-:Y:S05]  /*ec10*/  @!P1 BRA `(.L_x_295) ;  /* 0xfffffffc00f09947 */ /* 0x010fea000383ffff */
[----:B------:R-:W-:Y:S05]  /*ec20*/  BRA `(.L_x_352) ;  /* 0xffffffe800187947 */ /* 0x000fea000383ffff */
.L_x_297:
[----:B----4-:R4:W0:Y:S02]  /*ec30*/  SYNCS.PHASECHK.TRANS64.TRYWAIT P1, [R5+URZ+0x19c80], R0 ;  /* 0x019c8000050075a7 */ /* 0x010824000802017f */
[----:B0-----:R-:W-:Y:S05]  /*ec40*/  @!P1 NANOSLEEP.SYNCS 0x989680 ;  /* 0x009896800000995d */ /* 0x001fea0003900000 */
[----:B------:R-:W0:Y:S02]  /*ec50*/  @!P1 SYNCS.PHASECHK.TRANS64 P1, [R5+URZ+0x19c80], R0 ;  /* 0x019c8000050095a7 */ /* 0x000e24000802007f */
[----:B0-----:R-:W-:Y:S05]  /*ec60*/  @!P1 BRA `(.L_x_297) ;  /* 0xfffffffc00f09947 */ /* 0x001fea000383ffff */
[----:B------:R-:W-:Y:S05]  /*ec70*/  BRA `(.L_x_353) ;  /* 0xffffffe800147947 */ /* 0x000fea000383ffff */
.L_x_354:
        /* <DEDUP_REMOVED lines=16> */
.L_x_2579:


//--------------------- .text._ZN7cutlass13device_kernelIN5flash11enable_sm90INS1_16FlashAttnFwdSm90INS1_25CollectiveMainloopFwdSm90ILi2EN4cute5tupleIJNS5_1CILi1EEES8_S8_EEENS6_IJNS7_ILi192EEENS7_ILi128EEENS7_ILi96EEEEEELi96ENS_12float_e4m3_tEfNS_4arch4Sm90ELb0ELb0ELb0ELb1ELb1ELb1ELb0ELb1ELb1ELb1ELb0ELb0EEENS1_21CollectiveEpilogueFwdINS6_IJSA_SC_SB_EEES9_NS_10bfloat16_tESG_Li384ELb1ELb1ELb0ELb1EEENS1_36VarlenDynamicPersistentTileSchedulerILi192ELi128ELi384ELi128ELb0ELb1ELb1ELb0ELb1ELb1EEEEEEEEEvNT_6ParamsE --------------------------
	.section	.text._ZN7cutlass13device_kernelIN5flash11enable_sm90INS1_16FlashAttnFwdSm90INS1_25CollectiveMainloopFwdSm90ILi2EN4cute5tupleIJNS5_1CILi1EEES8_S8_EEENS6_IJNS7_ILi192EEENS7_ILi128EEENS7_ILi96EEEEEELi96ENS_12float_e4m3_tEfNS_4arch4Sm90ELb0ELb0ELb0ELb1ELb1ELb1ELb0ELb1ELb1ELb1ELb0ELb0EEENS1_21CollectiveEpilogueFwdINS6_IJSA_SC_SB_EEES9_NS_10bfloat16_tESG_Li384ELb1ELb1ELb0ELb1EEENS1_36VarlenDynamicPersistentTileSchedulerILi192ELi128ELi384ELi128ELb0ELb1ELb1ELb0ELb1ELb1EEEEEEEEEvNT_6ParamsE,"ax",@progbits
	.align	128
.text._ZN7cutlass13device_kernelIN5flash11enable_sm90INS1_16FlashAttnFwdSm90INS1_25CollectiveMainloopFwdSm90ILi2EN4cute5tupleIJNS5_1CILi1EEES8_S8_EEENS6_IJNS7_ILi192EEENS7_ILi128EEENS7_ILi96EEEEEELi96ENS_12float_e4m3_tEfNS_4arch4Sm90ELb0ELb0ELb0ELb1ELb1ELb1ELb0ELb1ELb1ELb1ELb0ELb0EEENS1_21CollectiveEpilogueFwdINS6_IJSA_SC_SB_EEES9_NS_10bfloat16_tESG_Li384ELb1ELb1ELb0ELb1EEENS1_36VarlenDynamicPersistentTileSchedulerILi192ELi128ELi384ELi128ELb0ELb1ELb1ELb0ELb1ELb1EEEEEEEEEvNT_6ParamsE:
        .type           _ZN7cutlass13device_kernelIN5flash11enable_sm90INS1_16FlashAttnFwdSm90INS1_25CollectiveMainloopFwdSm90ILi2EN4cute5tupleIJNS5_1CILi1EEES8_S8_EEENS6_IJNS7_ILi192EEENS7_ILi128EEENS7_ILi96EEEEEELi96ENS_12float_e4m3_tEfNS_4arch4Sm90ELb0ELb0ELb0ELb1ELb1ELb1ELb0ELb1ELb1ELb1ELb0ELb0EEENS1_21CollectiveEpilogueFwdINS6_IJSA_SC_SB_EEES9_NS_10bfloat16_tESG_Li384ELb1ELb1ELb0ELb1EEENS1_36VarlenDynamicPersistentTileSchedulerILi192ELi128ELi384ELi128ELb0ELb1ELb1ELb0ELb1ELb1EEEEEEEEEvNT_6ParamsE,@function
        .size           _ZN7cutlass13device_kernelIN5flash11enable_sm90INS1_16FlashAttnFwdSm90INS1_25CollectiveMainloopFwdSm90ILi2EN4cute5tupleIJNS5_1CILi1EEES8_S8_EEENS6_IJNS7_ILi192EEENS7_ILi128EEENS7_ILi96EEEEEELi96ENS_12float_e4m3_tEfNS_4arch4Sm90ELb0ELb0ELb0ELb1ELb1ELb1ELb0ELb1ELb1ELb1ELb0ELb0EEENS1_21CollectiveEpilogueFwdINS6_IJSA_SC_SB_EEES9_NS_10bfloat16_tESG_Li384ELb1ELb1ELb0ELb1EEENS1_36VarlenDynamicPersistentTileSchedulerILi192ELi128ELi384ELi128ELb0ELb1ELb1ELb0ELb1ELb1EEEEEEEEEvNT_6ParamsE,(.L_x_2580 - _ZN7cutlass13device_kernelIN5flash11enable_sm90INS1_16FlashAttnFwdSm90INS1_25CollectiveMainloopFwdSm90ILi2EN4cute5tupleIJNS5_1CILi1EEES8_S8_EEENS6_IJNS7_ILi192EEENS7_ILi128EEENS7_ILi96EEEEEELi96ENS_12float_e4m3_tEfNS_4arch4Sm90ELb0ELb0ELb0ELb1ELb1ELb1ELb0ELb1ELb1ELb1ELb0ELb0EEENS1_21CollectiveEpilogueFwdINS6_IJSA_SC_SB_EEES9_NS_10bfloat16_tESG_Li384ELb1ELb1ELb0ELb1EEENS1_36VarlenDynamicPersistentTileSchedulerILi192ELi128ELi384ELi128ELb0ELb1ELb1ELb0ELb1ELb1EEEEEEEEEvNT_6ParamsE)
        .other          _ZN7cutlass13device_kernelIN5flash11enable_sm90INS1_16FlashAttnFwdSm90INS1_25CollectiveMainloopFwdSm90ILi2EN4cute5tupleIJNS5_1CILi1EEES8_S8_EEENS6_IJNS7_ILi192EEENS7_ILi128EEENS7_ILi96EEEEEELi96ENS_12float_e4m3_tEfNS_4arch4Sm90ELb0ELb0ELb0ELb1ELb1ELb1ELb0ELb1ELb1ELb1ELb0ELb0EEENS1_21CollectiveEpilogueFwdINS6_IJSA_SC_SB_EEES9_NS_10bfloat16_tESG_Li384ELb1ELb1ELb0ELb1EEENS1_36VarlenDynamicPersistentTileSchedulerILi192ELi128ELi384ELi128ELb0ELb1ELb1ELb0ELb1ELb1EEEEEEEEEvNT_6ParamsE,@"STO_CUDA_ENTRY STV_DEFAULT"
_ZN7cutlass13device_kernelIN5flash11enable_sm90INS1_16FlashAttnFwdSm90INS1_25CollectiveMainloopFwdSm90ILi2EN4cute5tupleIJNS5_1CILi1EEES8_S8_EEENS6_IJNS7_ILi192EEENS7_ILi128EEENS7_ILi96EEEEEELi96ENS_12float_e4m3_tEfNS_4arch4Sm90ELb0ELb0ELb0ELb1ELb1ELb1ELb0ELb1ELb1ELb1ELb0ELb0EEENS1_21CollectiveEpilogueFwdINS6_IJSA_SC_SB_EEES9_NS_10bfloat16_tESG_Li384ELb1ELb1ELb0ELb1EEENS1_36VarlenDynamicPersistentTileSchedulerILi192ELi128ELi384ELi128ELb0ELb1ELb1ELb0ELb1ELb1EEEEEEEEEvNT_6ParamsE:
[----:B------:R-:W0:Y:S02]  /*0000*/  LDC R1, c[0x0][0x28] ;  /* 0x00000a00ff017b82 */ /* 0x000e240000000800 */
[----:B0-----:R-:W-:Y:S01]  /*0010*/  VIADD R1, R1, 0xffffff80 ;  /* 0xffffff8001017836 */ /* 0x001fe20000000000 */
[----:B------:R-:W0:Y:S01]  /*0020*/  S2R R3, SR_TID.X ;  /* 0x0000000000037919 */ /* 0x000e220000002100 */
[----:B------:R-:W-:Y:S01]  /*0030*/  ELECT P0, URZ, PT ;  /* 0x00000000003f782f */ /* 0x000fe20003800000 */
[----:B------:R-:W-:Y:S01]  /*0040*/  BSSY B0, `(.L_x_355) ;  /* 0x000000e000007945 */ /* 0x000fe20003800000 */
[--C-:B0-----:R-:W-:Y:S02]  /*0050*/  SHF.R.U32.HI R0, RZ, 0x5, R3.reuse ;  /* 0x00000005ff007819 */ /* 0x101fe40000011603 */
[----:B------:R-:W-:-:S03]  /*0060*/  SHF.R.U32.HI R3, RZ, 0x7, R3 ;  /* 0x00000007ff037819 */ /* 0x000fc60000011603 */
[----:B------:R-:W0:Y:S02]  /*0070*/  SHFL.IDX PT, R2, R0, RZ, 0x1f ;  /* 0x00001fff00027589 */ /* 0x000e2400000e0000 */
[----:B0-----:R-:W-:-:S13]  /*0080*/  ISETP.EQ.AND P0, PT, R2, RZ, P0 ;  /* 0x000000ff0200720c */ /* 0x001fda0000702270 */
[----:B------:R-:W-:Y:S05]  /*0090*/  @!P0 BRA `(.L_x_356) ;  /* 0x0000000000208947 */ /* 0x000fea0003800000 */
[----:B------:R-:W-:Y:S02]  /*00a0*/  ULDC.64 UR4, c[0x0][0x198] ;  /* 0x0000660000047ab9 */ /* 0x000fe40000000a00 */
[----:B------:R-:W-:Y:S02]  /*00b0*/  UIADD3 UR6, UP0, UR4, 0x570, URZ ;  /* 0x0000057004067890 */ /* 0x000fe4000ff1e03f */
[----:B------:R-:W-:Y:S02]  /*00c0*/  UIADD3 UR4, UP1, UR4, 0x670, URZ ;  /* 0x0000067004047890 */ /* 0x000fe4000ff3e03f */
[----:B------:R-:W-:Y:S02]  /*00d0*/  UIADD3.X UR7, URZ, UR5, URZ, UP0, !UPT ;  /* 0x000000053f077290 */ /* 0x000fe400087fe43f */
[----:B------:R-:W-:-:S07]  /*00e0*/  UIADD3.X UR5, URZ, UR5, URZ, UP1, !UPT ;  /* 0x000000053f057290 */ /* 0x000fce0008ffe43f */
[----:B------:R0:W-:Y:S02]  /*00f0*/  UTMACCTL.PF [UR6] ;  /* 0x00000000060079b9 */ /* 0x0001e40008040000 */
[----:B------:R0:W-:Y:S02]  /*0100*/  UTMACCTL.PF [UR4] ;  /* 0x00000000040079b9 */ /* 0x0001e40008040000 */
[----:B0-----:R-:W-:Y:S01]  /*0110*/  NOP ;  /* 0x0000000000007918 */ /* 0x001fe20000000000 */
.L_x_356:
[----:B------:R-:W-:Y:S05]  /*0120*/  BSYNC B0 ;  /* 0x0000000000007941 */ /* 0x000fea0003800000 */
.L_x_355:
[----:B------:R-:W-:Y:S01]  /*0130*/  VOTEU.ANY UP0, P0 ;  /* 0x00000000003f7886 */ /* 0x000fe20000000100 */
[----:B------:R-:W0:Y:S01]  /*0140*/  SHFL.IDX PT, R3, R3, RZ, 0x1f ;  /* 0x00001fff03037589 */ /* 0x000e2200000e0000 */
[----:B------:R-:W-:Y:S01]  /*0150*/  UMOV UR4, 0x80 ;  /* 0x0000008000047882 */ /* 0x000fe20000000000 */
[----:B------:R-:W-:Y:S01]  /*0160*/  UMOV UR7, 0x180 ;  /* 0x0000018000077882 */ /* 0x000fe20000000000 */
[----:B------:R-:W-:Y:S01]  /*0170*/  VOTEU.ANY UP1, P0 ;  /* 0x00000000003f7886 */ /* 0x000fe20000020100 */
[----:B------:R-:W1:Y:S01]  /*0180*/  @UP0 S2UR UR8, SR_CgaCtaId ;  /* 0x00000000000809c3 */ /* 0x000e620000008800 */
[----:B------:R-:W2:Y:S01]  /*0190*/  SHFL.IDX PT, R2, R0, RZ, 0x1f ;  /* 0x00001fff00027589 */ /* 0x000ea200000e0000 */
[----:B------:R-:W-:Y:S01]  /*01a0*/  @UP0 UMOV UR6, 0x400 ;  /* 0x0000040000060882 */ /* 0x000fe20000000000 */
[----:B------:R-:W-:-:S04]  /*01b0*/  @UP0 UIADD3 UR4, -UR4, 0x100000, URZ ;  /* 0x0010000004040890 */ /* 0x000fc8000fffe13f */
[----:B------:R-:W-:Y:S02]  /*01c0*/  @UP0 USHF.L.U32 UR5, UR4, 0xb, URZ ;  /* 0x0000000b04050899 */ /* 0x000fe4000800063f */
[----:B------:R-:W-:Y:S01]  /*01d0*/  @UP0 USHF.L.U32 UR4, UR4, 0x1, URZ ;  /* 0x0000000104040899 */ /* 0x000fe2000800063f */
[----:B------:R-:W-:Y:S01]  /*01e0*/  VOTEU.ANY UP2, P0 ;  /* 0x00000000003f7886 */ /* 0x000fe20000040100 */
[----:B0-----:R-:W-:Y:S01]  /*01f0*/  R2UR UR9, R3 ;  /* 0x00000000030972ca */ /* 0x001fe200000e0000 */
[----:B-1----:R-:W-:Y:S01]  /*0200*/  @UP0 ULEA UR8, UR8, UR6, 0x18 ;  /* 0x0000000608080291 */ /* 0x002fe2000f8ec03f */
[----:B--2---:R-:W-:Y:S01]  /*0210*/  ISETP.NE.AND P1, PT, R2, RZ, PT ;  /* 0x000000ff0200720c */ /* 0x004fe20003f25270 */
[----:B------:R-:W-:-:S04]  /*0220*/  @UP0 UIADD3 UR6, -UR7, 0x100000, URZ ;  /* 0x0010000007060890 */ /* 0x000fc8000fffe13f */
[----:B------:R-:W-:Y:S02]  /*0230*/  @UP0 USHF.L.U32 UR7, UR6, 0xb, URZ ;  /* 0x0000000b06070899 */ /* 0x000fe4000800063f */
[----:B------:R-:W-:-:S04]  /*0240*/  @UP0 USHF.L.U32 UR6, UR6, 0x1, URZ ;  /* 0x0000000106060899 */ /* 0x000fc8000800063f */
[----:B------:R-:W-:Y:S01]  /*0250*/  UISETP.NE.AND UP0, UPT, UR9, URZ, UPT ;  /* 0x0000003f0900728c */ /* 0x000fe2000bf05270 */
[----:B------:R-:W0:Y:S02]  /*0260*/  FENCE.VIEW.ASYNC.S ;  /* 0x00000000000073c6 */ /* 0x000e240000000000 */
[----:B0-----:R0:W1:Y:S05]  /*0270*/  @UP1 SYNCS.EXCH.64 URZ, [UR8+0x19c00], UR4 ;  /* 0x019c0004083f15b2 */ /* 0x00106a0008000100 */
[----:B------:R0:W2:Y:S01]  /*0280*/  @UP2 SYNCS.EXCH.64 URZ, [UR8+0x19c20], UR6 ;  /* 0x019c2006083f25b2 */ /* 0x0000a20008000100 */
        /* <DEDUP_REMOVED lines=14> */
[----:B0-----:R3:W4:Y:S08]  /*0370*/  SYNCS.EXCH.64 URZ, [UR8+0x19c30], UR4 ;  /* 0x019c3004083f75b2 */ /* 0x0017300008000100 */
[----:B------:R3:W0:Y:S01]  /*0380*/  SYNCS.EXCH.64 URZ, [UR8+0x19c40], UR6 ;  /* 0x019c4006083f75b2 */ /* 0x0006220008000100 */
[----:B------:R3:W0:Y:S01]  /*0390*/  SYNCS.EXCH.64 URZ, [UR8+0x19c38], UR4 ;  /* 0x019c3804083f75b2 */ /* 0x0006220008000100 */
[----:B------:R3:W0:Y:S02]  /*03a0*/  SYNCS.EXCH.64 URZ, [UR8+0x19c48], UR6 ;  /* 0x019c4806083f75b2 */ /* 0x0006240008000100 */
[----:B---3--:R-:W-:Y:S01]  /*03b0*/  NOP ;  /* 0x0000000000007918 */ /* 0x008fe20000000000 */
.L_x_357:
[----:B------:R-:W3:Y:S01]  /*03c0*/  SHFL.IDX PT, R2, R0, RZ, 0x1f ;  /* 0x00001fff00027589 */ /* 0x000ee200000e0000 */
[----:B------:R-:W-:Y:S01]  /*03d0*/  NOP ;  /* 0x0000000000007918 */ /* 0x000fe20000000000 */
[----:B---3--:R-:W-:-:S13]  /*03e0*/  ISETP.NE.AND P0, PT, R2, RZ, PT ;  /* 0x000000ff0200720c */ /* 0x008fda0003f05270 */
        /* <DEDUP_REMOVED lines=17> */
[----:B------:R3:W0:Y:S02]  /*0500*/  SYNCS.EXCH.64 URZ, [UR8+0x19c68], UR6 ;  /* 0x019c6806083f75b2 */ /* 0x0006240008000100 */
[----:B---3--:R-:W-:Y:S01]  /*0510*/  NOP ;  /* 0x0000000000007918 */ /* 0x008fe20000000000 */
.L_x_358:
[----:B------:R-:W3:Y:S01]  /*0520*/  SHFL.IDX PT, R2, R0, RZ, 0x1f ;  /* 0x00001fff00027589 */ /* 0x000ee200000e0000 */
[----:B------:R-:W-:Y:S01]  /*0530*/  NOP ;  /* 0x0000000000007918 */ /* 0x000fe20000000000 */
[----:B---3--:R-:W-:-:S13]  /*0540*/  ISETP.NE.AND P0, PT, R2, RZ, PT ;  /* 0x000000ff0200720c */ /* 0x008fda0003f05270 */
        /* <DEDUP_REMOVED lines=13> */
[----:B------:R3:W0:Y:S02]  /*0620*/  SYNCS.EXCH.64 URZ, [UR6+0x19c88], UR4 ;  /* 0x019c8804063f75b2 */ /* 0x0006240008000100 */
[----:B---3--:R-:W-:Y:S01]  /*0630*/  NOP ;  /* 0x0000000000007918 */ /* 0x008fe20000000000 */
.L_x_359:
        /* <DEDUP_REMOVED lines=22> */
.L_x_360:
[----:B------:R-:W3:Y:S01]  /*07a0*/  SHFL.IDX PT, R3, R0, RZ, 0x1f ;  /* 0x00001fff00037589 */ /* 0x000ee200000e0000 */
[----:B------:R-:W-:Y:S01]  /*07b0*/  NOP ;  /* 0x0000000000007918 */ /* 0x000fe20000000000 */
[----:B------:R-:W0:Y:S01]  /*07c0*/  S2R R2, SR_CgaCtaId ;  /* 0x0000000000027919 */ /* 0x000e220000008800 */
[----:B---3--:R-:W-:-:S13]  /*07d0*/  ISETP.NE.AND P0, PT, R3, RZ, PT ;  /* 0x000000ff0300720c */ /* 0x008fda0003f05270 */
        /* <DEDUP_REMOVED lines=14> */
[----:B0-----:R0:W3:Y:S08]  /*08c0*/  SYNCS.EXCH.64 URZ, [UR8+0x19cb0], UR4 ;  /* 0x019cb004083f75b2 */ /* 0x0010f00008000100 */
[----:B------:R0:W0:Y:S01]  /*08d0*/  SYNCS.EXCH.64 URZ, [UR8+0x19cc0], UR6 ;  /* 0x019cc006083f75b2 */ /* 0x0000220008000100 */
[----:B------:R0:W0:Y:S01]  /*08e0*/  SYNCS.EXCH.64 URZ, [UR8+0x19cb8], UR4 ;  /* 0x019cb804083f75b2 */ /* 0x0000220008000100 */
[----:B------:R0:W0:Y:S01]  /*08f0*/  SYNCS.EXCH.64 URZ, [UR8+0x19cc8], UR6 ;  /* 0x019cc806083f75b2 */ /* 0x0000220008000100 */
[----:B------:R-:W-:Y:S01]  /*0900*/  NOP ;  /* 0x0000000000007918 */ /* 0x000fe20000000000 */
.L_x_361:
[----:B------:R-:W-:Y:S01]  /*0910*/  PLOP3.LUT P0, PT, PT, PT, UP0, 0x80, 0x0 ;  /* 0x000000000000781c */ /* 0x000fe20003f0f008 */
[----:B------:R-:W-:Y:S01]  /*0920*/  UMOV UR37, 0x1 ;  /* 0x0000000100257882 */ /* 0x000fe20000000000 */
[----:B------:R-:W-:Y:S01]  /*0930*/  NOP ;  /* 0x0000000000007918 */ /* 0x000fe20000000000 */
[----:B------:R-:W-:Y:S01]  /*0940*/  USEL UR37, UR37, 0x2, !UP0 ;  /* 0x0000000225257887 */ /* 0x000fe2000c000000 */
[----:B------:R-:W-:Y:S01]  /*0950*/  BSSY B8, `(.L_x_362) ;  /* 0x000184b000087945 */ /* 0x000fe20003800000 */
[----:B------:R-:W-:Y:S01]  /*0960*/  ULDC.64 UR42, c[0x0][0x208] ;  /* 0x00008200002a7ab9 */ /* 0x000fe20000000a00 */
[----:B01234-:R-:W-:Y:S07]  /*0970*/  BAR.SYNC.DEFER_BLOCKING 0x0 ;  /* 0x0000000000007b1d */ /* 0x01ffee0000010000 */
[----:B------:R-:W-:Y:S05]  /*0980*/  @!P0 BRA `(.L_x_363) ;  /* 0x0000011400a88947 */ /* 0x000fea0003800000 */
.L_x_364:
[----:B------:R-:W-:-:S08]  /*0990*/  NOP ;  /* 0x0000000000007918 */ /* 0x000fd00000000000 */
[----:B------:R-:W0:Y:S02]  /*09a0*/  USETMAXREG.TRY_ALLOC.CTAPOOL UP0, 0xa0 ;  /* 0x000000a0000079c8 */ /* 0x000e240008000600 */
[----:B0-----:R-:W-:-:S13]  /*09b0*/  PLOP3.LUT P0, PT, PT, PT, UP0, 0x80, 0x0 ;  /* 0x000000000000781c */ /* 0x001fda0003f0f008 */
[----:B------:R-:W-:Y:S05]  /*09c0*/  @!P0 BRA `(.L_x_364) ;  /* 0xfffffffc00f08947 */ /* 0x000fea000383ffff */
[----:B------:R-:W0:Y:S08]  /*09d0*/  S2UR UR4, SR_CgaCtaId ;  /* 0x00000000000479c3 */ /* 0x000e300000008800 */
[----:B------:R-:W-:Y:S06]  /*09e0*/  BAR.ARV 0x8, 0x200 ;  /* 0x0208000000007b1d */ /* 0x000fec0000002000 */
[----:B------:R-:W-:-:S02]  /*09f0*/  MOV R18, 0x400 ;  /* 0x0000040000127802 */ /* 0x000fc40000000f00 */
[----:B------:R-:W-:Y:S01]  /*0a00*/  BAR.SYNC.DEFER_BLOCKING 0x5, 0x200 ;  /* 0x0148000000007b1d */ /* 0x000fe20000010000 */
[----:B0-----:R-:W-:-:S05]  /*0a10*/  IMAD.U32 R0, RZ, RZ, UR4 ;  /* 0x00000004ff007e24 */ /* 0x001fca000f8e00ff */
[----:B------:R-:W-:Y:S01]  /*0a20*/  ULDC UR4, c[0x0][0xc3c] ;  /* 0x00030f0000047ab9 */ /* 0x000fe20000000800 */
[----:B------:R-:W-:Y:S01]  /*0a30*/  LEA R18, R0, R18, 0x18 ;  /* 0x0000001200127211 */ /* 0x000fe200078ec0ff */
[----:B------:R-:W-:Y:S04]  /*0a40*/  STL [R1+0x20], R0 ;  /* 0x0000200001007387 */ /* 0x000fe80000100800 */
[----:B------:R-:W0:Y:S01]  /*0a50*/  LDS.128 R152, [R18+0x19cd0] ;  /* 0x019cd00012987984 */ /* 0x000e220000000c00 */
[----:B------:R-:W-:Y:S06]  /*0a60*/  BAR.ARV 0x4, 0x200 ;  /* 0x0108000000007b1d */ /* 0x000fec0000002000 */
[----:B0-----:R-:W-:-:S13]  /*0a70*/  ISETP.GE.AND P0, PT, R155, UR4, PT ;  /* 0x000000049b007c0c */ /* 0x001fda000bf06270 */
[----:B------:R-:W-:Y:S05]  /*0a80*/  @P0 BRA `(.L_x_365) ;  /* 0x0000018000dc0947 */ /* 0x000fea0003800000 */
[----:B------:R-:W0:Y:S01]  /*0a90*/  S2R R0, SR_TID.X ;  /* 0x0000000000007919 */ /* 0x000e220000002100 */
[----:B------:R-:W-:Y:S01]  /*0aa0*/  IMAD.MOV.U32 R157, RZ, RZ, RZ ;  /* 0x000000ffff9d7224 */ /* 0x000fe200078e00ff */
[----:B------:R-:W-:Y:S01]  /*0ab0*/  ULOP3.LUT UR36, UR37, 0x1, URZ, 0xfc, !UPT ;  /* 0x0000000125247892 */ /* 0x000fe2000f8efc3f */
[----:B0-----:R-:W-:-:S05]  /*0ac0*/  VIADD R21, R0, 0xffffff80 ;  /* 0xffffff8000157836 */ /* 0x001fca0000000000 */
[----:B------:R-:W-:Y:S02]  /*0ad0*/  SHF.R.S32.HI R0, RZ, 0x1f, R21 ;  /* 0x0000001fff007819 */ /* 0x000fe40000011415 */
[-C--:B------:R-:W-:Y:S02]  /*0ae0*/  LEA.HI R3, R21, R21.reuse, RZ, 0x1 ;  /* 0x0000001515037211 */ /* 0x080fe400078f08ff */
[CC--:B------:R-:W-:Y:S02]  /*0af0*/  LEA.HI R2, R0.reuse, R21.reuse, RZ, 0x5 ;  /* 0x0000001500027211 */ /* 0x0c0fe400078f28ff */
[----:B------:R-:W-:Y:S02]  /*0b00*/  LEA.HI R6, R0, R21, RZ, 0x4 ;  /* 0x0000001500067211 */ /* 0x000fe400078f20ff */
[----:B------:R-:W-:Y:S01]  /*0b10*/  SHF.R.S32.HI R10, RZ, 0x1, R3 ;  /* 0x00000001ff0a7819 */ /* 0x000fe20000011403 */
[----:B------:R-:W-:Y:S01]  /*0b20*/  IMAD.SHL.U32 R4, R2, 0x10, RZ ;  /* 0x0000001002047824 */ /* 0x000fe200078e00ff */
[----:B------:R-:W-:-:S04]  /*0b30*/  LOP3.LUT R2, R6, 0x7fffff0, RZ, 0xc0, !PT ;  /* 0x07fffff006027812 */ /* 0x000fc800078ec0ff */
[----:B------:R-:W-:Y:S01]  /*0b40*/  LOP3.LUT R5, R4, 0xfffffe00, RZ, 0xc0, !PT ;  /* 0xfffffe0004057812 */ /* 0x000fe200078ec0ff */
[----:B------:R-:W-:Y:S01]  /*0b50*/  IMAD.IADD R4, R21, 0x1, -R2 ;  /* 0x0000000115047824 */ /* 0x000fe200078e0a02 */
[----:B------:R-:W-:-:S03]  /*0b60*/  LEA.HI R2, R0, R21, RZ, 0x7 ;  /* 0x0000001500027211 */ /* 0x000fc600078f38ff */
[----:B------:R-:W-:Y:S01]  /*0b70*/  IMAD R7, R4, 0x20, R5 ;  /* 0x0000002004077824 */ /* 0x000fe200078e0205 */
[----:B------:R-:W-:Y:S02]  /*0b80*/  SHF.R.S32.HI R5, RZ, 0x1f, R3 ;  /* 0x0000001fff057819 */ /* 0x000fe40000011403 */
[----:B------:R-:W-:Y:S02]  /*0b90*/  LOP3.LUT R3, R3, 0xfffffffe, RZ, 0xc0, !PT ;  /* 0xfffffffe03037812 */ /* 0x000fe400078ec0ff */
[----:B------:R-:W-:Y:S02]  /*0ba0*/  LOP3.LUT R8, R2, 0xffffff80, RZ, 0xc0, !PT ;  /* 0xffffff8002087812 */ /* 0x000fe400078ec0ff */
[----:B------:R-:W-:Y:S01]  /*0bb0*/  LEA.HI R5, R5, R10, RZ, 0x2 ;  /* 0x0000000a05057211 */ /* 0x000fe200078f10ff */
[C---:B------:R-:W-:Y:S01]  /*0bc0*/  IMAD.IADD R16, R21.reuse, 0x1, -R3 ;  /* 0x0000000115107824 */ /* 0x040fe200078e0a03 */
[----:B------:R-:W-:Y:S01]  /*0bd0*/  SHF.R.S32.HI R3, RZ, 0x4, R6 ;  /* 0x00000004ff037819 */ /* 0x000fe20000011406 */
[----:B------:R-:W-:Y:S01]  /*0be0*/  IMAD.IADD R19, R21, 0x1, -R8 ;  /* 0x0000000115137824 */ /* 0x000fe200078e0a08 */
[----:B------:R-:W-:Y:S01]  /*0bf0*/  LOP3.LUT R5, R5, 0x7fffffc, RZ, 0xc0, !PT ;  /* 0x07fffffc05057812 */ /* 0x000fe200078ec0ff */
[----:B------:R-:W-:Y:S01]  /*0c00*/  IMAD.SHL.U32 R22, R16, 0x8, RZ ;  /* 0x0000000810167824 */ /* 0x000fe200078e00ff */
[----:B------:R-:W-:-:S02]  /*0c10*/  LEA.HI R6, R6, R3, RZ, 0x1 ;  /* 0x0000000306067211 */ /* 0x000fc400078f08ff */
[----:B------:R-:W-:Y:S01]  /*0c20*/  SHF.R.S32.HI R8, RZ, 0x1f, R19 ;  /* 0x0000001fff087819 */ /* 0x000fe20000011413 */
[----:B------:R-:W-:Y:S01]  /*0c30*/  VIADD R15, R22, 0x20 ;  /* 0x00000020160f7836 */ /* 0x000fe20000000000 */
[----:B------:R-:W-:Y:S01]  /*0c40*/  LEA.HI R4, R0, R21, RZ, 0x3 ;  /* 0x0000001500047211 */ /* 0x000fe200078f18ff */
[----:B------:R-:W-:Y:S01]  /*0c50*/  IMAD.IADD R5, R10, 0x1, -R5 ;  /* 0x000000010a057824 */ /* 0x000fe200078e0a05 */
[----:B------:R-:W-:Y:S01]  /*0c60*/  LOP3.LUT R6, R6, 0x1ffffffe, RZ, 0xc0, !PT ;  /* 0x1ffffffe06067812 */ /* 0x000fe200078ec0ff */
[----:B------:R-:W-:Y:S01]  /*0c70*/  IMAD.IADD R12, R22, 0x1, R15 ;  /* 0x00000001160c7824 */ /* 0x000fe200078e020f */
[----:B------:R-:W-:Y:S01]  /*0c80*/  LEA.HI R9, R8, R19, RZ, 0x2 ;  /* 0x0000001308097211 */ /* 0x000fe200078f10ff */
[----:B------:R-:W-:Y:S01]  /*0c90*/  STL [R1+0x18], R15 ;  /* 0x0000180f01007387 */ /* 0x000fe20000100800 */
[----:B------:R-:W-:Y:S01]  /*0ca0*/  SHF.R.S32.HI R14, RZ, 0x7, R2 ;  /* 0x00000007ff0e7819 */ /* 0x000fe20000011402 */
[----:B------:R-:W-:Y:S01]  /*0cb0*/  IMAD.IADD R6, R3, 0x1, -R6 ;  /* 0x0000000103067824 */ /* 0x000fe200078e0a06 */
[----:B------:R-:W-:-:S02]  /*0cc0*/  SHF.R.S32.HI R4, RZ, 0x3, R4 ;  /* 0x00000003ff047819 */ /* 0x000fc40000011404 */
[----:B------:R-:W-:Y:S01]  /*0cd0*/  LEA R13, R3, R5, 0x3 ;  /* 0x00000005030d7211 */ /* 0x000fe200078e18ff */
[----:B------:R-:W-:Y:S01]  /*0ce0*/  IMAD.HI R2, R14, 0x55555556, RZ ;  /* 0x555555560e027827 */ /* 0x000fe200078e02ff */
[--C-:B------:R-:W-:Y:S02]  /*0cf0*/  SHF.R.S32.HI R10, RZ, 0x2, R9.reuse ;  /* 0x00000002ff0a7819 */ /* 0x100fe40000011409 */
[----:B------:R-:W-:Y:S01]  /*0d00*/  SHF.R.S32.HI R11, RZ, 0x1f, R9 ;  /* 0x0000001fff0b7819 */ /* 0x000fe20000011409 */
[----:B------:R-:W-:Y:S01]  /*0d10*/  IMAD.SHL.U32 R4, R4, 0x80, RZ ;  /* 0x0000008004047824 */ /* 0x000fe200078e00ff */
[----:B------:R-:W-:Y:S02]  /*0d20*/  SHF.R.S32.HI R3, RZ, 0x1f, R12 ;  /* 0x0000001fff037819 */ /* 0x000fe4000001140c */
[----:B------:R-:W-:Y:S02]  /*0d30*/  LEA.HI R11, R11, R10, RZ, 0x3 ;  /* 0x0000000a0b0b7211 */ /* 0x000fe400078f18ff */
[----:B------:R-:W-:-:S02]  /*0d40*/  LEA.HI R5, R3, R12, RZ, 0x4 ;  /* 0x0000000c03057211 */ /* 0x000fc400078f20ff */
[----:B------:R-:W-:Y:S01]  /*0d50*/  LEA.HI R3, R3, R12, RZ, 0x5 ;  /* 0x0000000c03037211 */ /* 0x000fe200078f28ff */
[----:B------:R-:W-:Y:S01]  /*0d60*/  IMAD.SHL.U32 R12, R13, 0x20, RZ ;  /* 0x000000200d0c7824 */ /* 0x000fe200078e00ff */
[----:B------:R-:W-:Y:S02]  /*0d70*/  LOP3.LUT R11, R11, 0xfffffff8, RZ, 0xc0, !PT ;  /* 0xfffffff80b0b7812 */ /* 0x000fe400078ec0ff */
[----:B------:R-:W-:Y:S02]  /*0d80*/  LEA.HI R2, R2, R2, RZ, 0x1 ;  /* 0x0000000202027211 */ /* 0x000fe400078f08ff */
[----:B------:R-:W-:Y:S01]  /*0d90*/  LOP3.LUT R20, R4, 0x80, RZ, 0xc0, !PT ;  /* 0x0000008004147812 */ /* 0x000fe200078ec0ff */
[----:B------:R-:W-:Y:S01]  /*0da0*/  IMAD.IADD R11, R10, 0x1, -R11 ;  /* 0x000000010a0b7824 */ /* 0x000fe200078e0a0b */
[----:B------:R-:W-:Y:S01]  /*0db0*/  LEA.HI R8, R8, R19, RZ, 0x5 ;  /* 0x0000001308087211 */ /* 0x000fe200078f28ff */
[----:B------:R-:W-:Y:S01]  /*0dc0*/  IMAD R2, R2, -0x3, R14 ;  /* 0xfffffffd02027824 */ /* 0x000fe200078e020e */
[----:B------:R-:W-:Y:S01]  /*0dd0*/  SHF.R.S32.HI R4, RZ, 0x5, R3 ;  /* 0x00000005ff047819 */ /* 0x000fe20000011403 */
[----:B------:R-:W-:Y:S01]  /*0de0*/  STL [R1+0xc], R20 ;  /* 0x00000c1401007387 */ /* 0x000fe20000100800 */
[----:B------:R-:W-:Y:S01]  /*0df0*/  SHF.R.S32.HI R8, RZ, 0x5, R8 ;  /* 0x00000005ff087819 */ /* 0x000fe20000011408 */
[----:B------:R-:W-:Y:S01]  /*0e00*/  IMAD.MOV.U32 R10, RZ, RZ, -0x2 ;  /* 0xfffffffeff0a7424 */ /* 0x000fe200078e00ff */
[----:B------:R-:W-:Y:S01]  /*0e10*/  SHF.R.U32.HI R14, RZ, 0x3, R20 ;  /* 0x00000003ff0e7819 */ /* 0x000fe20000011614 */
[----:B------:R-:W-:Y:S01]  /*0e20*/  IMAD R13, R4, 0x1800, R12 ;  /* 0x00001800040d7824 */ /* 0x000fe200078e020c */
[----:B------:R-:W-:Y:S01]  /*0e30*/  LOP3.LUT R9, R9, 0x7ffffffc, RZ, 0xc0, !PT ;  /* 0x7ffffffc09097812 */ /* 0x000fe200078ec0ff */
[----:B------:R-:W-:Y:S01]  /*0e40*/  IMAD R4, R6, 0x8, R7 ;  /* 0x0000000806047824 */ /* 0x000fe200078e0207 */
[----:B------:R-:W-:Y:S01]  /*0e50*/  LOP3.LUT R3, R20, 0x10, R5, 0xf8, !PT ;  /* 0x0000001014037812 */ /* 0x000fe200078ef805 */
[----:B------:R-:W-:Y:S01]  /*0e60*/  IMAD R11, R8, 0x10, R11 ;  /* 0x00000010080b7824 */ /* 0x000fe200078e020b */
[----:B------:R-:W-:Y:S01]  /*0e70*/  STL [R1+0x1c], R12 ;  /* 0x00001c0c01007387 */ /* 0x000fe20000100800 */
[----:B------:R-:W-:Y:S01]  /*0e80*/  LEA.HI R0, R0, R21, RZ, 0x2 ;  /* 0x0000001500007211 */ /* 0x000fe200078f10ff */
[----:B------:R-:W-:Y:S01]  /*0e90*/  IMAD.IADD R9, R19, 0x1, -R9 ;  /* 0x0000000113097824 */ /* 0x000fe200078e0a09 */
[----:B------:R-:W-:Y:S01]  /*0ea0*/  LOP3.LUT R3, R3, R14, RZ, 0x3c, !PT ;  /* 0x0000000e03037212 */ /* 0x000fe200078e3cff */
[----:B------:R-:W-:Y:S01]  /*0eb0*/  STL [R1+0x60], R14 ;  /* 0x0000600e01007387 */ /* 0x000fe20000100800 */
[----:B------:R-:W-:Y:S01]  /*0ec0*/  SHF.L.U32 R16, R16, 0x4, RZ ;  /* 0x0000000410107819 */ /* 0x000fe200000006ff */
[----:B------:R-:W-:Y:S01]  /*0ed0*/  IMAD R6, R9, R10, 0x80 ;  /* 0x0000008009067424 */ /* 0x000fe200078e020a */
[----:B------:R-:W-:Y:S01]  /*0ee0*/  IADD3 R3, R18, R13, R3 ;  /* 0x0000000d12037210 */ /* 0x000fe20007ffe003 */
[----:B------:R0:W-:Y:S01]  /*0ef0*/  STL [R1+0x70], R4 ;  /* 0x0000700401007387 */ /* 0x0001e20000100800 */
[----:B------:R-:W-:Y:S01]  /*0f00*/  SHF.R.S32.HI R8, RZ, 0x1f, R15 ;  /* 0x0000001fff087819 */ /* 0x000fe2000001140f */
[----:B------:R-:W-:-:S02]  /*0f10*/  VIADD R156, R16, 0x40 ;  /* 0x00000040109c7836 */ /* 0x000fc40000000000 */
[----:B------:R1:W-:Y:S01]  /*0f20*/  STL [R1+0x68], R6 ;  /* 0x0000680601007387 */ /* 0x0003e20000100800 */
[----:B------:R-:W-:Y:S02]  /*0f30*/  IMAD.MOV.U32 R19, RZ, RZ, RZ ;  /* 0x000000ffff137224 */ /* 0x000fe400078e00ff */
[----:B------:R-:W-:Y:S01]  /*0f40*/  SHF.R.S32.HI R10, RZ, 0x1f, R156 ;  /* 0x0000001fff0a7819 */ /* 0x000fe2000001149c */
[----:B------:R2:W-:Y:S01]  /*0f50*/  STL [R1+0x5c], R3 ;  /* 0x00005c0301007387 */ /* 0x0005e20000100800 */
[----:B0-----:R-:W-:Y:S01]  /*0f60*/  IMAD R4, R2, 0x40, R11 ;  /* 0x0000004002047824 */ /* 0x001fe200078e020b */
[----:B------:R-:W-:Y:S01]  /*0f70*/  LOP3.LUT R2, R0, 0xfffffffc, RZ, 0xc0, !PT ;  /* 0xfffffffc00027812 */ /* 0x000fe200078ec0ff */
[----:B-1----:R-:W-:-:S03]  /*0f80*/  VIADD R6, R22, 0x10 ;  /* 0x0000001016067836 */ /* 0x002fc60000000000 */
[----:B------:R-:W-:Y:S01]  /*0f90*/  STL [R1+0x64], R4 ;  /* 0x0000640401007387 */ /* 0x000fe20000100800 */
[----:B------:R-:W-:Y:S01]  /*0fa0*/  IMAD.IADD R7, R21, 0x1, -R2 ;  /* 0x0000000115077824 */ /* 0x000fe200078e0a02 */
[----:B------:R-:W-:Y:S02]  /*0fb0*/  SHF.R.S32.HI R2, RZ, 0x2, R0 ;  /* 0x00000002ff027819 */ /* 0x000fe40000011400 */
[----:B------:R-:W-:Y:S01]  /*0fc0*/  STL [R1+0x40], RZ ;  /* 0x000040ff01007387 */ /* 0x000fe20000100800 */
[C---:B--2---:R-:W-:Y:S01]  /*0fd0*/  IMAD.SHL.U32 R3, R7.reuse, 0x8, RZ ;  /* 0x0000000807037824 */ /* 0x044fe200078e00ff */
[----:B------:R-:W-:Y:S02]  /*0fe0*/  LEA.HI R0, R7, R7, RZ, 0x1 ;  /* 0x0000000707007211 */ /* 0x000fe400078f08ff */
[----:B------:R-:W-:Y:S01]  /*0ff0*/  STL [R1+0x8], RZ ;  /* 0x000008ff01007387 */ /* 0x000fe20000100800 */
[----:B------:R-:W-:Y:S02]  /*1000*/  SHF.R.S32.HI R9, RZ, 0x1f, R6 ;  /* 0x0000001fff097819 */ /* 0x000fe40000011406 */
[----:B------:R-:W-:Y:S01]  /*1010*/  LOP3.LUT R2, R0, 0x1ffffffe, RZ, 0xc0, !PT ;  /* 0x1ffffffe00027812 */ /* 0x000fe200078ec0ff */
[----:B------:R-:W-:Y:S01]  /*1020*/  STL [R1], RZ ;  /* 0x000000ff01007387 */ /* 0x000fe20000100800 */
[----:B------:R-:W-:-:S03]  /*1030*/  LOP3.LUT R0, R20, 0x10, R16, 0xf8, !PT ;  /* 0x0000001014007812 */ /* 0x000fc600078ef810 */
[----:B------:R-:W-:Y:S01]  /*1040*/  STL [R1+0x30], R3 ;  /* 0x0000300301007387 */ /* 0x000fe20000100800 */
[----:B------:R-:W-:Y:S01]  /*1050*/  LOP3.LUT R0, R0, R14, RZ, 0x3c, !PT ;  /* 0x0000000e00007212 */ /* 0x000fe200078e3cff */
[----:B------:R-:W-:Y:S02]  /*1060*/  IMAD.IADD R2, R7, 0x1, -R2 ;  /* 0x0000000107027824 */ /* 0x000fe400078e0a02 */
[----:B------:R0:W-:Y:S04]  /*1070*/  STL [R1+0x14], R6 ;  /* 0x0000140601007387 */ /* 0x0001e80000100800 */
[----:B------:R-:W-:Y:S04]  /*1080*/  STL [R1+0x10], R10 ;  /* 0x0000100a01007387 */ /* 0x000fe80000100800 */
[----:B------:R-:W-:Y:S01]  /*1090*/  STL [R1+0x58], R9 ;  /* 0x0000580901007387 */ /* 0x000fe20000100800 */
[----:B0-----:R-:W-:-:S03]  /*10a0*/  VIADD R6, R3, 0x20 ;  /* 0x0000002003067836 */ /* 0x001fc60000000000 */
[----:B------:R-:W-:Y:S01]  /*10b0*/  STL [R1+0x54], R8 ;  /* 0x0000540801007387 */ /* 0x000fe20000100800 */
[----:B------:R-:W-:-:S03]  /*10c0*/  VIADD R3, R3, 0x40 ;  /* 0x0000004003037836 */ /* 0x000fc60000000000 */
[----:B------:R0:W-:Y:S02]  /*10d0*/  STL [R1+0x4c], R6 ;  /* 0x00004c0601007387 */ /* 0x0001e40000100800 */
[----:B------:R-:W-:Y:S02]  /*10e0*/  SHF.R.S32.HI R7, RZ, 0x1f, R3 ;  /* 0x0000001fff077819 */ /* 0x000fe40000011403 */
[----:B------:R1:W-:Y:S01]  /*10f0*/  STL [R1+0x50], R3 ;  /* 0x0000500301007387 */ /* 0x0003e20000100800 */
[----:B0-----:R-:W-:Y:S02]  /*1100*/  SHF.R.S32.HI R6, RZ, 0x1f, R6 ;  /* 0x0000001fff067819 */ /* 0x001fe40000011406 */
[----:B-1----:R-:W-:-:S03]  /*1110*/  SHF.R.S32.HI R3, RZ, 0x4, R5 ;  /* 0x00000004ff037819 */ /* 0x002fc60000011405 */
[----:B------:R0:W-:Y:S04]  /*1120*/  STL [R1+0x78], R6 ;  /* 0x0000780601007387 */ /* 0x0001e80000100800 */
[----:B------:R1:W-:Y:S01]  /*1130*/  STL [R1+0x74], R7 ;  /* 0x0000740701007387 */ /* 0x0003e20000100800 */
[----:B0-----:R-:W-:Y:S02]  /*1140*/  IMAD.IADD R6, R12, 0x1, R0 ;  /* 0x000000010c067824 */ /* 0x001fe400078e0200 */
[----:B------:R-:W-:-:S03]  /*1150*/  IMAD R0, R2, 0x8, R4 ;  /* 0x0000000802007824 */ /* 0x000fc600078e0204 */
[----:B------:R1:W-:Y:S04]  /*1160*/  STL [R1+0x24], R6 ;  /* 0x0000240601007387 */ /* 0x0003e80000100800 */
[----:B------:R1:W-:Y:S04]  /*1170*/  STL [R1+0x6c], R0 ;  /* 0x00006c0001007387 */ /* 0x0003e80000100800 */
[----:B------:R1:W-:Y:S02]  /*1180*/  STL [R1+0x4], R3 ;  /* 0x0000040301007387 */ /* 0x0003e40000100800 */
.L_x_485:
[----:B01----:R-:W0:Y:S01]  /*1190*/  LDC.64 R2, c[0x0][0xc88] ;  /* 0x00032200ff027b82 */ /* 0x003e220000000a00 */
[----:B------:R-:W-:Y:S01]  /*11a0*/  ULDC.64 UR4, c[0x0][0xa28] ;  /* 0x00028a0000047ab9 */ /* 0x000fe20000000a00 */
[----:B------:R-:W-:Y:S01]  /*11b0*/  ULDC.64 UR8, c[0x0][0xa18] ;  /* 0x0002860000087ab9 */ /* 0x000fe20000000a00 */
[----:B------:R-:W-:Y:S01]  /*11c0*/  ULDC.64 UR6, c[0x0][0xa08] ;  /* 0x0002820000067ab9 */ /* 0x000fe20000000a00 */
[----:B0-----:R-:W-:-:S05]  /*11d0*/  IMAD.WIDE R2, R155, 0x4, R2 ;  /* 0x000000049b027825 */ /* 0x001fca00078e0202 */
[----:B--2---:R-:W2:Y:S01]  /*11e0*/  LDG.E R0, desc[UR42][R2.64] ;  /* 0x0000002a02007981 */ /* 0x004ea2000c1e1900 */
[----:B------:R-:W-:Y:S01]  /*11f0*/  ISETP.NE.U32.AND P2, PT, RZ, UR4, PT ;  /* 0x00000004ff007c0c */ /* 0x000fe2000bf45070 */
[----:B---34-:R-:W-:Y:S01]  /*1200*/  IMAD.MOV.U32 R9, RZ, RZ, RZ ;  /* 0x000000ffff097224 */ /* 0x018fe200078e00ff */
[----:B------:R-:W-:Y:S01]  /*1210*/  ISETP.NE.U32.AND P1, PT, RZ, UR8, PT ;  /* 0x00000008ff007c0c */ /* 0x000fe2000bf25070 */
[----:B------:R-:W-:Y:S01]  /*1220*/  IMAD.MOV.U32 R29, RZ, RZ, RZ ;  /* 0x000000ffff1d7224 */ /* 0x000fe200078e00ff */
[----:B------:R-:W-:Y:S02]  /*1230*/  ISETP.NE.AND.EX P2, PT, RZ, UR5, PT, P2 ;  /* 0x00000005ff007c0c */ /* 0x000fe4000bf45320 */
[----:B------:R-:W-:Y:S02]  /*1240*/  ISETP.NE.AND.EX P1, PT, RZ, UR9, PT, P1 ;  /* 0x00000009ff007c0c */ /* 0x000fe4000bf25310 */
[----:B------:R-:W-:-:S04]  /*1250*/  ISETP.NE.U32.AND P0, PT, RZ, UR6, PT ;  /* 0x00000006ff007c0c */ /* 0x000fc8000bf05070 */
[----:B------:R-:W-:Y:S02]  /*1260*/  ISETP.NE.AND.EX P0, PT, RZ, UR7, PT, P0 ;  /* 0x00000007ff007c0c */ /* 0x000fe4000bf05300 */
[----:B--2---:R-:W-:Y:S01]  /*1270*/  SHF.R.S32.HI R4, RZ, 0x1f, R0 ;  /* 0x0000001fff047819 */ /* 0x004fe20000011400 */
[C---:B------:R-:W-:Y:S02]  /*1280*/  IMAD.SHL.U32 R31, R0.reuse, 0x4, RZ ;  /* 0x00000004001f7824 */ /* 0x040fe400078e00ff */
[C---:B------:R-:W-:Y:S01]  /*1290*/  @P2 LEA R2, P3, R0.reuse, UR4, 0x2 ;  /* 0x0000000400022c11 */ /* 0x040fe2000f8610ff */
[----:B------:R-:W-:Y:S01]  /*12a0*/  STL [R1+0x28], R0 ;  /* 0x0000280001007387 */ /* 0x000fe20000100800 */
[C-C-:B------:R-:W-:Y:S02]  /*12b0*/  SHF.L.U64.HI R30, R0.reuse, 0x2, R4.reuse ;  /* 0x00000002001e7819 */ /* 0x140fe40000010204 */
[----:B------:R-:W-:Y:S01]  /*12c0*/  @P2 LEA.HI.X R3, R0, UR5, R4, 0x2, P3 ;  /* 0x0000000500032c11 */ /* 0x000fe200098f1404 */
[----:B------:R0:W-:Y:S01]  /*12d0*/  STL [R1+0x44], R4 ;  /* 0x0000440401007387 */ /* 0x0001e20000100800 */
[----:B------:R-:W-:Y:S01]  /*12e0*/  IADD3 R6, P4, R31, UR6, RZ ;  /* 0x000000061f067c10 */ /* 0x000fe2000ff9e0ff */
[----:B------:R-:W-:-:S02]  /*12f0*/  ULDC UR4, c[0x0][0x288] ;  /* 0x0000a20000047ab9 */ /* 0x000fc40000000800 */
[----:B-----5:R1:W5:Y:S01]  /*1300*/  @P2 LDG.E R9, desc[UR42][R2.64] ;  /* 0x0000002a02092981 */ /* 0x020362000c1e1900 */
[----:B------:R-:W-:Y:S01]  /*1310*/  IMAD.U32 R25, RZ, RZ, UR4 ;  /* 0x00000004ff197e24 */ /* 0x000fe2000f8e00ff */
[----:B------:R-:W-:Y:S01]  /*1320*/  IADD3.X R7, R30, UR7, RZ, P4, !PT ;  /* 0x000000071e077c10 */ /* 0x000fe2000a7fe4ff */
[----:B------:R-:W-:Y:S01]  /*1330*/  ULDC.64 UR4, c[0x0][0x418] ;  /* 0x0001060000047ab9 */ /* 0x000fe20000000a00 */
[----:B------:R1:W-:Y:S01]  /*1340*/  STL [R1+0x38], R31 ;  /* 0x0000381f01007387 */ /* 0x0003e20000100800 */
[----:B0-----:R-:W-:-:S03]  /*1350*/  @P1 IADD3 R4, P2, R31, UR8, RZ ;  /* 0x000000081f041c10 */ /* 0x001fc6000ff5e0ff */
[----:B------:R1:W5:Y:S01]  /*1360*/  @P0 LDG.E R29, desc[UR42][R6.64] ;  /* 0x0000002a061d0981 */ /* 0x000362000c1e1900 */
[----:B------:R-:W-:Y:S01]  /*1370*/  @P1 IADD3.X R5, R30, UR9, RZ, P2, !PT ;  /* 0x000000091e051c10 */ /* 0x000fe200097fe4ff */
[----:B------:R-:W-:Y:S02]  /*1380*/  UISETP.NE.U32.AND UP0, UPT, UR4, URZ, UPT ;  /* 0x0000003f0400728c */ /* 0x000fe4000bf05070 */
[----:B------:R1:W-:Y:S01]  /*1390*/  STL [R1+0x3c], R30 ;  /* 0x00003c1e01007387 */ /* 0x0003e20000100800 */
[----:B------:R-:W-:Y:S01]  /*13a0*/  ULDC.64 UR8, c[0x0][0xa20] ;  /* 0x0002880000087ab9 */ /* 0x000fe20000000a00 */
[----:B------:R-:W-:Y:S02]  /*13b0*/  ULDC UR4, c[0x0][0x424] ;  /* 0x0001090000047ab9 */ /* 0x000fe40000000800 */
[----:B------:R1:W5:Y:S04]  /*13c0*/  @P1 LDG.E R25, desc[UR42][R4.64] ;  /* 0x0000002a04191981 */ /* 0x000368000c1e1900 */
[----:B------:R1:W-:Y:S04]  /*13d0*/  STL [R1+0x48], R153 ;  /* 0x0000489901007387 */ /* 0x0003e80000100800 */
[----:B------:R1:W-:Y:S01]  /*13e0*/  STL [R1+0x34], R154 ;  /* 0x0000349a01007387 */ /* 0x0003e20000100800 */
[----:B------:R-:W-:Y:S01]  /*13f0*/  UISETP.NE.AND.EX UP0, UPT, UR5, URZ, UPT, UP0 ;  /* 0x0000003f0500728c */ /* 0x000fe2000bf05300 */
[----:B------:R-:W-:-:S02]  /*1400*/  ISETP.NE.U32.AND P2, PT, RZ, UR8, PT ;  /* 0x00000008ff007c0c */ /* 0x000fc4000bf45070 */
[----:B------:R-:W-:Y:S01]  /*1410*/  ULDC UR5, c[0x0][0x2f0] ;  /* 0x0000bc0000057ab9 */ /* 0x000fe20000000800 */
[----:B------:R-:W-:Y:S01]  /*1420*/  USEL UR4, UR4, 0x1, UP0 ;  /* 0x0000000104047887 */ /* 0x000fe20008000000 */
[----:B------:R-:W-:-:S03]  /*1430*/  ISETP.NE.AND.EX P2, PT, RZ, UR9, PT, P2 ;  /* 0x00000009ff007c0c */ /* 0x000fc6000bf45320 */
[----:B------:R-:W-:-:S03]  /*1440*/  UIMAD UR4, UR4, UR5, URZ ;  /* 0x00000005040472a4 */ /* 0x000fc6000f8e023f */
[----:B------:R-:W-:Y:S01]  /*1450*/  ULDC UR5, c[0x0][0x348] ;  /* 0x0000d20000057ab9 */ /* 0x000fe20000000800 */
[----:B------:R-:W-:Y:S01]  /*1460*/  MOV R40, R0 ;  /* 0x0000000000287202 */ /* 0x000fe20000000f00 */
[----:B-1----:R-:W-:Y:S07]  /*1470*/  @P1 BRA `(.L_x_366) ;  /* 0x0000000000241947 */ /* 0x002fee0003800000 */
[----:B------:R-:W-:Y:S02]  /*1480*/  ULDC.64 UR6, c[0x0][0xa00] ;  /* 0x0002800000067ab9 */ /* 0x000fe40000000a00 */
[----:B------:R-:W-:-:S04]  /*1490*/  ISETP.NE.U32.AND P1, PT, RZ, UR6, PT ;  /* 0x00000006ff007c0c */ /* 0x000fc8000bf25070 */
[----:B------:R-:W-:-:S13]  /*14a0*/  ISETP.NE.AND.EX P1, PT, RZ, UR7, PT, P1 ;  /* 0x00000007ff007c0c */ /* 0x000fda000bf25310 */
[----:B------:R-:W-:Y:S05]  /*14b0*/  @!P1 BRA `(.L_x_366) ;  /* 0x0000000000149947 */ /* 0x000fea0003800000 */
[----:B------:R-:W0:Y:S02]  /*14c0*/  LDC.64 R2, c[0x0][0xa00] ;  /* 0x00028000ff027b82 */ /* 0x000e240000000a00 */
[----:B0-----:R-:W-:-:S05]  /*14d0*/  IMAD.WIDE R2, R40, 0x4, R2 ;  /* 0x0000000428027825 */ /* 0x001fca00078e0202 */
[----:B-----5:R-:W2:Y:S04]  /*14e0*/  LDG.E R25, desc[UR42][R2.64] ;  /* 0x0000002a02197981 */ /* 0x020ea8000c1e1900 */
[----:B------:R-:W2:Y:S02]  /*14f0*/  LDG.E R0, desc[UR42][R2.64+0x4] ;  /* 0x0000042a02007981 */ /* 0x000ea4000c1e1900 */
[----:B--2---:R-:W-:-:S07]  /*1500*/  IMAD.IADD R25, R0, 0x1, -R25 ;  /* 0x0000000100197824 */ /* 0x004fce00078e0a19 */
.L_x_366:
[----:B------:R-:W-:Y:S02]  /*1510*/  IMAD.U32 R27, RZ, RZ, UR5 ;  /* 0x00000005ff1b7e24 */ /* 0x000fe4000f8e00ff */
[----:B------:R-:W-:Y:S01]  /*1520*/  IMAD.U32 R28, RZ, RZ, UR4 ;  /* 0x00000004ff1c7e24 */ /* 0x000fe2000f8e00ff */
[----:B------:R-:W-:Y:S06]  /*1530*/  @!P2 BRA `(.L_x_367) ;  /* 0x000000000010a947 */ /* 0x000fec0003800000 */
[----:B------:R-:W-:-:S04]  /*1540*/  IADD3 R2, P0, R31, UR8, RZ ;  /* 0x000000081f027c10 */ /* 0x000fc8000ff1e0ff */
[----:B------:R-:W-:-:S05]  /*1550*/  IADD3.X R3, R30, UR9, RZ, P0, !PT ;  /* 0x000000091e037c10 */ /* 0x000fca00087fe4ff */
[----:B------:R0:W5:Y:S01]  /*1560*/  LDG.E R28, desc[UR42][R2.64] ;  /* 0x0000002a021c7981 */ /* 0x000162000c1e1900 */
[----:B------:R-:W-:Y:S05]  /*1570*/  BRA `(.L_x_368) ;  /* 0x0000000000107947 */ /* 0x000fea0003800000 */
.L_x_367:
[----:B------:R-:W-:Y:S05]  /*1580*/  @!P0 BRA `(.L_x_368) ;  /* 0x00000000000c8947 */ /* 0x000fea0003800000 */
[----:B------:R-:W2:Y:S04]  /*1590*/  LDG.E R3, desc[UR42][R6.64] ;  /* 0x0000002a06037981 */ /* 0x000ea8000c1e1900 */
[----:B------:R-:W2:Y:S02]  /*15a0*/  LDG.E R28, desc[UR42][R6.64+0x4] ;  /* 0x0000042a061c7981 */ /* 0x000ea4000c1e1900 */
[----:B--2---:R-:W-:-:S07]  /*15b0*/  IMAD.IADD R28, R28, 0x1, -R3 ;  /* 0x000000011c1c7824 */ /* 0x004fce00078e0a03 */
.L_x_368:
[----:B------:R-:W-:Y:S02]  /*15c0*/  ULDC.64 UR4, c[0x0][0xa10] ;  /* 0x0002840000047ab9 */ /* 0x000fe40000000a00 */
[----:B------:R-:W-:-:S04]  /*15d0*/  ISETP.NE.U32.AND P0, PT, RZ, UR4, PT ;  /* 0x00000004ff007c0c */ /* 0x000fc8000bf05070 */
[----:B------:R-:W-:Y:S01]  /*15e0*/  ISETP.NE.AND.EX P0, PT, RZ, UR5, PT, P0 ;  /* 0x00000005ff007c0c */ /* 0x000fe2000bf05300 */
[----:B-----5:R-:W-:Y:S01]  /*15f0*/  IMAD.IADD R6, R28, 0x1, -R9 ;  /* 0x000000011c067824 */ /* 0x020fe200078e0a09 */
[----:B------:R-:W-:-:S11]  /*1600*/  ULDC.64 UR4, c[0x0][0xa30] ;  /* 0x00028c0000047ab9 */ /* 0x000fd60000000a00 */
[----:B0-----:R-:W0:Y:S02]  /*1610*/  @P0 LDC.64 R2, c[0x0][0xa10] ;  /* 0x00028400ff020b82 */ /* 0x001e240000000a00 */
[----:B0-----:R-:W-:-:S05]  /*1620*/  @P0 IMAD.WIDE R2, R40, 0x4, R2 ;  /* 0x0000000428020825 */ /* 0x001fca00078e0202 */
[----:B------:R-:W2:Y:S04]  /*1630*/  @P0 LDG.E R0, desc[UR42][R2.64] ;  /* 0x0000002a02000981 */ /* 0x000ea8000c1e1900 */
[----:B------:R-:W2:Y:S01]  /*1640*/  @P0 LDG.E R7, desc[UR42][R2.64+0x4] ;  /* 0x0000042a02070981 */ /* 0x000ea2000c1e1900 */
[----:B------:R-:W-:Y:S01]  /*1650*/  ISETP.NE.U32.AND P1, PT, RZ, UR4, PT ;  /* 0x00000004ff007c0c */ /* 0x000fe2000bf25070 */
[----:B------:R-:W-:Y:S02]  /*1660*/  IMAD.MOV R26, RZ, RZ, -R6 ;  /* 0x000000ffff1a7224 */ /* 0x000fe400078e0a06 */
[----:B------:R-:W-:Y:S01]  /*1670*/  IMAD.MOV.U32 R24, RZ, RZ, R28 ;  /* 0x000000ffff187224 */ /* 0x000fe200078e001c */
[----:B------:R-:W-:Y:S02]  /*1680*/  ISETP.NE.AND.EX P1, PT, RZ, UR5, PT, P1 ;  /* 0x00000005ff007c0c */ /* 0x000fe4000bf25310 */
[----:B------:R-:W-:-:S11]  /*1690*/  VIMNMX R26, RZ, R26, !PT ;  /* 0x0000001aff1a7248 */ /* 0x000fd60007fe0100 */
[----:B------:R-:W-:-:S04]  /*16a0*/  @P1 IADD3 R4, P2, R31, UR4, RZ ;  /* 0x000000041f041c10 */ /* 0x000fc8000ff5e0ff */
[----:B------:R-:W-:-:S05]  /*16b0*/  @P1 IADD3.X R5, R30, UR5, RZ, P2, !PT ;  /* 0x000000051e051c10 */ /* 0x000fca00097fe4ff */
[----:B------:R0:W5:Y:S01]  /*16c0*/  @P1 LDG.E R24, desc[UR42][R4.64] ;  /* 0x0000002a04181981 */ /* 0x000162000c1e1900 */
[----:B--2---:R-:W-:-:S04]  /*16d0*/  @P0 IMAD.IADD R27, R7, 0x1, -R0 ;  /* 0x00000001071b0824 */ /* 0x004fc800078e0a00 */
[----:B------:R-:W-:-:S04]  /*16e0*/  IMAD.IADD R88, R6, 0x1, R27 ;  /* 0x0000000106587824 */ /* 0x000fc800078e021b */
[----:B------:R-:W-:-:S05]  /*16f0*/  VIADD R0, R88, 0x7f ;  /* 0x0000007f58007836 */ /* 0x000fca0000000000 */
[----:B------:R-:W-:-:S04]  /*1700*/  SHF.R.S32.HI R3, RZ, 0x1f, R0 ;  /* 0x0000001fff037819 */ /* 0x000fc80000011400 */
[----:B------:R-:W-:-:S04]  /*1710*/  LEA.HI R3, R3, R0, RZ, 0x7 ;  /* 0x0000000003037211 */ /* 0x000fc800078f38ff */
[----:B------:R-:W-:Y:S02]  /*1720*/  LOP3.LUT R0, R3, 0xffffff80, RZ, 0xc0, !PT ;  /* 0xffffff8003007812 */ /* 0x000fe400078ec0ff */
[----:B------:R-:W-:Y:S02]  /*1730*/  SHF.R.S32.HI R155, RZ, 0x7, R3 ;  /* 0x00000007ff9b7819 */ /* 0x000fe40000011403 */
[----:B------:R-:W-:-:S04]  /*1740*/  VIADDMNMX R7, R0, -R6, R27, PT ;  /* 0x8000000600077246 */ /* 0x000fc8000380011b */
[----:B------:R-:W-:Y:S02]  /*1750*/  ISETP.GT.AND P0, PT, R7, R26, PT ;  /* 0x0000001a0700720c */ /* 0x000fe40003f04270 */
[----:B------:R-:W-:-:S05]  /*1760*/  SHF.R.U32.HI R26, RZ, 0x7, R26 ;  /* 0x00000007ff1a7819 */ /* 0x000fca000001161a */
[----:B------:R-:W-:-:S06]  /*1770*/  IMAD.MOV.U32 R2, RZ, RZ, R26 ;  /* 0x000000ffff027224 */ /* 0x000fcc00078e001a */
[----:B------:R-:W-:-:S05]  /*1780*/  @P0 VIADD R0, R7, 0x7f ;  /* 0x0000007f07000836 */ /* 0x000fca0000000000 */
[----:B0-----:R-:W-:-:S04]  /*1790*/  @P0 SHF.R.S32.HI R5, RZ, 0x1f, R0 ;  /* 0x0000001fff050819 */ /* 0x001fc80000011400 */
[----:B------:R-:W-:-:S04]  /*17a0*/  @P0 LEA.HI R5, R5, R0, RZ, 0x7 ;  /* 0x0000000005050211 */ /* 0x000fc800078f38ff */
[----:B------:R-:W-:Y:S02]  /*17b0*/  @P0 SHF.R.S32.HI R2, RZ, 0x7, R5 ;  /* 0x00000007ff020819 */ /* 0x000fe40000011405 */
[----:B------:R-:W-:Y:S02]  /*17c0*/  PLOP3.LUT P0, PT, PT, PT, PT, 0x80, 0x0 ;  /* 0x000000000000781c */ /* 0x000fe40003f0f070 */
[----:B------:R-:W-:-:S13]  /*17d0*/  ISETP.GT.AND P1, PT, R2, R26, PT ;  /* 0x0000001a0200720c */ /* 0x000fda0003f24270 */
[----:B------:R-:W-:Y:S05]  /*17e0*/  @!P1 BRA `(.L_x_369) ;  /* 0x0000005000509947 */ /* 0x000fea0003800000 */
[----:B------:R-:W-:Y:S01]  /*17f0*/  IADD3 R0, R18, 0x13800, RZ ;  /* 0x0001380012007810 */ /* 0x000fe20007ffe0ff */
[----:B------:R-:W-:Y:S03]  /*1800*/  BSSY B6, `(.L_x_370) ;  /* 0x0000013000067945 */ /* 0x000fe60003800000 */
[----:B------:R-:W-:-:S13]  /*1810*/  LOP3.LUT P0, RZ, R0, 0x9f, RZ, 0xc0, !PT ;  /* 0x0000009f00ff7812 */ /* 0x000fda000780c0ff */
[----:B------:R-:W-:Y:S05]  /*1820*/  @!P0 BRA `(.L_x_371) ;  /* 0x0000000000408947 */ /* 0x000fea0003800000 */
        /* <DEDUP_REMOVED lines=15> */
[----:B-1---5:R-:W-:Y:S05]  /*1920*/  CALL.ABS.NOINC R14 ;  /* 0x000000000e007343 */ /* 0x022fea0003c00000 */
.L_x_371:
[----:B------:R-:W-:Y:S05]  /*1930*/  BSYNC B6 ;  /* 0x0000000000067941 */ /* 0x000fea0003800000 */
.L_x_370:
[----:B------:R-:W-:Y:S01]  /*1940*/  VIADD R0, R18, 0x9000 ;  /* 0x0000900012007836 */ /* 0x000fe20000000000 */
[----:B------:R-:W-:Y:S04]  /*1950*/  BSSY B6, `(.L_x_372) ;  /* 0x0000013000067945 */ /* 0x000fe80003800000 */
        /* <DEDUP_REMOVED lines=9> */
[----:B------:R-:W-:Y:S01]  /*19f0*/  IMAD.U32 R10, RZ, RZ, UR6 ;  /* 0x00000006ff0a7e24 */ /* 0x000fe2000f8e00ff */
[----:B------:R-:W-:Y:S01]  /*1a00*/  MOV R6, UR4 ;  /* 0x0000000400067c02 */ /* 0x000fe20008000f00 */
[----:B------:R-:W-:Y:S02]  /*1a10*/  IMAD.U32 R7, RZ, RZ, UR5 ;  /* 0x00000005ff077e24 */ /* 0x000fe4000f8e00ff */
[----:B------:R-:W-:-:S02]  /*1a20*/  IMAD.U32 R11, RZ, RZ, UR7 ;  /* 0x00000007ff0b7e24 */ /* 0x000fc4000f8e00ff */
[----:B------:R-:W-:Y:S02]  /*1a30*/  IMAD.MOV.U32 R8, RZ, RZ, 0x70 ;  /* 0x00000070ff087424 */ /* 0x000fe400078e00ff */
[----:B------:R-:W-:Y:S02]  /*1a40*/  IMAD.MOV.U32 R12, RZ, RZ, 0x1 ;  /* 0x00000001ff0c7424 */ /* 0x000fe400078e00ff */
[----:B0-----:R-:W-:-:S07]  /*1a50*/  IMAD.MOV.U32 R13, RZ, RZ, RZ ;  /* 0x000000ffff0d7224 */ /* 0x001fce00078e00ff */
[----:B------:R-:W-:-:S07]  /*1a60*/  LEPC R20, `(.L_x_373) ;  /* 0x000000001014794e */ /* 0x000fce0000000000 */
[----:B-1---5:R-:W-:Y:S05]  /*1a70*/  CALL.ABS.NOINC R14 ;  /* 0x000000000e007343 */ /* 0x022fea0003c00000 */
.L_x_373:
[----:B------:R-:W-:Y:S05]  /*1a80*/  BSYNC B6 ;  /* 0x0000000000067941 */ /* 0x000fea0003800000 */
.L_x_372:
[----:B------:R-:W-:Y:S01]  /*1a90*/  ULDC.64 UR4, c[0x0][0x9f8] ;  /* 0x00027e0000047ab9 */ /* 0x000fe20000000a00 */
[----:B------:R-:W2:Y:S01]  /*1aa0*/  LDL R11, [R1+0xc] ;  /* 0x00000c00010b7983 */ /* 0x000ea20000100800 */
[----:B------:R-:W-:Y:S01]  /*1ab0*/  ISETP.NE.U32.AND P0, PT, RZ, UR4, PT ;  /* 0x00000004ff007c0c */ /* 0x000fe2000bf05070 */
[----:B------:R-:W0:Y:S02]  /*1ac0*/  LDC.64 R60, c[0x0][0x3f8] ;  /* 0x0000fe00ff3c7b82 */ /* 0x000e240000000a00 */
[----:B------:R-:W3:Y:S01]  /*1ad0*/  LDL R8, [R1+0x60] ;  /* 0x0000600001087983 */ /* 0x000ee20000100800 */
[----:B------:R-:W-:-:S03]  /*1ae0*/  ISETP.NE.AND.EX P0, PT, RZ, UR5, PT, P0 ;  /* 0x00000005ff007c0c */ /* 0x000fc6000bf05300 */
[----:B------:R-:W4:Y:S02]  /*1af0*/  LDL R10, [R1+0x1c] ;  /* 0x00001c00010a7983 */ /* 0x000f240000100800 */
[----:B------:R-:W1:Y:S08]  /*1b00*/  LDC R54, c[0x0][0x3f4] ;  /* 0x0000fd00ff367b82 */ /* 0x000e700000000800 */
[----:B------:R-:W-:Y:S01]  /*1b10*/  @P0 IADD3 R4, P1, R31, UR4, RZ ;  /* 0x000000041f040c10 */ /* 0x000fe2000ff3e0ff */
[----:B------:R-:W0:Y:S01]  /*1b20*/  S2R R20, SR_TID.X ;  /* 0x0000000000147919 */ /* 0x000e220000002100 */
[----:B------:R-:W1:Y:S01]  /*1b30*/  LDC.64 R58, c[0x0][0x408] ;  /* 0x00010200ff3a7b82 */ /* 0x000e620000000a00 */
[----:B------:R-:W-:Y:S01]  /*1b40*/  VIADD R67, R16, 0x20 ;  /* 0x0000002010437836 */ /* 0x000fe20000000000 */
[----:B------:R-:W-:Y:S01]  /*1b50*/  @P0 IADD3.X R5, R30, UR5, RZ, P1, !PT ;  /* 0x000000051e050c10 */ /* 0x000fe20008ffe4ff */
[----:B------:R-:W-:-:S04]  /*1b60*/  ULDC UR4, c[0x0][0x2f4] ;  /* 0x0000bd0000047ab9 */ /* 0x000fc80000000800 */
[----:B------:R0:W4:Y:S01]  /*1b70*/  @P0 LDG.E R40, desc[UR42][R4.64] ;  /* 0x0000002a04280981 */ /* 0x000122000c1e1900 */
[----:B------:R-:W-:-:S04]  /*1b80*/  ISETP.GE.AND P1, PT, R67, UR4, PT ;  /* 0x0000000443007c0c */ /* 0x000fc8000bf26270 */
[----:B------:R-:W-:Y:S02]  /*1b90*/  SEL R3, RZ, 0xffffffff, P1 ;  /* 0xffffffffff037807 */ /* 0x000fe40000800000 */
[----:B------:R-:W-:-:S03]  /*1ba0*/  ISETP.GE.AND P0, PT, R16, UR4, PT ;  /* 0x0000000410007c0c */ /* 0x000fc6000bf06270 */
[----:B0-----:R-:W-:Y:S02]  /*1bb0*/  IMAD.SHL.U32 R5, R3, 0x2, RZ ;  /* 0x0000000203057824 */ /* 0x001fe400078e00ff */
[----:B------:R-:W-:-:S05]  /*1bc0*/  VIADD R32, R20, 0xffffff80 ;  /* 0xffffff8014207836 */ /* 0x000fca0000000000 */
[----:B------:R-:W-:-:S04]  /*1bd0*/  LEA.HI R30, R32, R32, RZ, 0x1 ;  /* 0x00000020201e7211 */ /* 0x000fc800078f08ff */
[----:B------:R-:W-:-:S04]  /*1be0*/  SHF.R.S32.HI R30, RZ, 0x1, R30 ;  /* 0x00000001ff1e7819 */ /* 0x000fc8000001141e */
[----:B------:R-:W-:Y:S02]  /*1bf0*/  SHF.R.S32.HI R3, RZ, 0x1f, R30 ;  /* 0x0000001fff037819 */ /* 0x000fe4000001141e */
[----:B------:R-:W-:Y:S02]  /*1c00*/  SEL R0, RZ, 0x1, P0 ;  /* 0x00000001ff007807 */ /* 0x000fe40000000000 */
[----:B------:R-:W-:Y:S01]  /*1c10*/  SHF.R.S32.HI R23, RZ, 0x1f, R22 ;  /* 0x0000001fff177819 */ /* 0x000fe20000011416 */
[----:B------:R-:W-:Y:S01]  /*1c20*/  IMAD R4, R3, R60, RZ ;  /* 0x0000003c03047224 */ /* 0x000fe200078e02ff */
[----:B------:R-:W-:Y:S02]  /*1c30*/  SHF.R.S32.HI R17, RZ, 0x1f, R16 ;  /* 0x0000001fff117819 */ /* 0x000fe40000011410 */
[-C--:B-1----:R-:W-:Y:S02]  /*1c40*/  ISETP.GE.AND P3, PT, R16, R54.reuse, PT ;  /* 0x000000361000720c */ /* 0x082fe40003f66270 */
[----:B------:R-:W-:Y:S01]  /*1c50*/  ISETP.GE.AND P2, PT, R67, R54, PT ;  /* 0x000000364300720c */ /* 0x000fe20003f46270 */
[----:B------:R-:W-:Y:S01]  /*1c60*/  IMAD R6, R3, R58, RZ ;  /* 0x0000003a03067224 */ /* 0x000fe200078e02ff */
[----:B------:R-:W-:Y:S01]  /*1c70*/  LOP3.LUT R0, R5, 0x2, R0, 0xe2, !PT ;  /* 0x0000000205007812 */ /* 0x000fe200078ee200 */
[C---:B------:R-:W-:Y:S01]  /*1c80*/  IMAD R5, R30.reuse, R61, R4 ;  /* 0x0000003d1e057224 */ /* 0x040fe200078e0204 */
[----:B------:R-:W0:Y:S01]  /*1c90*/  S2R R31, SR_TID.X ;  /* 0x00000000001f7919 */ /* 0x000e220000002100 */
[----:B------:R-:W-:Y:S01]  /*1ca0*/  IMAD.WIDE.U32 R46, R30, R60, R22 ;  /* 0x0000003c1e2e7225 */ /* 0x000fe200078e0016 */
[----:B------:R-:W-:-:S02]  /*1cb0*/  SEL R3, R54, RZ, P3 ;  /* 0x000000ff36037207 */ /* 0x000fc40001800000 */
[----:B------:R-:W-:Y:S01]  /*1cc0*/  SEL R4, R54, RZ, P2 ;  /* 0x000000ff36047207 */ /* 0x000fe20001000000 */
[----:B------:R-:W-:-:S04]  /*1cd0*/  IMAD.WIDE.U32 R44, R30, R60, R16 ;  /* 0x0000003c1e2c7225 */ /* 0x000fc800078e0010 */
[----:B------:R-:W-:Y:S02]  /*1ce0*/  IMAD.IADD R47, R47, 0x1, R5 ;  /* 0x000000012f2f7824 */ /* 0x000fe400078e0205 */
[----:B------:R-:W-:Y:S02]  /*1cf0*/  IMAD.IADD R45, R5, 0x1, R45 ;  /* 0x00000001052d7824 */ /* 0x000fe400078e022d */
[----:B------:R-:W-:Y:S02]  /*1d00*/  IMAD.IADD R3, R16, 0x1, R3 ;  /* 0x0000000110037824 */ /* 0x000fe400078e0203 */
[----:B------:R-:W-:Y:S02]  /*1d10*/  IMAD.IADD R5, R67, 0x1, R4 ;  /* 0x0000000143057824 */ /* 0x000fe400078e0204 */
[----:B------:R-:W-:Y:S01]  /*1d20*/  IMAD R9, R30, R59, R6 ;  /* 0x0000003b1e097224 */ /* 0x000fe200078e0206 */
[----:B------:R-:W-:Y:S02]  /*1d30*/  SHF.R.S32.HI R4, RZ, 0x1f, R3 ;  /* 0x0000001fff047819 */ /* 0x000fe40000011403 */
[----:B------:R-:W-:-:S02]  /*1d40*/  SHF.R.S32.HI R6, RZ, 0x1f, R5 ;  /* 0x0000001fff067819 */ /* 0x000fc40000011405 */
[----:B------:R-:W-:Y:S02]  /*1d50*/  LEA.HI R65, R4, R3, RZ, 0x4 ;  /* 0x0000000304417211 */ /* 0x000fe400078f20ff */
[----:B------:R-:W-:Y:S02]  /*1d60*/  LEA.HI R64, R6, R5, RZ, 0x4 ;  /* 0x0000000506407211 */ /* 0x000fe400078f20ff */
[----:B------:R-:W-:Y:S02]  /*1d70*/  LEA.HI R3, R4, R3, RZ, 0x5 ;  /* 0x0000000304037211 */ /* 0x000fe400078f28ff */
[----:B------:R-:W-:Y:S01]  /*1d80*/  LEA.HI R5, R6, R5, RZ, 0x5 ;  /* 0x0000000506057211 */ /* 0x000fe200078f28ff */
[----:B------:R-:W-:Y:S01]  /*1d90*/  IMAD.WIDE.U32 R42, R30, R58, R22 ;  /* 0x0000003a1e2a7225 */ /* 0x000fe200078e0016 */
[----:B-----5:R-:W-:-:S03]  /*1da0*/  SHF.R.S32.HI R7, RZ, 0x1f, R24 ;  /* 0x0000001fff077819 */ /* 0x020fc60000011418 */
[----:B------:R-:W-:Y:S02]  /*1db0*/  IMAD.SHL.U32 R4, R3, 0x80, RZ ;  /* 0x0000008003047824 */ /* 0x000fe400078e00ff */
[----:B------:R-:W-:Y:S02]  /*1dc0*/  IMAD.SHL.U32 R6, R5, 0x80, RZ ;  /* 0x0000008005067824 */ /* 0x000fe400078e00ff */
[----:B------:R-:W-:Y:S01]  /*1dd0*/  IMAD.WIDE.U32 R20, R30, R58, R16 ;  /* 0x0000003a1e147225 */ /* 0x000fe200078e0010 */
[----:B------:R-:W-:Y:S02]  /*1de0*/  IADD3 R43, R43, R9, RZ ;  /* 0x000000092b2b7210 */ /* 0x000fe40007ffe0ff */
[----:B------:R-:W-:Y:S02]  /*1df0*/  LOP3.LUT R4, R4, 0xfffff000, RZ, 0xc0, !PT ;  /* 0xfffff00004047812 */ /* 0x000fe400078ec0ff */
[----:B------:R-:W-:Y:S01]  /*1e00*/  LOP3.LUT R6, R6, 0xfffff000, RZ, 0xc0, !PT ;  /* 0xfffff00006067812 */ /* 0x000fe200078ec0ff */
[----:B------:R-:W-:-:S02]  /*1e10*/  IMAD.IADD R21, R9, 0x1, R21 ;  /* 0x0000000109157824 */ /* 0x000fc400078e0215 */
[----:B------:R-:W-:-:S04]  /*1e20*/  IMAD.WIDE.U32 R46, R24, R60, R46 ;  /* 0x0000003c182e7225 */ /* 0x000fc800078e002e */
[----:B------:R-:W-:-:S04]  /*1e30*/  IMAD.WIDE.U32 R44, R24, R60, R44 ;  /* 0x0000003c182c7225 */ /* 0x000fc800078e002c */
[----:B------:R-:W-:Y:S01]  /*1e40*/  IMAD.WIDE.U32 R42, R24, R58, R42 ;  /* 0x0000003a182a7225 */ /* 0x000fe200078e002a */
[----:B------:R-:W-:-:S03]  /*1e50*/  LOP3.LUT R53, R0, 0x1, RZ, 0xc0, !PT ;  /* 0x0000000100357812 */ /* 0x000fc600078ec0ff */
[----:B------:R-:W-:Y:S01]  /*1e60*/  IMAD.WIDE.U32 R20, R24, R58, R20 ;  /* 0x0000003a18147225 */ /* 0x000fe200078e0014 */
[----:B------:R-:W-:Y:S02]  /*1e70*/  LOP3.LUT R52, R0, 0x2, RZ, 0xc0, !PT ;  /* 0x0000000200347812 */ /* 0x000fe400078ec0ff */
[----:B------:R-:W-:Y:S01]  /*1e80*/  SHF.R.S32.HI R57, RZ, 0x1f, R154 ;  /* 0x0000001fff397819 */ /* 0x000fe2000001149a */
[----:B------:R-:W-:Y:S01]  /*1e90*/  IMAD.IADD R66, R29, 0x1, R28 ;  /* 0x000000011d427824 */ /* 0x000fe200078e021c */
[----:B------:R-:W-:Y:S01]  /*1ea0*/  ISETP.GE.AND P1, PT, R156, UR4, PT ;  /* 0x000000049c007c0c */ /* 0x000fe2000bf26270 */
[----:B------:R-:W-:Y:S01]  /*1eb0*/  IMAD.SHL.U32 R54, R54, 0x2, RZ ;  /* 0x0000000236367824 */ /* 0x000fe200078e00ff */
[----:B------:R-:W-:Y:S02]  /*1ec0*/  LOP3.LUT R41, R65, 0xfffffff0, RZ, 0xc0, !PT ;  /* 0xfffffff041297812 */ /* 0x000fe400078ec0ff */
[C---:B--2---:R-:W-:Y:S02]  /*1ed0*/  LOP3.LUT R3, R11.reuse, 0x10, R65, 0xf8, !PT ;  /* 0x000000100b037812 */ /* 0x044fe400078ef841 */
[----:B------:R-:W-:-:S02]  /*1ee0*/  LOP3.LUT R5, R11, 0x10, R64, 0xf8, !PT ;  /* 0x000000100b057812 */ /* 0x000fc400078ef840 */
[----:B------:R-:W-:Y:S02]  /*1ef0*/  LEA.HI R11, R32, R32, RZ, 0x1 ;  /* 0x00000020200b7211 */ /* 0x000fe400078f08ff */
[-C--:B---3--:R-:W-:Y:S02]  /*1f00*/  LOP3.LUT R3, R3, R8.reuse, RZ, 0x3c, !PT ;  /* 0x0000000803037212 */ /* 0x088fe400078e3cff */
[----:B------:R-:W-:Y:S01]  /*1f10*/  LOP3.LUT R5, R5, R8, RZ, 0x3c, !PT ;  /* 0x0000000805057212 */ /* 0x000fe200078e3cff */
[----:B------:R-:W-:Y:S01]  /*1f20*/  IMAD R8, R7, R60, RZ ;  /* 0x0000003c07087224 */ /* 0x000fe200078e02ff */
[----:B------:R-:W-:Y:S01]  /*1f30*/  LOP3.LUT R11, R11, 0xfffffffe, RZ, 0xc0, !PT ;  /* 0xfffffffe0b0b7812 */ /* 0x000fe200078ec0ff */
[----:B------:R-:W-:Y:S01]  /*1f40*/  IMAD R7, R7, R58, RZ ;  /* 0x0000003a07077224 */ /* 0x000fe200078e02ff */
[----:B----4-:R-:W-:Y:S01]  /*1f50*/  IADD3 R63, R3, R4, R10 ;  /* 0x00000004033f7210 */ /* 0x010fe20007ffe00a */
[C---:B------:R-:W-:Y:S01]  /*1f60*/  IMAD R3, R24.reuse, R61, R8 ;  /* 0x0000003d18037224 */ /* 0x040fe200078e0208 */
[----:B------:R-:W-:Y:S01]  /*1f70*/  IADD3 R62, R5, R6, R10 ;  /* 0x00000006053e7210 */ /* 0x000fe20007ffe00a */
[----:B------:R-:W-:Y:S01]  /*1f80*/  IMAD R7, R24, R59, R7 ;  /* 0x0000003b18077224 */ /* 0x000fe200078e0207 */
[----:B0-----:R-:W-:Y:S01]  /*1f90*/  SHF.R.U32.HI R10, RZ, 0x7, R31 ;  /* 0x00000007ff0a7819 */ /* 0x001fe2000001161f */
[----:B------:R-:W-:Y:S01]  /*1fa0*/  IMAD.IADD R11, R32, 0x1, -R11 ;  /* 0x00000001200b7824 */ /* 0x000fe200078e0a0b */
[----:B------:R-:W-:Y:S01]  /*1fb0*/  SHF.L.U64.HI R61, R60, 0x7, R61 ;  /* 0x000000073c3d7819 */ /* 0x000fe2000001023d */
[----:B------:R-:W-:Y:S01]  /*1fc0*/  IMAD.IADD R51, R47, 0x1, R3 ;  /* 0x000000012f337824 */ /* 0x000fe200078e0203 */
[----:B------:R-:W-:Y:S01]  /*1fd0*/  SHF.L.U64.HI R59, R58, 0x7, R59 ;  /* 0x000000073a3b7819 */ /* 0x000fe2000001023b */
[----:B------:R-:W-:Y:S01]  /*1fe0*/  IMAD.IADD R50, R3, 0x1, R45 ;  /* 0x0000000103327824 */ /* 0x000fe200078e022d */
[----:B------:R-:W-:Y:S01]  /*1ff0*/  IADD3 R49, R43, R7, RZ ;  /* 0x000000072b317210 */ /* 0x000fe20007ffe0ff */
[----:B------:R-:W-:Y:S01]  /*2000*/  IMAD.SHL.U32 R60, R60, 0x80, RZ ;  /* 0x000000803c3c7824 */ /* 0x000fe200078e00ff */
[----:B------:R-:W-:Y:S01]  /*2010*/  LOP3.LUT R3, R64, 0xfffffff0, RZ, 0xc0, !PT ;  /* 0xfffffff040037812 */ /* 0x000fe200078ec0ff */
[----:B------:R-:W-:-:S02]  /*2020*/  IMAD.SHL.U32 R58, R58, 0x80, RZ ;  /* 0x000000803a3a7824 */ /* 0x000fc400078e00ff */
[----:B------:R-:W-:Y:S01]  /*2030*/  IMAD R56, R11, 0xc0, R30 ;  /* 0x000000c00b387824 */ /* 0x000fe200078e021e */
[----:B------:R-:W-:Y:S01]  /*2040*/  SHF.R.S32.HI R0, RZ, 0x1f, R40 ;  /* 0x0000001fff007819 */ /* 0x000fe20000011428 */
[----:B------:R-:W-:Y:S02]  /*2050*/  VIADD R55, R10, 0x8 ;  /* 0x000000080a377836 */ /* 0x000fe40000000000 */
[----:B------:R-:W-:-:S07]  /*2060*/  IMAD.IADD R48, R7, 0x1, R21 ;  /* 0x0000000107307824 */ /* 0x000fce00078e0215 */
.L_x_416:
[----:B--2---:R-:W2:Y:S01]  /*2070*/  LDL R12, [R1+0x24] ;  /* 0x00002400010c7983 */ /* 0x004ea20000100800 */
[----:B------:R-:W0:Y:S01]  /*2080*/  LDC R77, c[0x0][0x430] ;  /* 0x00010c00ff4d7b82 */ /* 0x000e220000000800 */
[----:B------:R-:W-:Y:S02]  /*2090*/  VIADD R10, R2, 0xffffffff ;  /* 0xffffffff020a7836 */ /* 0x000fe40000000000 */
[----:B------:R-:W-:Y:S02]  /*20a0*/  IMAD.MOV.U32 R78, RZ, RZ, RZ ;  /* 0x000000ffff4e7224 */ /* 0x000fe400078e00ff */
[----:B------:R-:W-:-:S03]  /*20b0*/  IMAD R4, R10, 0x80, R56 ;  /* 0x000000800a047824 */ /* 0x000fc600078e0238 */
[----:B------:R-:W1:Y:S01]  /*20c0*/  LDC R80, c[0x0][0x3f4] ;  /* 0x0000fd00ff507b82 */ /* 0x000e620000000800 */
[----:B------:R-:W-:Y:S01]  /*20d0*/  IMAD.IADD R13, R66, 0x1, R4 ;  /* 0x00000001420d7824 */ /* 0x000fe200078e0204 */
[----:B------:R-:W-:-:S03]  /*20e0*/  ISETP.GE.AND P0, PT, R4, R27, PT ;  /* 0x0000001b0400720c */ /* 0x000fc60003f06270 */
[----:B------:R-:W-:Y:S01]  /*20f0*/  IMAD.MOV.U32 R8, RZ, RZ, R13 ;  /* 0x000000ffff087224 */ /* 0x000fe200078e000d */
[----:B------:R-:W-:Y:S02]  /*2100*/  ISETP.GT.OR P0, PT, R56, 0x7f, P0 ;  /* 0x0000007f3800780c */ /* 0x000fe40000704670 */
[----:B0-----:R-:W-:-:S11]  /*2110*/  ISETP.NE.AND P4, PT, R77, 0x1, PT ;  /* 0x000000014d00780c */ /* 0x001fd60003f85270 */
[----:B------:R-:W0:Y:S08]  /*2120*/  @!P0 LDC.64 R6, c[0x0][0x428] ;  /* 0x00010a00ff068b82 */ /* 0x000e300000000a00 */
[----:B---3--:R-:W3:Y:S08]  /*2130*/  @!P0 LDC.64 R4, c[0x0][0x418] ;  /* 0x00010600ff048b82 */ /* 0x008ef00000000a00 */
[----:B----4-:R-:W4:Y:S08]  /*2140*/  @P4 LDC R2, c[0x0][0x434] ;  /* 0x00010d00ff024b82 */ /* 0x010f300000000800 */
[----:B------:R-:W1:Y:S01]  /*2150*/  @P4 LDC R9, c[0x0][0x438] ;  /* 0x00010e00ff094b82 */ /* 0x000e620000000800 */
[----:B----4-:R-:W-:-:S05]  /*2160*/  @P4 IMAD.HI.U32 R2, R13, R2, RZ ;  /* 0x000000020d024227 */ /* 0x010fca00078e00ff */
[----:B-1----:R-:W-:Y:S01]  /*2170*/  @P4 SHF.R.U32.HI R8, RZ, R9, R2 ;  /* 0x00000009ff084219 */ /* 0x002fe20000011602 */
[----:B0-----:R-:W-:-:S03]  /*2180*/  @!P0 IMAD R2, R0, R6, RZ ;  /* 0x0000000600028224 */ /* 0x001fc600078e02ff */
[----:B------:R-:W-:Y:S01]  /*2190*/  @!P0 SHF.R.S32.HI R9, RZ, 0x1f, R8 ;  /* 0x0000001fff098819 */ /* 0x000fe20000011408 */
[C---:B------:R-:W-:Y:S02]  /*21a0*/  @!P0 IMAD R11, R40.reuse, R7, R2 ;  /* 0x00000007280b8224 */ /* 0x040fe400078e0202 */
[----:B------:R-:W-:-:S04]  /*21b0*/  @!P0 IMAD.WIDE.U32 R6, R40, R6, R8 ;  /* 0x0000000628068225 */ /* 0x000fc800078e0008 */
[----:B------:R-:W-:Y:S01]  /*21c0*/  @!P0 IMAD.IADD R2, R7, 0x1, R11 ;  /* 0x0000000107028824 */ /* 0x000fe200078e020b */
[----:B---3--:R-:W-:-:S04]  /*21d0*/  @!P0 LEA R4, P4, R6, R4, 0x2 ;  /* 0x0000000406048211 */ /* 0x008fc800078810ff */
[----:B------:R-:W-:-:S05]  /*21e0*/  @!P0 LEA.HI.X R5, R6, R5, R2, 0x2, P4 ;  /* 0x0000000506058211 */ /* 0x000fca00020f1402 */
[----:B------:R0:W5:Y:S01]  /*21f0*/  @!P0 LDG.E R78, desc[UR42][R4.64] ;  /* 0x0000002a044e8981 */ /* 0x000162000c1e1900 */
[----:B------:R-:W-:Y:S01]  /*2200*/  ISETP.GE.AND P0, PT, R80, 0x1, PT ;  /* 0x000000015000780c */ /* 0x000fe20003f06270 */
[----:B------:R-:W-:Y:S01]  /*2210*/  IMAD.MOV R2, RZ, RZ, -R8 ;  /* 0x000000ffff027224 */ /* 0x000fe200078e0a08 */
[----:B------:R-:W-:Y:S05]  /*2220*/  YIELD ;  /* 0x0000000000007946 */ /* 0x000fea0003800000 */
[----:B------:R-:W-:Y:S01]  /*2230*/  BSSY B0, `(.L_x_374) ;  /* 0x000041b000007945 */ /* 0x000fe20003800000 */
[----:B------:R-:W-:Y:S01]  /*2240*/  IMAD R77, R77, R2, R13 ;  /* 0x000000024d4d7224 */ /* 0x000fe200078e020d */
[----:B------:R-:W-:Y:S01]  /*2250*/  ISETP.GT.AND P4, PT, R10, R26, PT ;  /* 0x0000001a0a00720c */ /* 0x000fe20003f84270 */
[----:B------:R-:W-:-:S02]  /*2260*/  IMAD.MOV.U32 R2, RZ, RZ, R10 ;  /* 0x000000ffff027224 */ /* 0x000fc400078e000a */
[----:B--2---:R-:W-:-:S04]  /*2270*/  IMAD R69, R19, 0x3000, R12 ;  /* 0x0000300013457824 */ /* 0x004fc800078e020c */
[----:B------:R-:W-:Y:S01]  /*2280*/  IMAD.IADD R69, R18, 0x1, R69 ;  /* 0x0000000112457824 */ /* 0x000fe200078e0245 */
[----:B0-----:R-:W-:Y:S06]  /*2290*/  @!P0 BRA `(.L_x_375) ;  /* 0x0000003c00608947 */ /* 0x001fec0003800000 */
[----:B------:R-:W-:Y:S01]  /*22a0*/  SHF.R.S32.HI R76, RZ, 0x1f, R77 ;  /* 0x0000001fff4c7819 */ /* 0x000fe2000001144d */
[----:B------:R-:W-:Y:S01]  /*22b0*/  ULDC.64 UR4, c[0x0][0x300] ;  /* 0x0000c00000047ab9 */ /* 0x000fe20000000a00 */
[----:B-----5:R-:W-:Y:S01]  /*22c0*/  SHF.R.S32.HI R75, RZ, 0x1f, R78 ;  /* 0x0000001fff4b7819 */ /* 0x020fe2000001144e */
[----:B------:R-:W-:Y:S01]  /*22d0*/  IMAD.WIDE.U32 R4, R77, UR4, RZ ;  /* 0x000000044d047c25 */ /* 0x000fe2000f8e00ff */
[----:B------:R-:W-:Y:S02]  /*22e0*/  ULDC.U8 UR6, c[0x0][0x410] ;  /* 0x0001040000067ab9 */ /* 0x000fe40000000000 */
[----:B------:R-:W-:Y:S01]  /*22f0*/  ISETP.NE.AND P0, PT, RZ, UR6, PT ;  /* 0x00000006ff007c0c */ /* 0x000fe2000bf05270 */
[----:B------:R-:W-:Y:S02]  /*2300*/  IMAD R6, R76, UR4, RZ ;  /* 0x000000044c067c24 */ /* 0x000fe4000f8e02ff */
[-C--:B------:R-:W-:Y:S02]  /*2310*/  IMAD R8, R59, R2.reuse, RZ ;  /* 0x000000023b087224 */ /* 0x080fe400078e02ff */
[----:B------:R-:W-:Y:S01]  /*2320*/  IMAD R7, R77, UR5, R6 ;  /* 0x000000054d077c24 */ /* 0x000fe2000f8e0206 */
[----:B------:R-:W-:Y:S01]  /*2330*/  ULDC.64 UR4, c[0x0][0x310] ;  /* 0x0000c40000047ab9 */ /* 0x000fe20000000a00 */
[----:B------:R-:W-:-:S02]  /*2340*/  IMAD R6, R61, R2, RZ ;  /* 0x000000023d067224 */ /* 0x000fc400078e02ff */
[----:B------:R-:W-:Y:S02]  /*2350*/  IMAD R9, R75, UR4, RZ ;  /* 0x000000044b097c24 */ /* 0x000fe4000f8e02ff */
[----:B------:R-:W-:Y:S01]  /*2360*/  IMAD.IADD R5, R5, 0x1, R7 ;  /* 0x0000000105057824 */ /* 0x000fe200078e0207 */
[----:B------:R-:W-:Y:S01]  /*2370*/  SHF.R.S32.HI R7, RZ, 0x1f, R2 ;  /* 0x0000001fff077819 */ /* 0x000fe20000011402 */
[C---:B------:R-:W-:Y:S02]  /*2380*/  IMAD R9, R78.reuse, UR5, R9 ;  /* 0x000000054e097c24 */ /* 0x040fe4000f8e0209 */
[----:B------:R-:W-:Y:S01]  /*2390*/  IMAD.WIDE.U32 R4, R78, UR4, R4 ;  /* 0x000000044e047c25 */ /* 0x000fe2000f8e0004 */
[----:B------:R-:W-:-:S03]  /*23a0*/  ULDC.64 UR4, c[0x0][0x308] ;  /* 0x0000c20000047ab9 */ /* 0x000fc60000000a00 */
[----:B------:R-:W-:Y:S02]  /*23b0*/  IMAD.IADD R5, R5, 0x1, R9 ;  /* 0x0000000105057824 */ /* 0x000fe400078e0209 */
[----:B------:R-:W-:Y:S02]  /*23c0*/  IMAD R9, R57, UR4, RZ ;  /* 0x0000000439097c24 */ /* 0x000fe4000f8e02ff */
[----:B------:R-:W-:-:S04]  /*23d0*/  IMAD.WIDE.U32 R4, R154, UR4, R4 ;  /* 0x000000049a047c25 */ /* 0x000fc8000f8e0004 */
[----:B------:R-:W-:Y:S01]  /*23e0*/  IMAD R9, R154, UR5, R9 ;  /* 0x000000059a097c24 */ /* 0x000fe2000f8e0209 */
[----:B------:R-:W-:Y:S01]  /*23f0*/  ULDC.64 UR4, c[0x0][0x2e8] ;  /* 0x0000ba0000047ab9 */ /* 0x000fe20000000a00 */
[----:B------:R-:W-:Y:S01]  /*2400*/  IMAD R74, R10, -0x80, R27 ;  /* 0xffffff800a4a7824 */ /* 0x000fe200078e021b */
[----:B------:R-:W-:Y:S01]  /*2410*/  IADD3 R84, P5, R4, UR4, RZ ;  /* 0x0000000404547c10 */ /* 0x000fe2000ffbe0ff */
[----:B------:R-:W-:Y:S02]  /*2420*/  IMAD R15, R7, R60, R6 ;  /* 0x0000003c070f7224 */ /* 0x000fe400078e0206 */
[----:B------:R-:W-:Y:S01]  /*2430*/  IMAD.WIDE.U32 R10, R60, R2, RZ ;  /* 0x000000023c0a7225 */ /* 0x000fe200078e00ff */
[----:B------:R-:W-:Y:S02]  /*2440*/  IADD3.X R82, R5, UR5, R9, P5, !PT ;  /* 0x0000000505527c10 */ /* 0x000fe4000affe409 */
[----:B------:R-:W-:Y:S01]  /*2450*/  VIMNMX R74, R74, 0x80, PT ;  /* 0x000000804a4a7848 */ /* 0x000fe20003fe0100 */
[----:B------:R-:W-:Y:S01]  /*2460*/  IMAD R7, R7, R58, R8 ;  /* 0x0000003a07077224 */ /* 0x000fe200078e0208 */
[----:B------:R-:W-:Y:S01]  /*2470*/  IADD3 R15, R11, R15, RZ ;  /* 0x0000000f0b0f7210 */ /* 0x000fe20007ffe0ff */
[----:B------:R-:W-:-:S04]  /*2480*/  IMAD.WIDE.U32 R12, R58, R2, RZ ;  /* 0x000000023a0c7225 */ /* 0x000fc800078e00ff */
[----:B------:R-:W-:Y:S01]  /*2490*/  IMAD.IADD R14, R13, 0x1, R7 ;  /* 0x000000010d0e7824 */ /* 0x000fe200078e0207 */
[----:B------:R-:W-:Y:S06]  /*24a0*/  @!P0 BRA `(.L_x_376) ;  /* 0x0000001800588947 */ /* 0x000fec0003800000 */
[----:B------:R-:W0:Y:S01]  /*24b0*/  S2R R28, SR_TID.X ;  /* 0x00000000001c7919 */ /* 0x000e220000002100 */
[----:B------:R-:W-:Y:S01]  /*24c0*/  BSSY B1, `(.L_x_377) ;  /* 0x0000023000017945 */ /* 0x000fe20003800000 */
[----:B------:R-:W-:Y:S02]  /*24d0*/  CS2R R8, SRZ ;  /* 0x0000000000087805 */ /* 0x000fe4000001ff00 */
[----:B------:R-:W-:Y:S02]  /*24e0*/  CS2R R30, SRZ ;  /* 0x00000000001e7805 */ /* 0x000fe4000001ff00 */
[----:B------:R-:W-:Y:S02]  /*24f0*/  CS2R R34, SRZ ;  /* 0x0000000000227805 */ /* 0x000fe4000001ff00 */
[----:B------:R-:W-:Y:S02]  /*2500*/  CS2R R32, SRZ ;  /* 0x0000000000207805 */ /* 0x000fe4000001ff00 */
[----:B------:R-:W-:Y:S01]  /*2510*/  CS2R R36, SRZ ;  /* 0x0000000000247805 */ /* 0x000fe2000001ff00 */
[----:B0-----:R-:W-:-:S05]  /*2520*/  VIADD R28, R28, 0xffffff80 ;  /* 0xffffff801c1c7836 */ /* 0x001fca0000000000 */
[----:B------:R-:W-:-:S04]  /*2530*/  LEA.HI R28, R28, R28, RZ, 0x1 ;  /* 0x0000001c1c1c7211 */ /* 0x000fc800078f08ff */
[----:B------:R-:W-:-:S04]  /*2540*/  SHF.R.S32.HI R28, RZ, 0x1, R28 ;  /* 0x00000001ff1c7819 */ /* 0x000fc8000001141c */
[----:B------:R-:W-:Y:S02]  /*2550*/  ISETP.GE.AND P5, PT, R28, R74, PT ;  /* 0x0000004a1c00720c */ /* 0x000fe40003fa6270 */
[----:B------:R-:W-:-:S11]  /*2560*/  CS2R R28, SRZ ;  /* 0x00000000001c7805 */ /* 0x000fd6000001ff00 */
[----:B------:R-:W-:Y:S05]  /*2570*/  @P5 BRA `(.L_x_378) ;  /* 0x00000000005c5947 */ /* 0x000fea0003800000 */
[----:B------:R-:W2:Y:S01]  /*2580*/  LDL R39, [R1+0x14] ;  /* 0x0000140001277983 */ /* 0x000ea20000100800 */
[----:B------:R-:W-:Y:S01]  /*2590*/  ULDC.64 UR4, c[0x0][0x3e8] ;  /* 0x0000fa0000047ab9 */ /* 0x000fe20000000a00 */
[----:B------:R-:W-:Y:S02]  /*25a0*/  ULDC.64 UR6, c[0x0][0x400] ;  /* 0x0001000000067ab9 */ /* 0x000fe40000000a00 */
[----:B------:R-:W3:Y:S01]  /*25b0*/  LDL R38, [R1+0x18] ;  /* 0x0000180001267983 */ /* 0x000ee20000100800 */
[----:B------:R-:W-:Y:S02]  /*25c0*/  IADD3 R10, P0, P6, R46, UR4, R10 ;  /* 0x000000042e0a7c10 */ /* 0x000fe4000fe1e00a */
[----:B------:R-:W-:Y:S02]  /*25d0*/  CS2R R34, SRZ ;  /* 0x0000000000227805 */ /* 0x000fe4000001ff00 */
[----:B------:R-:W-:Y:S02]  /*25e0*/  CS2R R36, SRZ ;  /* 0x0000000000247805 */ /* 0x000fe4000001ff00 */
[----:B------:R-:W-:-:S02]  /*25f0*/  IADD3.X R11, R51, UR5, R15, P0, P6 ;  /* 0x00000005330b7c10 */ /* 0x000fc400087ec40f */
[----:B------:R-:W-:-:S04]  /*2600*/  IADD3 R12, P0, P6, R42, UR6, R12 ;  /* 0x000000062a0c7c10 */ /* 0x000fc8000fe1e00c */
[----:B------:R-:W-:Y:S02]  /*2610*/  IADD3.X R13, R49, UR7, R14, P0, P6 ;  /* 0x00000007310d7c10 */ /* 0x000fe400087ec40e */
[----:B------:R-:W-:Y:S02]  /*2620*/  ISETP.GE.AND P6, PT, R22, R80, PT ;  /* 0x000000501600720c */ /* 0x000fe40003fc6270 */
[----:B------:R-:W-:Y:S02]  /*2630*/  CS2R R30, SRZ ;  /* 0x00000000001e7805 */ /* 0x000fe4000001ff00 */
[----:B------:R-:W-:Y:S02]  /*2640*/  CS2R R8, SRZ ;  /* 0x0000000000087805 */ /* 0x000fe4000001ff00 */
[----:B------:R-:W-:Y:S02]  /*2650*/  CS2R R32, SRZ ;  /* 0x0000000000207805 */ /* 0x000fe4000001ff00 */
[----:B------:R-:W-:-:S05]  /*2660*/  CS2R R28, SRZ ;  /* 0x00000000001c7805 */ /* 0x000fca000001ff00 */
[----:B------:R0:W5:Y:S04]  /*2670*/  @!P6 LDG.E.64 R34, desc[UR42][R10.64] ;  /* 0x0000002a0a22e981 */ /* 0x000168000c1e1b00 */
[----:B------:R0:W5:Y:S01]  /*2680*/  @!P6 LDG.E.64 R36, desc[UR42][R12.64] ;  /* 0x0000002a0c24e981 */ /* 0x000162000c1e1b00 */
[-C--:B--2---:R-:W-:Y:S02]  /*2690*/  ISETP.GE.AND P0, PT, R39, R80.reuse, PT ;  /* 0x000000502700720c */ /* 0x084fe40003f06270 */
[----:B---3--:R-:W-:-:S11]  /*26a0*/  ISETP.GE.AND P6, PT, R38, R80, PT ;  /* 0x000000502600720c */ /* 0x008fd60003fc6270 */
[----:B------:R0:W5:Y:S04]  /*26b0*/  @!P0 LDG.E.64 R30, desc[UR42][R10.64+0x10] ;  /* 0x0000102a0a1e8981 */ /* 0x000168000c1e1b00 */
[----:B------:R0:W5:Y:S04]  /*26c0*/  @!P6 LDG.E.64 R8, desc[UR42][R10.64+0x20] ;  /* 0x0000202a0a08e981 */ /* 0x000168000c1e1b00 */
[----:B------:R0:W5:Y:S04]  /*26d0*/  @!P0 LDG.E.64 R32, desc[UR42][R12.64+0x10] ;  /* 0x0000102a0c208981 */ /* 0x000168000c1e1b00 */
[----:B------:R0:W5:Y:S02]  /*26e0*/  @!P6 LDG.E.64 R28, desc[UR42][R12.64+0x20] ;  /* 0x0000202a0c1ce981 */ /* 0x000164000c1e1b00 */
.L_x_378:
[----:B------:R-:W-:Y:S05]  /*26f0*/  BSYNC B1 ;  /* 0x0000000000017941 */ /* 0x000fea0003800000 */
.L_x_377:
[----:B------:R-:W-:Y:S01]  /*2700*/  UISETP.NE.AND UP0, UPT, UR36, 0x3, UPT ;  /* 0x000000032400788c */ /* 0x000fe2000bf05270 */
[----:B-----5:R-:W-:Y:S02]  /*2710*/  IMAD.MOV.U32 R38, RZ, RZ, R8 ;  /* 0x000000ffff267224 */ /* 0x020fe400078e0008 */
[----:B------:R-:W-:Y:S02]  /*2720*/  IMAD.MOV.U32 R71, RZ, RZ, R30 ;  /* 0x000000ffff477224 */ /* 0x000fe400078e001e */
[----:B------:R-:W-:Y:S01]  /*2730*/  IMAD.MOV.U32 R73, RZ, RZ, R34 ;  /* 0x000000ffff497224 */ /* 0x000fe200078e0022 */
[----:B------:R-:W-:Y:S01]  /*2740*/  PLOP3.LUT P0, PT, PT, PT, UP0, 0x80, 0x0 ;  /* 0x000000000000781c */ /* 0x000fe20003f0f008 */
[----:B------:R-:W-:Y:S02]  /*2750*/  IMAD.MOV.U32 R70, RZ, RZ, R28 ;  /* 0x000000ffff467224 */ /* 0x000fe400078e001c */
[----:B------:R-:W-:Y:S02]  /*2760*/  IMAD.MOV.U32 R72, RZ, RZ, R32 ;  /* 0x000000ffff487224 */ /* 0x000fe400078e0020 */
[----:B------:R-:W-:-:S08]  /*2770*/  IMAD.MOV.U32 R81, RZ, RZ, R36 ;  /* 0x000000ffff517224 */ /* 0x000fd000078e0024 */
[----:B------:R-:W-:Y:S05]  /*2780*/  @!P0 BRA `(.L_x_379) ;  /* 0x0000000000048947 */ /* 0x000fea0003800000 */
[----:B------:R-:W-:Y:S01]  /*2790*/  BPT.TRAP 0x1 ;  /* 0x000000040000795c */ /* 0x000fe20000300000 */
.L_x_379:
[----:B------:R-:W-:Y:S01]  /*27a0*/  IMAD R68, R19, 0x8, R18 ;  /* 0x0000000813447824 */ /* 0x000fe200078e0212 */
[----:B------:R-:W-:Y:S01]  /*27b0*/  SHF.L.U32 R79, R157, 0x1f, RZ ;  /* 0x0000001f9d4f7819 */ /* 0x000fe200000006ff */
[----:B------:R-:W-:Y:S03]  /*27c0*/  BSSY B1, `(.L_x_380) ;  /* 0x0000003000017945 */ /* 0x000fe60003800000 */
[----:B------:R-:W1:Y:S02]  /*27d0*/  SYNCS.PHASECHK.TRANS64.TRYWAIT P6, [R68+URZ+0x19c90], R79 ;  /* 0x019c904f440075a7 */ /* 0x000e6400080c017f */
[----:B-1----:R-:W-:Y:S05]  /*27e0*/  @!P6 BRA `(.L_x_381) ;  /* 0x00000164008ce947 */ /* 0x002fea0003800000 */
.L_x_628:
[----:B------:R-:W-:Y:S05]  /*27f0*/  BSYNC B1 ;  /* 0x0000000000017941 */ /* 0x000fea0003800000 */
.L_x_380:
[----:B------:R-:W-:-:S03]  /*2800*/  UMOV UR4, 0xffffffff ;  /* 0xffffffff00047882 */ /* 0x000fc60000000000 */
[----:B------:R-:W-:Y:S05]  /*2810*/  BRA.DIV UR4, `(.L_x_382) ;  /* 0x0000016604947947 */ /* 0x000fea000b800000 */
[----:B------:R2:W3:Y:S04]  /*2820*/  SHFL.IDX PT, R39, R82, RZ, 0x1e1f ;  /* 0x001e1fff52277589 */ /* 0x0004e800000e0000 */
[----:B------:R2:W4:Y:S02]  /*2830*/  SHFL.IDX PT, R14, R84, RZ, 0x1e1f ;  /* 0x001e1fff540e7589 */ /* 0x00052400000e0000 */
.L_x_632:
[----:B------:R-:W-:Y:S05]  /*2840*/  @P5 BRA `(.L_x_383) ;  /* 0x0000003800e45947 */ /* 0x000fea0003800000 */
[----:B------:R-:W-:Y:S01]  /*2850*/  ISETP.NE.AND P5, PT, R53, RZ, PT ;  /* 0x000000ff3500720c */ /* 0x000fe20003fa5270 */
[----:B------:R-:W-:-:S12]  /*2860*/  BSSY B1, `(.L_x_384) ;  /* 0x0000071000017945 */ /* 0x000fd80003800000 */
[----:B------:R-:W-:Y:S05]  /*2870*/  @!P5 BRA `(.L_x_385) ;  /* 0x0000000400bcd947 */ /* 0x000fea0003800000 */
[----:B------:R1:W1:Y:S01]  /*2880*/  LDS.128 R4, [R69+0x13800] ;  /* 0x0138000045047984 */ /* 0x0002620000000c00 */
[----:B------:R-:W-:Y:S01]  /*2890*/  ISETP.GE.AND P6, PT, R22, R80, PT ;  /* 0x000000501600720c */ /* 0x000fe20003fc6270 */
[----:B------:R-:W-:Y:S01]  /*28a0*/  BSSY B2, `(.L_x_386) ;  /* 0x000006b000027945 */ /* 0x000fe20003800000 */
[----:B0---4-:R-:W-:-:S05]  /*28b0*/  IADD3 R10, P5, R16, R14, RZ ;  /* 0x0000000e100a7210 */ /* 0x011fca0007fbe0ff */
[----:B---3--:R-:W-:-:S06]  /*28c0*/  IMAD.X R11, R39, 0x1, R17, P5 ;  /* 0x00000001270b7824 */ /* 0x008fcc00028e0611 */
[----:B------:R-:W-:Y:S05]  /*28d0*/  @P6 BRA `(.L_x_387) ;  /* 0x00000004009c6947 */ /* 0x000fea0003800000 */
[----:B------:R-:W-:Y:S02]  /*28e0*/  SHF.R.U32.HI R12, RZ, 0x8, R35 ;  /* 0x00000008ff0c7819 */ /* 0x000fe40000011623 */
[----:B------:R-:W-:Y:S02]  /*28f0*/  SHF.R.U32.HI R34, RZ, 0x8, R37 ;  /* 0x00000008ff227819 */ /* 0x000fe40000011625 */
[----:B--2---:R-:W-:Y:S01]  /*2900*/  SHF.R.U32.HI R82, RZ, 0x10, R35 ;  /* 0x00000010ff527819 */ /* 0x004fe20000011623 */
[----:B------:R-:W-:Y:S01]  /*2910*/  IMAD.SHL.U32 R12, R12, 0x100, RZ ;  /* 0x000001000c0c7824 */ /* 0x000fe200078e00ff */
[----:B------:R-:W-:Y:S01]  /*2920*/  LOP3.LUT R13, R35, 0xff0000ff, RZ, 0xc0, !PT ;  /* 0xff0000ff230d7812 */ /* 0x000fe200078ec0ff */
[----:B------:R-:W-:Y:S01]  /*2930*/  IMAD.SHL.U32 R34, R34, 0x100, RZ ;  /* 0x0000010022227824 */ /* 0x000fe200078e00ff */
[----:B------:R-:W-:Y:S02]  /*2940*/  SHF.R.U32.HI R36, RZ, 0x10, R37 ;  /* 0x00000010ff247819 */ /* 0x000fe40000011625 */
[----:B------:R-:W-:-:S02]  /*2950*/  LOP3.LUT R35, R37, 0xff0000ff, RZ, 0xc0, !PT ;  /* 0xff0000ff25237812 */ /* 0x000fc400078ec0ff */
[----:B------:R-:W-:Y:S01]  /*2960*/  LOP3.LUT R13, R13, 0xff00, R12, 0xf8, !PT ;  /* 0x0000ff000d0d7812 */ /* 0x000fe200078ef80c */
[----:B------:R-:W-:Y:S01]  /*2970*/  IMAD.U32 R12, R82, 0x10000, RZ ;  /* 0x00010000520c7824 */ /* 0x000fe200078e00ff */
[----:B------:R-:W-:Y:S01]  /*2980*/  LOP3.LUT R37, R35, 0xff00, R34, 0xf8, !PT ;  /* 0x0000ff0023257812 */ /* 0x000fe200078ef822 */
[----:B------:R-:W-:Y:S01]  /*2990*/  IMAD.U32 R34, R36, 0x10000, RZ ;  /* 0x0001000024227824 */ /* 0x000fe200078e00ff */
[----:B-1----:R-:W-:Y:S02]  /*29a0*/  MOV R15, R4 ;  /* 0x00000004000f7202 */ /* 0x002fe40000000f00 */
[----:B------:R-:W-:Y:S02]  /*29b0*/  F2FP.F16.E4M3.UNPACK_B R4, R5 ;  /* 0x00000005ff04723e */ /* 0x000fe400020006ff */
[----:B------:R-:W-:Y:S02]  /*29c0*/  F2FP.F16.E4M3.UNPACK_B R35, R81.H1 ;  /* 0x00000051ff23723e */ /* 0x000fe400030006ff */
[----:B------:R-:W-:-:S02]  /*29d0*/  LOP3.LUT R12, R13, 0xff0000, R12, 0xf8, !PT ;  /* 0x00ff00000d0c7812 */ /* 0x000fc400078ef80c */
[----:B------:R-:W-:Y:S01]  /*29e0*/  LOP3.LUT R13, R37, 0xff0000, R34, 0xf8, !PT ;  /* 0x00ff0000250d7812 */ /* 0x000fe200078ef822 */
[--C-:B------:R-:W-:Y:S01]  /*29f0*/  HADD2.F32 R34, -RZ, R4.reuse.H1_H1 ;  /* 0x30000004ff227230 */ /* 0x100fe20000004100 */
[----:B------:R-:W-:Y:S01]  /*2a00*/  F2FP.F16.E4M3.UNPACK_B R37, R73.H1 ;  /* 0x00000049ff25723e */ /* 0x000fe200030006ff */
[--C-:B------:R-:W-:Y:S01]  /*2a10*/  HADD2.F32 R85, -RZ, R35.reuse.H0_H0 ;  /* 0x20000023ff557230 */ /* 0x100fe20000004100 */
[----:B------:R-:W-:Y:S01]  /*2a20*/  F2FP.F16.E4M3.UNPACK_B R5, R5.H1 ;  /* 0x00000005ff05723e */ /* 0x000fe200030006ff */
[----:B------:R-:W-:Y:S01]  /*2a30*/  HADD2.F32 R4, -RZ, R4.H0_H0 ;  /* 0x20000004ff047230 */ /* 0x000fe20000004100 */
[----:B------:R-:W-:Y:S01]  /*2a40*/  F2FP.F16.E4M3.UNPACK_B R81, R81 ;  /* 0x00000051ff51723e */ /* 0x000fe200020006ff */
[----:B------:R-:W-:Y:S02]  /*2a50*/  HADD2.F32 R82, -RZ, R35.H1_H1 ;  /* 0x30000023ff527230 */ /* 0x000fe40000004100 */
[----:B------:R-:W-:Y:S01]  /*2a60*/  FMUL.FTZ R87, R34, R85 ;  /* 0x0000005522577220 */ /* 0x000fe20000410000 */
[----:B------:R-:W-:Y:S01]  /*2a70*/  HADD2.F32 R83, -RZ, R37.H0_H0 ;  /* 0x20000025ff537230 */ /* 0x000fe20000004100 */
[----:B------:R-:W-:Y:S01]  /*2a80*/  F2FP.F16.E4M3.UNPACK_B R73, R73 ;  /* 0x00000049ff49723e */ /* 0x000fe200020006ff */
[----:B------:R-:W-:-:S02]  /*2a90*/  HADD2.F32 R36, -RZ, R5.H1_H1 ;  /* 0x30000005ff247230 */ /* 0x000fc40000004100 */
[----:B------:R-:W-:Y:S02]  /*2aa0*/  HADD2.F32 R35, -RZ, R5.H0_H0 ;  /* 0x20000005ff237230 */ /* 0x000fe40000004100 */
[----:B------:R-:W-:Y:S01]  /*2ab0*/  FMUL.FTZ R5, R4, R85 ;  /* 0x0000005504057220 */ /* 0x000fe20000410000 */
[----:B------:R-:W-:Y:S02]  /*2ac0*/  HADD2.F32 R37, -RZ, R37.H1_H1 ;  /* 0x30000025ff257230 */ /* 0x000fe40000004100 */
[-C--:B------:R-:W-:Y:S01]  /*2ad0*/  FMUL.FTZ R84, R36, R82.reuse ;  /* 0x0000005224547220 */ /* 0x080fe20000410000 */
[-C--:B------:R-:W-:Y:S01]  /*2ae0*/  FFMA.FTZ R4, R4, R83.reuse, -R87 ;  /* 0x0000005304047223 */ /* 0x080fe20000010857 */
[----:B------:R-:W-:Y:S01]  /*2af0*/  FFMA.FTZ R5, R34, R83, R5 ;  /* 0x0000005322057223 */ /* 0x000fe20000010005 */
[C---:B------:R-:W-:Y:S01]  /*2b00*/  FMUL.FTZ R85, R35.reuse, R82 ;  /* 0x0000005223557220 */ /* 0x040fe20000410000 */
[----:B------:R-:W-:Y:S01]  /*2b10*/  F2FP.F16.E4M3.UNPACK_B R34, R15.H1 ;  /* 0x0000000fff22723e */ /* 0x000fe200030006ff */
[----:B------:R-:W-:Y:S01]  /*2b20*/  FFMA.FTZ R86, R35, R37, -R84 ;  /* 0x0000002523567223 */ /* 0x000fe20000010854 */
[----:B------:R-:W-:Y:S01]  /*2b30*/  F2FP.F16.E4M3.UNPACK_B R15, R15 ;  /* 0x0000000fff0f723e */ /* 0x000fe200020006ff */
[----:B------:R-:W-:Y:S01]  /*2b40*/  FFMA.FTZ R87, R36, R37, R85 ;  /* 0x0000002524577223 */ /* 0x000fe20000010055 */
[----:B------:R-:W-:-:S02]  /*2b50*/  HADD2.F32 R82, -RZ, R81.H1_H1 ;  /* 0x30000051ff527230 */ /* 0x000fc40000004100 */
[--C-:B------:R-:W-:Y:S02]  /*2b60*/  HADD2.F32 R36, -RZ, R34.reuse.H0_H0 ;  /* 0x20000022ff247230 */ /* 0x100fe40000004100 */
[----:B------:R-:W-:Y:S02]  /*2b70*/  HADD2.F32 R37, -RZ, R34.H1_H1 ;  /* 0x30000022ff257230 */ /* 0x000fe40000004100 */
[----:B------:R-:W-:Y:S02]  /*2b80*/  HADD2.F32 R81, -RZ, R81.H0_H0 ;  /* 0x20000051ff517230 */ /* 0x000fe40000004100 */
[-C--:B------:R-:W-:Y:S01]  /*2b90*/  FMUL.FTZ R84, R36, R82.reuse ;  /* 0x0000005224547220 */ /* 0x080fe20000410000 */
[--C-:B------:R-:W-:Y:S02]  /*2ba0*/  HADD2.F32 R35, -RZ, R15.reuse.H1_H1 ;  /* 0x3000000fff237230 */ /* 0x100fe40000004100 */
[----:B------:R-:W-:Y:S01]  /*2bb0*/  FMUL.FTZ R85, R37, R82 ;  /* 0x0000005225557220 */ /* 0x000fe20000410000 */
[----:B------:R-:W-:-:S02]  /*2bc0*/  HADD2.F32 R34, -RZ, R15.H0_H0 ;  /* 0x2000000fff227230 */ /* 0x000fc40000004100 */
[--C-:B------:R-:W-:Y:S02]  /*2bd0*/  HADD2.F32 R15, -RZ, R73.reuse.H1_H1 ;  /* 0x30000049ff0f7230 */ /* 0x100fe40000004100 */
[-C--:B------:R-:W-:Y:S01]  /*2be0*/  FMUL.FTZ R83, R35, R81.reuse ;  /* 0x0000005123537220 */ /* 0x080fe20000410000 */
[----:B------:R-:W-:Y:S02]  /*2bf0*/  HADD2.F32 R73, -RZ, R73.H0_H0 ;  /* 0x20000049ff497230 */ /* 0x000fe40000004100 */
[----:B------:R-:W-:Y:S01]  /*2c00*/  FMUL.FTZ R82, R34, R81 ;  /* 0x0000005122527220 */ /* 0x000fe20000410000 */
[-C--:B------:R-:W-:Y:S01]  /*2c10*/  FFMA.FTZ R36, R36, R15.reuse, -R85 ;  /* 0x0000000f24247223 */ /* 0x080fe20000010855 */
[----:B------:R-:W-:Y:S01]  /*2c20*/  FFMA.FTZ R37, R37, R15, R84 ;  /* 0x0000000f25257223 */ /* 0x000fe20000010054 */
[-C--:B------:R-:W-:Y:S01]  /*2c30*/  FFMA.FTZ R15, R34, R73.reuse, -R83 ;  /* 0x00000049220f7223 */ /* 0x080fe20000010853 */
[----:B------:R-:W-:Y:S01]  /*2c40*/  FFMA.FTZ R34, R35, R73, R82 ;  /* 0x0000004923227223 */ /* 0x000fe20000010052 */
[----:B------:R-:W-:-:S02]  /*2c50*/  F2FP.F16.E4M3.UNPACK_B R73, R7.H1 ;  /* 0x00000007ff49723e */ /* 0x000fc400030006ff */
[----:B------:R-:W-:Y:S02]  /*2c60*/  F2FP.SATFINITE.E4M3.F32.PACK_AB_MERGE_C R35, R87, R86, RZ ;  /* 0x000000565723723e */ /* 0x000fe400048070ff */
[-C--:B------:R-:W-:Y:S01]  /*2c70*/  F2FP.F16.E4M3.UNPACK_B R86, R13.reuse.H1 ;  /* 0x0000000dff56723e */ /* 0x080fe200030006ff */
[--C-:B------:R-:W-:Y:S01]  /*2c80*/  HADD2.F32 R81, -RZ, R73.reuse.H0_H0 ;  /* 0x20000049ff517230 */ /* 0x100fe20000004100 */
[----:B------:R-:W-:Y:S01]  /*2c90*/  F2FP.F16.E4M3.UNPACK_B R83, R12.H1 ;  /* 0x0000000cff53723e */ /* 0x000fe200030006ff */
[----:B------:R-:W-:Y:S01]  /*2ca0*/  HADD2.F32 R73, -RZ, R73.H1_H1 ;  /* 0x30000049ff497230 */ /* 0x000fe20000004100 */
[----:B------:R-:W-:Y:S01]  /*2cb0*/  F2FP.SATFINITE.E4M3.F32.PACK_AB_MERGE_C R36, R37, R36, RZ ;  /* 0x000000242524723e */ /* 0x000fe200048070ff */
[--C-:B------:R-:W-:Y:S01]  /*2cc0*/  HADD2.F32 R92, -RZ, R86.reuse.H1_H1 ;  /* 0x30000056ff5c7230 */ /* 0x100fe20000004100 */
[----:B------:R-:W-:Y:S01]  /*2cd0*/  F2FP.F16.E4M3.UNPACK_B R37, R6.H1 ;  /* 0x00000006ff25723e */ /* 0x000fe200030006ff */
[----:B------:R-:W-:Y:S01]  /*2ce0*/  HADD2.F32 R84, -RZ, R83.H1_H1 ;  /* 0x30000053ff547230 */ /* 0x000fe20000004100 */
[----:B------:R-:W-:Y:S01]  /*2cf0*/  F2FP.F16.E4M3.UNPACK_B R85, R13 ;  /* 0x0000000dff55723e */ /* 0x000fe200020006ff */
[----:B------:R-:W-:Y:S01]  /*2d00*/  HADD2.F32 R86, -RZ, R86.H0_H0 ;  /* 0x20000056ff567230 */ /* 0x000fe20000004100 */
[----:B------:R-:W-:Y:S01]  /*2d10*/  F2FP.F16.E4M3.UNPACK_B R82, R12 ;  /* 0x0000000cff52723e */ /* 0x000fe200020006ff */
[----:B------:R-:W-:Y:S01]  /*2d20*/  FMUL.FTZ R12, R73, R92 ;  /* 0x0000005c490c7220 */ /* 0x000fe20000410000 */
[----:B------:R-:W-:-:S02]  /*2d30*/  HADD2.F32 R13, -RZ, R37.H1_H1 ;  /* 0x30000025ff0d7230 */ /* 0x000fc40000004100 */
[C---:B------:R-:W-:Y:S01]  /*2d40*/  FMUL.FTZ R94, R81.reuse, R92 ;  /* 0x0000005c515e7220 */ /* 0x040fe20000410000 */
[----:B------:R-:W-:Y:S02]  /*2d50*/  HADD2.F32 R90, -RZ, R85.H1_H1 ;  /* 0x30000055ff5a7230 */ /* 0x000fe40000004100 */
[----:B------:R-:W-:Y:S01]  /*2d60*/  FFMA.FTZ R81, R81, R84, -R12 ;  /* 0x0000005451517223 */ /* 0x000fe2000001080c */
[----:B------:R-:W-:Y:S01]  /*2d70*/  HADD2.F32 R37, -RZ, R37.H0_H0 ;  /* 0x20000025ff257230 */ /* 0x000fe20000004100 */
[----:B------:R-:W-:Y:S01]  /*2d80*/  F2FP.F16.E4M3.UNPACK_B R7, R7 ;  /* 0x00000007ff07723e */ /* 0x000fe200020006ff */
[----:B------:R-:W-:Y:S02]  /*2d90*/  HADD2.F32 R12, -RZ, R82.H1_H1 ;  /* 0x30000052ff0c7230 */ /* 0x000fe40000004100 */
[----:B------:R-:W-:Y:S01]  /*2da0*/  FMUL.FTZ R92, R13, R90 ;  /* 0x0000005a0d5c7220 */ /* 0x000fe20000410000 */
[----:B------:R-:W-:Y:S01]  /*2db0*/  F2FP.F16.E4M3.UNPACK_B R6, R6 ;  /* 0x00000006ff06723e */ /* 0x000fe200020006ff */
[----:B------:R-:W-:Y:S01]  /*2dc0*/  FMUL.FTZ R90, R37, R90 ;  /* 0x0000005a255a7220 */ /* 0x000fe20000410000 */
[----:B------:R-:W-:-:S02]  /*2dd0*/  HADD2.F32 R85, -RZ, R85.H0_H0 ;  /* 0x20000055ff557230 */ /* 0x000fc40000004100 */
[----:B------:R-:W-:Y:S01]  /*2de0*/  FFMA.FTZ R92, R37, R12, -R92 ;  /* 0x0000000c255c7223 */ /* 0x000fe2000001085c */
[----:B------:R-:W-:Y:S01]  /*2df0*/  FFMA.FTZ R94, R73, R84, R94 ;  /* 0x00000054495e7223 */ /* 0x000fe2000001005e */
[----:B------:R-:W-:Y:S01]  /*2e00*/  FFMA.FTZ R37, R13, R12, R90 ;  /* 0x0000000c0d257223 */ /* 0x000fe2000001005a */
[--C-:B------:R-:W-:Y:S01]  /*2e10*/  HADD2.F32 R12, -RZ, R7.reuse.H0_H0 ;  /* 0x20000007ff0c7230 */ /* 0x100fe20000004100 */
[----:B------:R-:W-:Y:S01]  /*2e20*/  F2FP.SATFINITE.E4M3.F32.PACK_AB_MERGE_C R5, R5, R4, R35 ;  /* 0x000000040505723e */ /* 0x000fe20004807023 */
[----:B------:R-:W-:Y:S01]  /*2e30*/  HADD2.F32 R13, -RZ, R7.H1_H1 ;  /* 0x30000007ff0d7230 */ /* 0x000fe20000004100 */
[----:B------:R-:W-:Y:S01]  /*2e40*/  F2FP.SATFINITE.E4M3.F32.PACK_AB_MERGE_C R81, R94, R81, RZ ;  /* 0x000000515e51723e */ /* 0x000fe200048070ff */
[--C-:B------:R-:W-:Y:S01]  /*2e50*/  HADD2.F32 R7, -RZ, R6.reuse.H0_H0 ;  /* 0x20000006ff077230 */ /* 0x100fe20000004100 */
[----:B------:R-:W-:Y:S01]  /*2e60*/  F2FP.SATFINITE.E4M3.F32.PACK_AB_MERGE_C R37, R37, R92, RZ ;  /* 0x0000005c2525723e */ /* 0x000fe200048070ff */
[----:B------:R-:W-:Y:S02]  /*2e70*/  HADD2.F32 R6, -RZ, R6.H1_H1 ;  /* 0x30000006ff067230 */ /* 0x000fe40000004100 */
[----:B------:R-:W-:Y:S01]  /*2e80*/  FMUL.FTZ R73, R13, R86 ;  /* 0x000000560d497220 */ /* 0x000fe20000410000 */
[----:B------:R-:W-:-:S02]  /*2e90*/  HADD2.F32 R83, -RZ, R83.H0_H0 ;  /* 0x20000053ff537230 */ /* 0x000fc40000004100 */
[----:B------:R-:W-:Y:S01]  /*2ea0*/  FMUL.FTZ R86, R12, R86 ;  /* 0x000000560c567220 */ /* 0x000fe20000410000 */
[----:B------:R-:W-:Y:S02]  /*2eb0*/  HADD2.F32 R82, -RZ, R82.H0_H0 ;  /* 0x20000052ff527230 */ /* 0x000fe40000004100 */
[-C--:B------:R-:W-:Y:S01]  /*2ec0*/  FMUL.FTZ R84, R6, R85.reuse ;  /* 0x0000005506547220 */ /* 0x080fe20000410000 */
[----:B------:R-:W-:Y:S01]  /*2ed0*/  FMUL.FTZ R85, R7, R85 ;  /* 0x0000005507557220 */ /* 0x000fe20000410000 */
[-C--:B------:R-:W-:Y:S01]  /*2ee0*/  FFMA.FTZ R73, R12, R83.reuse, -R73 ;  /* 0x000000530c497223 */ /* 0x080fe20000010849 */
[----:B------:R-:W-:Y:S01]  /*2ef0*/  FFMA.FTZ R86, R13, R83, R86 ;  /* 0x000000530d567223 */ /* 0x000fe20000010056 */
[-C--:B------:R-:W-:Y:S01]  /*2f00*/  FFMA.FTZ R84, R7, R82.reuse, -R84 ;  /* 0x0000005207547223 */ /* 0x080fe20000010854 */
[----:B------:R-:W-:Y:S01]  /*2f10*/  FFMA.FTZ R85, R6, R82, R85 ;  /* 0x0000005206557223 */ /* 0x000fe20000010055 */
[----:B------:R-:W-:Y:S02]  /*2f20*/  F2FP.SATFINITE.E4M3.F32.PACK_AB_MERGE_C R4, R34, R15, R36 ;  /* 0x0000000f2204723e */ /* 0x000fe40004807024 */
[----:B------:R-:W-:-:S02]  /*2f30*/  F2FP.SATFINITE.E4M3.F32.PACK_AB_MERGE_C R7, R86, R73, R81 ;  /* 0x000000495607723e */ /* 0x000fc40004807051 */
[----:B------:R-:W-:-:S07]  /*2f40*/  F2FP.SATFINITE.E4M3.F32.PACK_AB_MERGE_C R6, R85, R84, R37 ;  /* 0x000000545506723e */ /* 0x000fce0004807025 */
.L_x_387:
[----:B------:R-:W-:Y:S05]  /*2f50*/  BSYNC B2 ;  /* 0x0000000000027941 */ /* 0x000fea0003800000 */
.L_x_386:
[----:B-1----:R0:W-:Y:S02]  /*2f60*/  ST.E.128 desc[UR42][R10.64], R4 ;  /* 0x000000040a007985 */ /* 0x0021e4000c101d2a */
.L_x_385:
[----:B------:R-:W-:Y:S05]  /*2f70*/  BSYNC B1 ;  /* 0x0000000000017941 */ /* 0x000fea0003800000 */
.L_x_384:
[----:B------:R-:W-:Y:S01]  /*2f80*/  ISETP.NE.AND P5, PT, R52, RZ, PT ;  /* 0x000000ff3400720c */ /* 0x000fe20003fa5270 */
[----:B------:R-:W-:-:S12]  /*2f90*/  BSSY B1, `(.L_x_388) ;  /* 0x0000074000017945 */ /* 0x000fd80003800000 */
[----:B------:R-:W-:Y:S05]  /*2fa0*/  @!P5 BRA `(.L_x_389) ;  /* 0x0000000400c8d947 */ /* 0x000fea0003800000 */
[----:B0-----:R-:W5:Y:S04]  /*2fb0*/  LDL R5, [R1+0x14] ;  /* 0x0000140001057983 */ /* 0x001f680000100800 */
[----:B------:R-:W2:Y:S01]  /*2fc0*/  LDL R4, [R1+0x4] ;  /* 0x0000040001047983 */ /* 0x000ea20000100800 */
[----:B------:R-:W-:Y:S01]  /*2fd0*/  BSSY B2, `(.L_x_390) ;  /* 0x000006e000027945 */ /* 0x000fe20003800000 */
[----:B-----5:R-:W-:Y:S01]  /*2fe0*/  ISETP.GE.AND P6, PT, R5, R80, PT ;  /* 0x000000500500720c */ /* 0x020fe20003fc6270 */
[----:B--2---:R-:W-:Y:S02]  /*2ff0*/  IMAD.SHL.U32 R11, R4, 0x10, RZ ;  /* 0x00000010040b7824 */ /* 0x004fe400078e00ff */
[----:B------:R0:W2:Y:S03]  /*3000*/  LDS.128 R4, [R69+0x14800] ;  /* 0x0148000045047984 */ /* 0x0000a60000000c00 */
[----:B----4-:R-:W-:-:S04]  /*3010*/  IADD3 R10, P5, R14, R11, RZ ;  /* 0x0000000b0e0a7210 */ /* 0x010fc80007fbe0ff */
[----:B---3--:R-:W-:-:S03]  /*3020*/  LEA.HI.X.SX32 R11, R11, R39, 0x1, P5 ;  /* 0x000000270b0b7211 */ /* 0x008fc600028f0eff */
[----:B0-----:R-:W-:Y:S06]  /*3030*/  @P6 BRA `(.L_x_391) ;  /* 0x00000004009c6947 */ /* 0x001fec0003800000 */
[--C-:B------:R-:W-:Y:S01]  /*3040*/  SHF.R.U32.HI R13, RZ, 0x8, R31.reuse ;  /* 0x00000008ff0d7819 */ /* 0x100fe2000001161f */
[----:B--2---:R-:W-:Y:S01]  /*3050*/  IMAD.MOV.U32 R15, RZ, RZ, R4 ;  /* 0x000000ffff0f7224 */ /* 0x004fe200078e0004 */
[----:B------:R-:W-:Y:S02]  /*3060*/  LOP3.LUT R12, R31, 0xff0000ff, RZ, 0xc0, !PT ;  /* 0xff0000ff1f0c7812 */ /* 0x000fe400078ec0ff */
[----:B------:R-:W-:Y:S01]  /*3070*/  SHF.R.U32.HI R32, RZ, 0x10, R31 ;  /* 0x00000010ff207819 */ /* 0x000fe2000001161f */
[----:B------:R-:W-:Y:S01]  /*3080*/  IMAD.SHL.U32 R13, R13, 0x100, RZ ;  /* 0x000001000d0d7824 */ /* 0x000fe200078e00ff */
[--C-:B------:R-:W-:Y:S02]  /*3090*/  SHF.R.U32.HI R31, RZ, 0x8, R33.reuse ;  /* 0x00000008ff1f7819 */ /* 0x100fe40000011621 */
[----:B------:R-:W-:Y:S02]  /*30a0*/  LOP3.LUT R30, R33, 0xff0000ff, RZ, 0xc0, !PT ;  /* 0xff0000ff211e7812 */ /* 0x000fe400078ec0ff */
[----:B------:R-:W-:Y:S01]  /*30b0*/  SHF.R.U32.HI R33, RZ, 0x10, R33 ;  /* 0x00000010ff217819 */ /* 0x000fe20000011621 */
[----:B------:R-:W-:Y:S01]  /*30c0*/  IMAD.SHL.U32 R31, R31, 0x100, RZ ;  /* 0x000001001f1f7824 */ /* 0x000fe200078e00ff */
[----:B------:R-:W-:Y:S01]  /*30d0*/  LOP3.LUT R12, R12, 0xff00, R13, 0xf8, !PT ;  /* 0x0000ff000c0c7812 */ /* 0x000fe200078ef80d */
[----:B------:R-:W-:Y:S01]  /*30e0*/  IMAD.U32 R13, R32, 0x10000, RZ ;  /* 0x00010000200d7824 */ /* 0x000fe200078e00ff */
[----:B------:R-:W-:Y:S01]  /*30f0*/  F2FP.F16.E4M3.UNPACK_B R4, R5 ;  /* 0x00000005ff04723e */ /* 0x000fe200020006ff */
[----:B------:R-:W-:Y:S01]  /*3100*/  IMAD.U32 R33, R33, 0x10000, RZ ;  /* 0x0001000021217824 */ /* 0x000fe200078e00ff */
[----:B------:R-:W-:-:S02]  /*3110*/  LOP3.LUT R30, R30, 0xff00, R31, 0xf8, !PT ;  /* 0x0000ff001e1e7812 */ /* 0x000fc400078ef81f */
[-C--:B------:R-:W-:Y:S02]  /*3120*/  F2FP.F16.E4M3.UNPACK_B R31, R72.reuse.H1 ;  /* 0x00000048ff1f723e */ /* 0x080fe400030006ff */
[----:B------:R-:W-:Y:S02]  /*3130*/  LOP3.LUT R12, R12, 0xff0000, R13, 0xf8, !PT ;  /* 0x00ff00000c0c7812 */ /* 0x000fe400078ef80d */
[----:B------:R-:W-:Y:S01]  /*3140*/  LOP3.LUT R13, R30, 0xff0000, R33, 0xf8, !PT ;  /* 0x00ff00001e0d7812 */ /* 0x000fe200078ef821 */
[--C-:B------:R-:W-:Y:S01]  /*3150*/  HADD2.F32 R30, -RZ, R4.reuse.H1_H1 ;  /* 0x30000004ff1e7230 */ /* 0x100fe20000004100 */
[----:B------:R-:W-:Y:S01]  /*3160*/  F2FP.F16.E4M3.UNPACK_B R33, R71.H1 ;  /* 0x00000047ff21723e */ /* 0x000fe200030006ff */
[--C-:B------:R-:W-:Y:S01]  /*3170*/  HADD2.F32 R37, -RZ, R31.reuse.H0_H0 ;  /* 0x2000001fff257230 */ /* 0x100fe20000004100 */
[----:B------:R-:W-:Y:S01]  /*3180*/  F2FP.F16.E4M3.UNPACK_B R5, R5.H1 ;  /* 0x00000005ff05723e */ /* 0x000fe200030006ff */
[----:B------:R-:W-:Y:S01]  /*3190*/  HADD2.F32 R4, -RZ, R4.H0_H0 ;  /* 0x20000004ff047230 */ /* 0x000fe20000004100 */
[----:B------:R-:W-:Y:S01]  /*31a0*/  F2FP.F16.E4M3.UNPACK_B R72, R72 ;  /* 0x00000048ff48723e */ /* 0x000fe200020006ff */
[----:B------:R-:W-:-:S02]  /*31b0*/  HADD2.F32 R34, -RZ, R31.H1_H1 ;  /* 0x3000001fff227230 */ /* 0x000fc40000004100 */
[----:B------:R-:W-:Y:S01]  /*31c0*/  FMUL.FTZ R73, R30, R37 ;  /* 0x000000251e497220 */ /* 0x000fe20000410000 */
[----:B------:R-:W-:Y:S01]  /*31d0*/  HADD2.F32 R35, -RZ, R33.H0_H0 ;  /* 0x20000021ff237230 */ /* 0x000fe20000004100 */
[----:B------:R-:W-:Y:S01]  /*31e0*/  F2FP.F16.E4M3.UNPACK_B R71, R71 ;  /* 0x00000047ff47723e */ /* 0x000fe200020006ff */
[--C-:B------:R-:W-:Y:S02]  /*31f0*/  HADD2.F32 R32, -RZ, R5.reuse.H1_H1 ;  /* 0x30000005ff207230 */ /* 0x100fe40000004100 */
        /* <DEDUP_REMOVED lines=12> */
[--C-:B------:R-:W-:Y:S02]  /*32c0*/  HADD2.F32 R33, -RZ, R30.reuse.H1_H1 ;  /* 0x3000001eff217230 */ /* 0x100fe40000004100 */
[----:B------:R-:W-:Y:S02]  /*32d0*/  HADD2.F32 R32, -RZ, R30.H0_H0 ;  /* 0x2000001eff207230 */ /* 0x000fe40000004100 */
        /* <DEDUP_REMOVED lines=17> */
[----:B------:R-:W-:Y:S01]  /*33f0*/  F2FP.SATFINITE.E4M3.F32.PACK_AB_MERGE_C R32, R33, R32, RZ ;  /* 0x000000202120723e */ /* 0x000fe200048070ff */
[----:B------:R-:W-:Y:S01]  /*3400*/  HADD2.F32 R34, -RZ, R34.H1_H1 ;  /* 0x30000022ff227230 */ /* 0x000fe20000004100 */
[----:B------:R-:W-:Y:S01]  /*3410*/  F2FP.F16.E4M3.UNPACK_B R37, R12.H1 ;  /* 0x0000000cff25723e */ /* 0x000fe200030006ff */
[--C-:B------:R-:W-:Y:S01]  /*3420*/  HADD2.F32 R81, -RZ, R73.reuse.H1_H1 ;  /* 0x30000049ff517230 */ /* 0x100fe20000004100 */
[----:B------:R-:W-:Y:S01]  /*3430*/  F2FP.F16.E4M3.UNPACK_B R33, R6.H1 ;  /* 0x00000006ff21723e */ /* 0x000fe200030006ff */
[----:B------:R-:W-:Y:S01]  /*3440*/  HADD2.F32 R73, -RZ, R73.H0_H0 ;  /* 0x20000049ff497230 */ /* 0x000fe20000004100 */
[----:B------:R-:W-:Y:S01]  /*3450*/  F2FP.F16.E4M3.UNPACK_B R72, R13 ;  /* 0x0000000dff48723e */ /* 0x000fe200020006ff */
[----:B------:R-:W-:Y:S01]  /*3460*/  HADD2.F32 R71, -RZ, R37.H1_H1 ;  /* 0x30000025ff477230 */ /* 0x000fe20000004100 */
[----:B------:R-:W-:Y:S01]  /*3470*/  F2FP.F16.E4M3.UNPACK_B R36, R12 ;  /* 0x0000000cff24723e */ /* 0x000fe200020006ff */
[----:B------:R-:W-:-:S02]  /*3480*/  HADD2.F32 R13, -RZ, R33.H1_H1 ;  /* 0x30000021ff0d7230 */ /* 0x000fc40000004100 */
[-C--:B------:R-:W-:Y:S01]  /*3490*/  FMUL.FTZ R12, R34, R81.reuse ;  /* 0x00000051220c7220 */ /* 0x080fe20000410000 */
[----:B------:R-:W-:Y:S02]  /*34a0*/  HADD2.F32 R82, -RZ, R72.H1_H1 ;  /* 0x30000048ff527230 */ /* 0x000fe40000004100 */
[C---:B------:R-:W-:Y:S01]  /*34b0*/  FMUL.FTZ R83, R35.reuse, R81 ;  /* 0x0000005123537220 */ /* 0x040fe20000410000 */
[----:B------:R-:W-:Y:S02]  /*34c0*/  HADD2.F32 R33, -RZ, R33.H0_H0 ;  /* 0x20000021ff217230 */ /* 0x000fe40000004100 */
[----:B------:R-:W-:Y:S01]  /*34d0*/  FFMA.FTZ R81, R35, R71, -R12 ;  /* 0x0000004723517223 */ /* 0x000fe2000001080c */
[----:B------:R-:W-:Y:S02]  /*34e0*/  HADD2.F32 R12, -RZ, R36.H1_H1 ;  /* 0x30000024ff0c7230 */ /* 0x000fe40000004100 */
[-C--:B------:R-:W-:Y:S01]  /*34f0*/  FMUL.FTZ R84, R13, R82.reuse ;  /* 0x000000520d547220 */ /* 0x080fe20000410000 */
[----:B------:R-:W-:Y:S01]  /*3500*/  F2FP.F16.E4M3.UNPACK_B R7, R7 ;  /* 0x00000007ff07723e */ /* 0x000fe200020006ff */
[C---:B------:R-:W-:Y:S01]  /*3510*/  FMUL.FTZ R82, R33.reuse, R82 ;  /* 0x0000005221527220 */ /* 0x040fe20000410000 */
[----:B------:R-:W-:Y:S01]  /*3520*/  F2FP.F16.E4M3.UNPACK_B R6, R6 ;  /* 0x00000006ff06723e */ /* 0x000fe200020006ff */
[----:B------:R-:W-:Y:S01]  /*3530*/  FFMA.FTZ R84, R33, R12, -R84 ;  /* 0x0000000c21547223 */ /* 0x000fe20000010854 */
[----:B------:R-:W-:-:S02]  /*3540*/  HADD2.F32 R72, -RZ, R72.H0_H0 ;  /* 0x20000048ff487230 */ /* 0x000fc40000004100 */
[----:B------:R-:W-:Y:S01]  /*3550*/  FFMA.FTZ R35, R13, R12, R82 ;  /* 0x0000000c0d237223 */ /* 0x000fe20000010052 */
[--C-:B------:R-:W-:Y:S02]  /*3560*/  HADD2.F32 R12, -RZ, R7.reuse.H0_H0 ;  /* 0x20000007ff0c7230 */ /* 0x100fe40000004100 */
[----:B------:R-:W-:Y:S01]  /*3570*/  FFMA.FTZ R86, R34, R71, R83 ;  /* 0x0000004722567223 */ /* 0x000fe20000010053 */
[----:B------:R-:W-:Y:S01]  /*3580*/  HADD2.F32 R13, -RZ, R7.H1_H1 ;  /* 0x30000007ff0d7230 */ /* 0x000fe20000004100 */
[----:B------:R-:W-:Y:S01]  /*3590*/  F2FP.SATFINITE.E4M3.F32.PACK_AB_MERGE_C R5, R5, R4, R31 ;  /* 0x000000040505723e */ /* 0x000fe2000480701f */
[--C-:B------:R-:W-:Y:S02]  /*35a0*/  HADD2.F32 R7, -RZ, R6.reuse.H0_H0 ;  /* 0x20000006ff077230 */ /* 0x100fe40000004100 */
[-C--:B------:R-:W-:Y:S01]  /*35b0*/  FMUL.FTZ R82, R12, R73.reuse ;  /* 0x000000490c527220 */ /* 0x080fe20000410000 */
[----:B------:R-:W-:Y:S02]  /*35c0*/  HADD2.F32 R6, -RZ, R6.H1_H1 ;  /* 0x30000006ff067230 */ /* 0x000fe40000004100 */
[----:B------:R-:W-:Y:S01]  /*35d0*/  FMUL.FTZ R71, R13, R73 ;  /* 0x000000490d477220 */ /* 0x000fe20000410000 */
[----:B------:R-:W-:-:S02]  /*35e0*/  HADD2.F32 R37, -RZ, R37.H0_H0 ;  /* 0x20000025ff257230 */ /* 0x000fc40000004100 */
[-C--:B------:R-:W-:Y:S01]  /*35f0*/  FMUL.FTZ R33, R7, R72.reuse ;  /* 0x0000004807217220 */ /* 0x080fe20000410000 */
[----:B------:R-:W-:Y:S02]  /*3600*/  HADD2.F32 R36, -RZ, R36.H0_H0 ;  /* 0x20000024ff247230 */ /* 0x000fe40000004100 */
[----:B------:R-:W-:Y:S01]  /*3610*/  FMUL.FTZ R34, R6, R72 ;  /* 0x0000004806227220 */ /* 0x000fe20000410000 */
[----:B------:R-:W-:Y:S01]  /*3620*/  F2FP.SATFINITE.E4M3.F32.PACK_AB_MERGE_C R35, R35, R84, RZ ;  /* 0x000000542323723e */ /* 0x000fe200048070ff */
[-C--:B------:R-:W-:Y:S01]  /*3630*/  FFMA.FTZ R71, R12, R37.reuse, -R71 ;  /* 0x000000250c477223 */ /* 0x080fe20000010847 */
[----:B------:R-:W-:Y:S01]  /*3640*/  FFMA.FTZ R82, R13, R37, R82 ;  /* 0x000000250d527223 */ /* 0x000fe20000010052 */
[-C--:B------:R-:W-:Y:S01]  /*3650*/  FFMA.FTZ R34, R7, R36.reuse, -R34 ;  /* 0x0000002407227223 */ /* 0x080fe20000010822 */
[----:B------:R-:W-:Y:S01]  /*3660*/  FFMA.FTZ R33, R6, R36, R33 ;  /* 0x0000002406217223 */ /* 0x000fe20000010021 */
[----:B------:R-:W-:Y:S02]  /*3670*/  F2FP.SATFINITE.E4M3.F32.PACK_AB_MERGE_C R81, R86, R81, RZ ;  /* 0x000000515651723e */ /* 0x000fe400048070ff */
[----:B------:R-:W-:-:S02]  /*3680*/  F2FP.SATFINITE.E4M3.F32.PACK_AB_MERGE_C R4, R30, R15, R32 ;  /* 0x0000000f1e04723e */ /* 0x000fc40004807020 */
[----:B------:R-:W-:Y:S02]  /*3690*/  F2FP.SATFINITE.E4M3.F32.PACK_AB_MERGE_C R6, R33, R34, R35 ;  /* 0x000000222106723e */ /* 0x000fe40004807023 */
[----:B------:R-:W-:-:S07]  /*36a0*/  F2FP.SATFINITE.E4M3.F32.PACK_AB_MERGE_C R7, R82, R71, R81 ;  /* 0x000000475207723e */ /* 0x000fce0004807051 */
.L_x_391:
[----:B------:R-:W-:Y:S05]  /*36b0*/  BSYNC B2 ;  /* 0x0000000000027941 */ /* 0x000fea0003800000 */
.L_x_390:
[----:B--2---:R0:W-:Y:S02]  /*36c0*/  ST.E.128 desc[UR42][R10.64], R4 ;  /* 0x000000040a007985 */ /* 0x0041e4000c101d2a */
.L_x_389:
[----:B------:R-:W-:Y:S05]  /*36d0*/  BSYNC B1 ;  /* 0x0000000000017941 */ /* 0x000fea0003800000 */
.L_x_388:
[----:B------:R-:W-:Y:S05]  /*36e0*/  @P1 BRA `(.L_x_383) ;  /* 0x0000002c003c1947 */ /* 0x000fea0003800000 */
[----:B0-----:R-:W5:Y:S04]  /*36f0*/  LDL R13, [R1+0x18] ;  /* 0x00001800010d7983 */ /* 0x001f680000100800 */
[----:B------:R-:W3:Y:S01]  /*3700*/  LDL R12, [R1+0x10] ;  /* 0x00001000010c7983 */ /* 0x000ee20000100800 */
[----:B----4-:R-:W-:Y:S01]  /*3710*/  IADD3 R10, P5, R156, R14, RZ ;  /* 0x0000000e9c0a7210 */ /* 0x010fe20007fbe0ff */
[----:B------:R-:W-:Y:S02]  /*3720*/  BSSY B1, `(.L_x_392) ;  /* 0x000006c000017945 */ /* 0x000fe40003800000 */
[----:B------:R0:W4:Y:S01]  /*3730*/  LDS.128 R4, [R69+0x15800] ;  /* 0x0158000045047984 */ /* 0x0001220000000c00 */
[----:B-----5:R-:W-:Y:S01]  /*3740*/  ISETP.GE.AND P6, PT, R13, R80, PT ;  /* 0x000000500d00720c */ /* 0x020fe20003fc6270 */
[----:B---3--:R-:W-:-:S12]  /*3750*/  IMAD.X R11, R39, 0x1, R12, P5 ;  /* 0x00000001270b7824 */ /* 0x008fd800028e060c */
[----:B0---4-:R-:W-:Y:S05]  /*3760*/  @P6 BRA `(.L_x_393) ;  /* 0x00000004009c6947 */ /* 0x011fea0003800000 */
[----:B------:R-:W-:Y:S02]  /*3770*/  SHF.R.U32.HI R12, RZ, 0x8, R29 ;  /* 0x00000008ff0c7819 */ /* 0x000fe4000001161d */
[----:B------:R-:W-:Y:S02]  /*3780*/  SHF.R.U32.HI R8, RZ, 0x8, R9 ;  /* 0x00000008ff087819 */ /* 0x000fe40000011609 */
[----:B------:R-:W-:Y:S01]  /*3790*/  SHF.R.U32.HI R14, RZ, 0x10, R29 ;  /* 0x00000010ff0e7819 */ /* 0x000fe2000001161d */
[----:B------:R-:W-:Y:S01]  /*37a0*/  IMAD.SHL.U32 R12, R12, 0x100, RZ ;  /* 0x000001000c0c7824 */ /* 0x000fe200078e00ff */
[----:B------:R-:W-:Y:S01]  /*37b0*/  LOP3.LUT R15, R29, 0xff0000ff, RZ, 0xc0, !PT ;  /* 0xff0000ff1d0f7812 */ /* 0x000fe200078ec0ff */
[----:B------:R-:W-:Y:S01]  /*37c0*/  IMAD.SHL.U32 R8, R8, 0x100, RZ ;  /* 0x0000010008087824 */ /* 0x000fe200078e00ff */
[----:B------:R-:W-:Y:S02]  /*37d0*/  SHF.R.U32.HI R28, RZ, 0x10, R9 ;  /* 0x00000010ff1c7819 */ /* 0x000fe40000011609 */
[----:B------:R-:W-:Y:S01]  /*37e0*/  LOP3.LUT R13, R9, 0xff0000ff, RZ, 0xc0, !PT ;  /* 0xff0000ff090d7812 */ /* 0x000fe200078ec0ff */
[----:B------:R-:W-:Y:S01]  /*37f0*/  IMAD.MOV.U32 R9, RZ, RZ, R4 ;  /* 0x000000ffff097224 */ /* 0x000fe200078e0004 */
[----:B------:R-:W-:Y:S01]  /*3800*/  LOP3.LUT R15, R15, 0xff00, R12, 0xf8, !PT ;  /* 0x0000ff000f0f7812 */ /* 0x000fe200078ef80c */
[----:B------:R-:W-:Y:S01]  /*3810*/  IMAD.U32 R12, R14, 0x10000, RZ ;  /* 0x000100000e0c7824 */ /* 0x000fe200078e00ff */
[----:B------:R-:W-:-:S02]  /*3820*/  F2FP.F16.E4M3.UNPACK_B R4, R5 ;  /* 0x00000005ff04723e */ /* 0x000fc400020006ff */
[----:B------:R-:W-:Y:S02]  /*3830*/  F2FP.F16.E4M3.UNPACK_B R14, R70.H1 ;  /* 0x00000046ff0e723e */ /* 0x000fe400030006ff */
[----:B------:R-:W-:Y:S02]  /*3840*/  LOP3.LUT R13, R13, 0xff00, R8, 0xf8, !PT ;  /* 0x0000ff000d0d7812 */ /* 0x000fe400078ef808 */
[----:B------:R-:W-:Y:S01]  /*3850*/  LOP3.LUT R30, R15, 0xff0000, R12, 0xf8, !PT ;  /* 0x00ff00000f1e7812 */ /* 0x000fe200078ef80c */
[----:B------:R-:W-:Y:S01]  /*3860*/  HADD2.F32 R12, -RZ, R4.H1_H1 ;  /* 0x30000004ff0c7230 */ /* 0x000fe20000004100 */
[----:B------:R-:W-:Y:S01]  /*3870*/  SHF.L.U32 R8, R28, 0x10, RZ ;  /* 0x000000101c087819 */ /* 0x000fe200000006ff */
[----:B------:R-:W-:Y:S01]  /*3880*/  HADD2.F32 R31, -RZ, R14.H0_H0 ;  /* 0x2000000eff1f7230 */ /* 0x000fe20000004100 */
[----:B------:R-:W-:Y:S01]  /*3890*/  F2FP.F16.E4M3.UNPACK_B R15, R38.H1 ;  /* 0x00000026ff0f723e */ /* 0x000fe200030006ff */
[----:B------:R-:W-:Y:S01]  /*38a0*/  HADD2.F32 R4, -RZ, R4.H0_H0 ;  /* 0x20000004ff047230 */ /* 0x000fe20000004100 */
[----:B------:R-:W-:Y:S01]  /*38b0*/  F2FP.F16.E4M3.UNPACK_B R5, R5.H1 ;  /* 0x00000005ff05723e */ /* 0x000fe200030006ff */
[----:B------:R-:W-:Y:S01]  /*38c0*/  HADD2.F32 R28, -RZ, R14.H1_H1 ;  /* 0x3000000eff1c7230 */ /* 0x000fe20000004100 */
[----:B------:R-:W-:Y:S01]  /*38d0*/  LOP3.LUT R8, R13, 0xff0000, R8, 0xf8, !PT ;  /* 0x00ff00000d087812 */ /* 0x000fe200078ef808 */
[----:B------:R-:W-:-:S02]  /*38e0*/  HADD2.F32 R29, -RZ, R15.H0_H0 ;  /* 0x2000000fff1d7230 */ /* 0x000fc40000004100 */
[-C--:B------:R-:W-:Y:S01]  /*38f0*/  FMUL.FTZ R33, R12, R31.reuse ;  /* 0x0000001f0c217220 */ /* 0x080fe20000410000 */
[--C-:B------:R-:W-:Y:S01]  /*3900*/  HADD2.F32 R14, -RZ, R5.reuse.H1_H1 ;  /* 0x30000005ff0e7230 */ /* 0x100fe20000004100 */
[----:B------:R-:W-:Y:S01]  /*3910*/  F2FP.F16.E4M3.UNPACK_B R70, R70 ;  /* 0x00000046ff46723e */ /* 0x000fe200020006ff */
        /* <DEDUP_REMOVED lines=11> */
[----:B------:R-:W-:Y:S01]  /*39d0*/  HADD2.F32 R28, -RZ, R70.H1_H1 ;  /* 0x30000046ff1c7230 */ /* 0x000fe20000004100 */
[----:B------:R-:W-:Y:S01]  /*39e0*/  F2FP.F16.E4M3.UNPACK_B R38, R38 ;  /* 0x00000026ff26723e */ /* 0x000fe200020006ff */
[----:B------:R-:W-:-:S02]  /*39f0*/  HADD2.F32 R15, -RZ, R12.H1_H1 ;  /* 0x3000000cff0f7230 */ /* 0x000fc40000004100 */
[----:B------:R-:W-:Y:S02]  /*3a00*/  HADD2.F32 R70, -RZ, R70.H0_H0 ;  /* 0x20000046ff467230 */ /* 0x000fe40000004100 */
[----:B------:R-:W-:Y:S02]  /*3a10*/  HADD2.F32 R14, -RZ, R12.H0_H0 ;  /* 0x2000000cff0e7230 */ /* 0x000fe40000004100 */
[-C--:B------:R-:W-:Y:S01]  /*3a20*/  FMUL.FTZ R31, R15, R28.reuse ;  /* 0x0000001c0f1f7220 */ /* 0x080fe20000410000 */
[--C-:B------:R-:W-:Y:S02]  /*3a30*/  HADD2.F32 R13, -RZ, R9.reuse.H1_H1 ;  /* 0x30000009ff0d7230 */ /* 0x100fe40000004100 */
[----:B------:R-:W-:Y:S02]  /*3a40*/  HADD2.F32 R12, -RZ, R9.H0_H0 ;  /* 0x20000009ff0c7230 */ /* 0x000fe40000004100 */
[----:B------:R-:W-:Y:S01]  /*3a50*/  FMUL.FTZ R28, R14, R28 ;  /* 0x0000001c0e1c7220 */ /* 0x000fe20000410000 */
[----:B------:R-:W-:-:S02]  /*3a60*/  HADD2.F32 R9, -RZ, R38.H1_H1 ;  /* 0x30000026ff097230 */ /* 0x000fc40000004100 */
[-C--:B------:R-:W-:Y:S01]  /*3a70*/  FMUL.FTZ R29, R13, R70.reuse ;  /* 0x000000460d1d7220 */ /* 0x080fe20000410000 */
[----:B------:R-:W-:Y:S02]  /*3a80*/  HADD2.F32 R38, -RZ, R38.H0_H0 ;  /* 0x20000026ff267230 */ /* 0x000fe40000004100 */
[----:B------:R-:W-:Y:S01]  /*3a90*/  FMUL.FTZ R70, R12, R70 ;  /* 0x000000460c467220 */ /* 0x000fe20000410000 */
[-C--:B------:R-:W-:Y:S01]  /*3aa0*/  FFMA.FTZ R31, R14, R9.reuse, -R31 ;  /* 0x000000090e1f7223 */ /* 0x080fe2000001081f */
[----:B------:R-:W-:Y:S01]  /*3ab0*/  FFMA.FTZ R28, R15, R9, R28 ;  /* 0x000000090f1c7223 */ /* 0x000fe2000001001c */
[-C--:B------:R-:W-:Y:S01]  /*3ac0*/  FFMA.FTZ R9, R12, R38.reuse, -R29 ;  /* 0x000000260c097223 */ /* 0x080fe2000001081d */
[----:B------:R-:W-:Y:S01]  /*3ad0*/  FFMA.FTZ R70, R13, R38, R70 ;  /* 0x000000260d467223 */ /* 0x000fe20000010046 */
[----:B------:R-:W-:Y:S02]  /*3ae0*/  F2FP.SATFINITE.E4M3.F32.PACK_AB_MERGE_C R38, R33, R32, RZ ;  /* 0x000000202126723e */ /* 0x000fe400048070ff */
[----:B------:R-:W-:-:S02]  /*3af0*/  F2FP.F16.E4M3.UNPACK_B R13, R7.H1 ;  /* 0x00000007ff0d723e */ /* 0x000fc400030006ff */
[----:B------:R-:W-:Y:S02]  /*3b00*/  F2FP.F16.E4M3.UNPACK_B R32, R30.H1 ;  /* 0x0000001eff20723e */ /* 0x000fe400030006ff */
[----:B------:R-:W-:Y:S01]  /*3b10*/  F2FP.SATFINITE.E4M3.F32.PACK_AB_MERGE_C R37, R28, R31, RZ ;  /* 0x0000001f1c25723e */ /* 0x000fe200048070ff */
[--C-:B------:R-:W-:Y:S01]  /*3b20*/  HADD2.F32 R15, -RZ, R13.reuse.H1_H1 ;  /* 0x3000000dff0f7230 */ /* 0x100fe20000004100 */
[----:B------:R-:W-:Y:S01]  /*3b30*/  F2FP.F16.E4M3.UNPACK_B R12, R6.H1 ;  /* 0x00000006ff0c723e */ /* 0x000fe200030006ff */
[----:B------:R-:W-:Y:S01]  /*3b40*/  HADD2.F32 R34, -RZ, R32.H1_H1 ;  /* 0x30000020ff227230 */ /* 0x000fe20000004100 */
        /* <DEDUP_REMOVED lines=12> */
[----:B------:R-:W-:Y:S01]  /*3c10*/  FMUL.FTZ R35, R13, R33 ;  /* 0x000000210d237220 */ /* 0x000fe20000410000 */
[----:B------:R-:W-:Y:S01]  /*3c20*/  F2FP.F16.E4M3.UNPACK_B R7, R7 ;  /* 0x00000007ff07723e */ /* 0x000fe200020006ff */
[C---:B------:R-:W-:Y:S01]  /*3c30*/  FMUL.FTZ R14, R12.reuse, R33 ;  /* 0x000000210c0e7220 */ /* 0x040fe20000410000 */
[----:B------:R-:W-:Y:S01]  /*3c40*/  F2FP.F16.E4M3.UNPACK_B R6, R6 ;  /* 0x00000006ff06723e */ /* 0x000fe200020006ff */
[----:B------:R-:W-:Y:S01]  /*3c50*/  FFMA.FTZ R33, R15, R30, R36 ;  /* 0x0000001e0f217223 */ /* 0x000fe20000010024 */
[-C--:B------:R-:W-:Y:S01]  /*3c60*/  FFMA.FTZ R35, R12, R8.reuse, -R35 ;  /* 0x000000080c237223 */ /* 0x080fe20000010823 */
[----:B------:R-:W-:Y:S01]  /*3c70*/  FFMA.FTZ R30, R13, R8, R14 ;  /* 0x000000080d1e7223 */ /* 0x000fe2000001000e */
[--C-:B------:R-:W-:Y:S01]  /*3c80*/  HADD2.F32 R8, -RZ, R7.reuse.H0_H0 ;  /* 0x20000007ff087230 */ /* 0x100fe20000004100 */
[----:B------:R-:W-:Y:S01]  /*3c90*/  F2FP.SATFINITE.E4M3.F32.PACK_AB_MERGE_C R5, R5, R4, R38 ;  /* 0x000000040505723e */ /* 0x000fe20004807026 */
[----:B------:R-:W-:Y:S01]  /*3ca0*/  HADD2.F32 R12, -RZ, R7.H1_H1 ;  /* 0x30000007ff0c7230 */ /* 0x000fe20000004100 */
[----:B------:R-:W-:Y:S01]  /*3cb0*/  F2FP.SATFINITE.E4M3.F32.PACK_AB_MERGE_C R33, R33, R34, RZ ;  /* 0x000000222121723e */ /* 0x000fe200048070ff */
[----:B------:R-:W-:Y:S01]  /*3cc0*/  HADD2.F32 R7, -RZ, R6.H0_H0 ;  /* 0x20000006ff077230 */ /* 0x000fe20000004100 */
[----:B------:R-:W-:Y:S01]  /*3cd0*/  F2FP.SATFINITE.E4M3.F32.PACK_AB_MERGE_C R30, R30, R35, RZ ;  /* 0x000000231e1e723e */ /* 0x000fe200048070ff */
[----:B------:R-:W-:Y:S01]  /*3ce0*/  HADD2.F32 R13, -RZ, R32.H0_H0 ;  /* 0x20000020ff0d7230 */ /* 0x000fe20000004100 */
[----:B------:R-:W-:Y:S01]  /*3cf0*/  F2FP.SATFINITE.E4M3.F32.PACK_AB_MERGE_C R4, R70, R9, R37 ;  /* 0x000000094604723e */ /* 0x000fe20004807025 */
[----:B------:R-:W-:-:S02]  /*3d00*/  HADD2.F32 R6, -RZ, R6.H1_H1 ;  /* 0x30000006ff067230 */ /* 0x000fc40000004100 */
[----:B------:R-:W-:Y:S02]  /*3d10*/  HADD2.F32 R31, -RZ, R31.H0_H0 ;  /* 0x2000001fff1f7230 */ /* 0x000fe40000004100 */
[-C--:B------:R-:W-:Y:S01]  /*3d20*/  FMUL.FTZ R15, R12, R13.reuse ;  /* 0x0000000d0c0f7220 */ /* 0x080fe20000410000 */
[----:B------:R-:W-:Y:S02]  /*3d30*/  HADD2.F32 R29, -RZ, R29.H0_H0 ;  /* 0x2000001dff1d7230 */ /* 0x000fe40000004100 */
[----:B------:R-:W-:Y:S01]  /*3d40*/  FMUL.FTZ R13, R8, R13 ;  /* 0x0000000d080d7220 */ /* 0x000fe20000410000 */
[----:B------:R-:W-:Y:S02]  /*3d50*/  HADD2.F32 R28, -RZ, R28.H0_H0 ;  /* 0x2000001cff1c7230 */ /* 0x000fe40000004100 */
[-C--:B------:R-:W-:Y:S01]  /*3d60*/  FMUL.FTZ R14, R6, R31.reuse ;  /* 0x0000001f060e7220 */ /* 0x080fe20000410000 */
[C---:B------:R-:W-:Y:S01]  /*3d70*/  FMUL.FTZ R31, R7.reuse, R31 ;  /* 0x0000001f071f7220 */ /* 0x040fe20000410000 */
[-C--:B------:R-:W-:Y:S01]  /*3d80*/  FFMA.FTZ R15, R8, R29.reuse, -R15 ;  /* 0x0000001d080f7223 */ /* 0x080fe2000001080f */
[----:B------:R-:W-:Y:S01]  /*3d90*/  FFMA.FTZ R12, R12, R29, R13 ;  /* 0x0000001d0c0c7223 */ /* 0x000fe2000001000d */
[-C--:B------:R-:W-:Y:S01]  /*3da0*/  FFMA.FTZ R14, R7, R28.reuse, -R14 ;  /* 0x0000001c070e7223 */ /* 0x080fe2000001080e */
[----:B------:R-:W-:-:S03]  /*3db0*/  FFMA.FTZ R31, R6, R28, R31 ;  /* 0x0000001c061f7223 */ /* 0x000fc6000001001f */
[----:B------:R-:W-:Y:S02]  /*3dc0*/  F2FP.SATFINITE.E4M3.F32.PACK_AB_MERGE_C R7, R12, R15, R33 ;  /* 0x0000000f0c07723e */ /* 0x000fe40004807021 */
[----:B------:R-:W-:-:S07]  /*3dd0*/  F2FP.SATFINITE.E4M3.F32.PACK_AB_MERGE_C R6, R31, R14, R30 ;  /* 0x0000000e1f06723e */ /* 0x000fce000480701e */
.L_x_393:
[----:B------:R-:W-:Y:S05]  /*3de0*/  BSYNC B1 ;  /* 0x0000000000017941 */ /* 0x000fea0003800000 */
.L_x_392:
[----:B------:R0:W-:Y:S01]  /*3df0*/  ST.E.128 desc[UR42][R10.64], R4 ;  /* 0x000000040a007985 */ /* 0x0001e2000c101d2a */
[----:B------:R-:W-:Y:S05]  /*3e00*/  BRA `(.L_x_383) ;  /* 0x0000002400747947 */ /* 0x000fea0003800000 */
.L_x_376:
[----:B------:R-:W0:Y:S01]  /*3e10*/  S2R R4, SR_TID.X ;  /* 0x0000000000047919 */ /* 0x000e220000002100 */
[----:B------:R-:W-:Y:S01]  /*3e20*/  BSSY B1, `(.L_x_394) ;  /* 0x000001e000017945 */ /* 0x000fe20003800000 */
[----:B------:R-:W-:Y:S02]  /*3e30*/  CS2R R6, SRZ ;  /* 0x0000000000067805 */ /* 0x000fe4000001ff00 */
[----:B------:R-:W-:Y:S02]  /*3e40*/  CS2R R30, SRZ ;  /* 0x00000000001e7805 */ /* 0x000fe4000001ff00 */
[----:B------:R-:W-:Y:S02]  /*3e50*/  CS2R R28, SRZ ;  /* 0x00000000001c7805 */ /* 0x000fe4000001ff00 */
[----:B------:R-:W-:Y:S02]  /*3e60*/  CS2R R34, SRZ ;  /* 0x0000000000227805 */ /* 0x000fe4000001ff00 */
[----:B------:R-:W-:-:S02]  /*3e70*/  CS2R R32, SRZ ;  /* 0x0000000000207805 */ /* 0x000fc4000001ff00 */
        /* <DEDUP_REMOVED lines=8> */
[----:B------:R-:W-:Y:S01]  /*3f00*/  ULDC.64 UR4, c[0x0][0x3e8] ;  /* 0x0000fa0000047ab9 */ /* 0x000fe20000000a00 */
[----:B------:R-:W-:Y:S01]  /*3f10*/  ULDC.64 UR6, c[0x0][0x400] ;  /* 0x0001000000067ab9 */ /* 0x000fe20000000a00 */
[----:B------:R-:W-:Y:S02]  /*3f20*/  IADD3 R10, P0, P6, R44, UR4, R10 ;  /* 0x000000042c0a7c10 */ /* 0x000fe4000fe1e00a */
[----:B------:R-:W-:Y:S02]  /*3f30*/  CS2R R6, SRZ ;  /* 0x0000000000067805 */ /* 0x000fe4000001ff00 */
[----:B------:R-:W-:Y:S02]  /*3f40*/  CS2R R4, SRZ ;  /* 0x0000000000047805 */ /* 0x000fe4000001ff00 */
[----:B------:R-:W-:Y:S02]  /*3f50*/  CS2R R34, SRZ ;  /* 0x0000000000227805 */ /* 0x000fe4000001ff00 */
[----:B------:R-:W-:-:S02]  /*3f60*/  IADD3.X R11, R50, UR5, R15, P0, P6 ;  /* 0x00000005320b7c10 */ /* 0x000fc400087ec40f */
[----:B------:R-:W-:Y:S02]  /*3f70*/  CS2R R32, SRZ ;  /* 0x0000000000207805 */ /* 0x000fe4000001ff00 */
[----:B------:R-:W-:-:S04]  /*3f80*/  IADD3 R12, P0, P6, R20, UR6, R12 ;  /* 0x00000006140c7c10 */ /* 0x000fc8000fe1e00c */
[----:B------:R-:W-:Y:S02]  /*3f90*/  IADD3.X R13, R48, UR7, R14, P0, P6 ;  /* 0x00000007300d7c10 */ /* 0x000fe400087ec40e */
[-C--:B------:R-:W-:Y:S02]  /*3fa0*/  ISETP.GE.AND P0, PT, R16, R80.reuse, PT ;  /* 0x000000501000720c */ /* 0x080fe40003f06270 */
[----:B------:R-:W-:-:S11]  /*3fb0*/  ISETP.GE.AND P6, PT, R67, R80, PT ;  /* 0x000000504300720c */ /* 0x000fd60003fc6270 */
[----:B------:R0:W5:Y:S04]  /*3fc0*/  @!P0 LDG.E.128 R28, desc[UR42][R10.64] ;  /* 0x0000002a0a1c8981 */ /* 0x000168000c1e1d00 */
[----:B------:R0:W5:Y:S04]  /*3fd0*/  @!P6 LDG.E.128 R4, desc[UR42][R10.64+0x20] ;  /* 0x0000202a0a04e981 */ /* 0x000168000c1e1d00 */
[----:B------:R0:W5:Y:S04]  /*3fe0*/  @!P0 LDG.E.128 R36, desc[UR42][R12.64] ;  /* 0x0000002a0c248981 */ /* 0x000168000c1e1d00 */
[----:B------:R0:W5:Y:S02]  /*3ff0*/  @!P6 LDG.E.128 R32, desc[UR42][R12.64+0x20] ;  /* 0x0000202a0c20e981 */ /* 0x000164000c1e1d00 */
.L_x_395:
[----:B------:R-:W-:Y:S05]  /*4000*/  BSYNC B1 ;  /* 0x0000000000017941 */ /* 0x000fea0003800000 */
.L_x_394:
[----:B------:R-:W-:Y:S01]  /*4010*/  UISETP.NE.AND UP0, UPT, UR36, 0x3, UPT ;  /* 0x000000032400788c */ /* 0x000fe2000bf05270 */
[----:B-----5:R-:W-:Y:S02]  /*4020*/  IMAD.MOV.U32 R81, RZ, RZ, R6 ;  /* 0x000000ffff517224 */ /* 0x020fe400078e0006 */
[----:B------:R-:W-:Y:S02]  /*4030*/  IMAD.MOV.U32 R83, RZ, RZ, R4 ;  /* 0x000000ffff537224 */ /* 0x000fe400078e0004 */
[----:B------:R-:W-:Y:S01]  /*4040*/  IMAD.MOV.U32 R89, RZ, RZ, R30 ;  /* 0x000000ffff597224 */ /* 0x000fe200078e001e */
[----:B------:R-:W-:Y:S01]  /*4050*/  PLOP3.LUT P0, PT, PT, PT, UP0, 0x80, 0x0 ;  /* 0x000000000000781c */ /* 0x000fe20003f0f008 */
[----:B------:R-:W-:Y:S02]  /*4060*/  IMAD.MOV.U32 R92, RZ, RZ, R28 ;  /* 0x000000ffff5c7224 */ /* 0x000fe400078e001c */
[----:B------:R-:W-:Y:S02]  /*4070*/  IMAD.MOV.U32 R85, RZ, RZ, R34 ;  /* 0x000000ffff557224 */ /* 0x000fe400078e0022 */
[----:B------:R-:W-:-:S02]  /*4080*/  IMAD.MOV.U32 R86, RZ, RZ, R32 ;  /* 0x000000ffff567224 */ /* 0x000fc400078e0020 */
[----:B------:R-:W-:Y:S02]  /*4090*/  IMAD.MOV.U32 R90, RZ, RZ, R38 ;  /* 0x000000ffff5a7224 */ /* 0x000fe400078e0026 */
[----:B------:R-:W-:-:S04]  /*40a0*/  IMAD.MOV.U32 R93, RZ, RZ, R36 ;  /* 0x000000ffff5d7224 */ /* 0x000fc800078e0024 */
[----:B------:R-:W-:Y:S05]  /*40b0*/  @!P0 BRA `(.L_x_396) ;  /* 0x0000000000048947 */ /* 0x000fea0003800000 */
[----:B------:R-:W-:Y:S01]  /*40c0*/  BPT.TRAP 0x1 ;  /* 0x000000040000795c */ /* 0x000fe20000300000 */
.L_x_396:
[----:B------:R-:W-:Y:S01]  /*40d0*/  IMAD R68, R19, 0x8, R18 ;  /* 0x0000000813447824 */ /* 0x000fe200078e0212 */
[----:B------:R-:W-:Y:S01]  /*40e0*/  SHF.L.U32 R79, R157, 0x1f, RZ ;  /* 0x0000001f9d4f7819 */ /* 0x000fe200000006ff */
[----:B------:R-:W-:Y:S03]  /*40f0*/  BSSY B1, `(.L_x_397) ;  /* 0x0000003000017945 */ /* 0x000fe60003800000 */
[----:B------:R-:W1:Y:S02]  /*4100*/  SYNCS.PHASECHK.TRANS64.TRYWAIT P6, [R68+URZ+0x19c90], R79 ;  /* 0x019c904f440075a7 */ /* 0x000e6400080c017f */
[----:B-1----:R-:W-:Y:S05]  /*4110*/  @!P6 BRA `(.L_x_398) ;  /* 0x0000014c009ce947 */ /* 0x002fea0003800000 */
.L_x_633:
[----:B------:R-:W-:Y:S05]  /*4120*/  BSYNC B1 ;  /* 0x0000000000017941 */ /* 0x000fea0003800000 */
.L_x_397:
[----:B------:R-:W-:-:S03]  /*4130*/  UMOV UR4, 0xffffffff ;  /* 0xffffffff00047882 */ /* 0x000fc60000000000 */
[----:B------:R-:W-:Y:S05]  /*4140*/  BRA.DIV UR4, `(.L_x_399) ;  /* 0x0000014e04a47947 */ /* 0x000fea000b800000 */
[----:B------:R-:W2:Y:S04]  /*4150*/  SHFL.IDX PT, R82, R82, RZ, 0x1e1f ;  /* 0x001e1fff52527589 */ /* 0x000ea800000e0000 */
[----:B------:R-:W3:Y:S02]  /*4160*/  SHFL.IDX PT, R84, R84, RZ, 0x1e1f ;  /* 0x001e1fff54547589 */ /* 0x000ee400000e0000 */
.L_x_637:
[----:B------:R-:W-:Y:S05]  /*4170*/  @P5 BRA `(.L_x_383) ;  /* 0x0000002000985947 */ /* 0x000fea0003800000 */
[----:B------:R-:W4:Y:S01]  /*4180*/  LDC R87, c[0x0][0x2f4] ;  /* 0x0000bd00ff577b82 */ /* 0x000f220000000800 */
[----:B------:R-:W-:Y:S01]  /*4190*/  ISETP.NE.AND P5, PT, R53, RZ, PT ;  /* 0x000000ff3500720c */ /* 0x000fe20003fa5270 */
[----:B------:R-:W-:Y:S01]  /*41a0*/  BSSY B1, `(.L_x_400) ;  /* 0x00000f5000017945 */ /* 0x000fe20003800000 */
[----:B----4-:R-:W-:-:S11]  /*41b0*/  IMAD.IADD R91, R87, 0x1, -R54 ;  /* 0x00000001575b7824 */ /* 0x010fd600078e0a36 */
[----:B------:R-:W-:Y:S05]  /*41c0*/  @!P5 BRA `(.L_x_401) ;  /* 0x0000000c00c8d947 */ /* 0x000fea0003800000 */
[----:B0-----:R-:W4:Y:S04]  /*41d0*/  LDL R13, [R1+0xc] ;  /* 0x00000c00010d7983 */ /* 0x001f280000100800 */
[----:B------:R-:W5:Y:S04]  /*41e0*/  LDL R12, [R1+0x60] ;  /* 0x00006000010c7983 */ /* 0x000f680000100800 */
[----:B------:R-:W5:Y:S01]  /*41f0*/  LDL R10, [R1+0x1c] ;  /* 0x00001c00010a7983 */ /* 0x000f620000100800 */
[----:B------:R-:W-:Y:S01]  /*4200*/  SEL R8, R54, R91, !P3 ;  /* 0x0000005b36087207 */ /* 0x000fe20005800000 */
[----:B------:R-:W-:Y:S01]  /*4210*/  BSSY B2, `(.L_x_402) ;  /* 0x00000eb000027945 */ /* 0x000fe20003800000 */
[----:B---3--:R-:W-:-:S02]  /*4220*/  IADD3 R70, P6, R41, R84, RZ ;  /* 0x0000005429467210 */ /* 0x008fc40007fde0ff */
[----:B------:R-:W-:Y:S02]  /*4230*/  SHF.R.S32.HI R9, RZ, 0x1f, R8 ;  /* 0x0000001fff097819 */ /* 0x000fe40000011408 */
[----:B--2---:R-:W-:Y:S02]  /*4240*/  LEA.HI.X.SX32 R71, R41, R82, 0x1, P6 ;  /* 0x0000005229477211 */ /* 0x004fe400030f0eff */
[----:B------:R-:W-:-:S04]  /*4250*/  LEA.HI R9, R9, R8, RZ, 0x5 ;  /* 0x0000000809097211 */ /* 0x000fc800078f28ff */
[----:B------:R-:W-:-:S04]  /*4260*/  SHF.R.S32.HI R8, RZ, 0x5, R9 ;  /* 0x00000005ff087819 */ /* 0x000fc80000011409 */
[----:B------:R-:W-:-:S04]  /*4270*/  LEA.HI.SX32 R8, R65, R8, 0x1c ;  /* 0x0000000841087211 */ /* 0x000fc800078fe2ff */
[C---:B------:R-:W-:Y:S02]  /*4280*/  LEA.HI R9, R8.reuse, R8, RZ, 0x1 ;  /* 0x0000000808097211 */ /* 0x040fe400078f08ff */
[----:B------:R-:W-:-:S03]  /*4290*/  SHF.L.U32 R11, R8, 0x4, RZ ;  /* 0x00000004080b7819 */ /* 0x000fc600000006ff */
[----:B------:R-:W-:Y:S01]  /*42a0*/  IMAD.SHL.U32 R9, R9, 0x800, RZ ;  /* 0x0000080009097824 */ /* 0x000fe200078e00ff */
[----:B------:R-:W-:-:S04]  /*42b0*/  ISETP.GE.AND P5, PT, R11, R87, PT ;  /* 0x000000570b00720c */ /* 0x000fc80003fa6270 */
[----:B------:R-:W-:-:S09]  /*42c0*/  LOP3.LUT R9, R9, 0xfffff000, RZ, 0xc0, !PT ;  /* 0xfffff00009097812 */ /* 0x000fd200078ec0ff */
[----:B------:R-:W-:-:S04]  /*42d0*/  @!P5 IADD3 R72, P6, R84, R11, RZ ;  /* 0x0000000b5448d210 */ /* 0x000fc80007fde0ff */
[----:B------:R-:W-:Y:S02]  /*42e0*/  @!P5 LEA.HI.X.SX32 R73, R11, R82, 0x1, P6 ;  /* 0x000000520b49d211 */ /* 0x000fe400030f0eff */
[----:B------:R-:W-:Y:S02]  /*42f0*/  ISETP.GE.AND P6, PT, R16, R80, PT ;  /* 0x000000501000720c */ /* 0x000fe40003fc6270 */
[----:B----4-:R-:W-:-:S04]  /*4300*/  LOP3.LUT R8, R13, 0x10, R11, 0xf8, !PT ;  /* 0x000000100d087812 */ /* 0x010fc800078ef80b */
[----:B-----5:R-:W-:-:S04]  /*4310*/  LOP3.LUT R8, R8, R12, RZ, 0x3c, !PT ;  /* 0x0000000c08087212 */ /* 0x020fc800078e3cff */
[----:B------:R-:W-:Y:S01]  /*4320*/  IADD3 R8, R8, R9, R10 ;  /* 0x0000000908087210 */ /* 0x000fe20007ffe00a */
[----:B------:R-:W-:-:S04]  /*4330*/  IMAD R9, R19, 0x3000, R63 ;  /* 0x0000300013097824 */ /* 0x000fc800078e023f */
[----:B------:R-:W-:Y:S02]  /*4340*/  IMAD R13, R19, 0x3000, R8 ;  /* 0x00003000130d7824 */ /* 0x000fe400078e0208 */
[C---:B------:R-:W-:Y:S02]  /*4350*/  IMAD.IADD R9, R18.reuse, 0x1, R9 ;  /* 0x0000000112097824 */ /* 0x040fe400078e0209 */
[----:B------:R-:W-:-:S04]  /*4360*/  IMAD.IADD R13, R18, 0x1, R13 ;  /* 0x00000001120d7824 */ /* 0x000fc800078e020d */
[----:B------:R-:W0:Y:S04]  /*4370*/  LDS.128 R8, [R9+0x13800] ;  /* 0x0138000009087984 */ /* 0x000e280000000c00 */
[----:B------:R-:W2:Y:S01]  /*4380*/  LDS.128 R12, [R13+0x13800] ;  /* 0x013800000d0c7984 */ /* 0x000ea20000000c00 */
[----:B------:R-:W-:Y:S05]  /*4390*/  @P6 BRA `(.L_x_403) ;  /* 0x0000000c00486947 */ /* 0x000fea0003800000 */
[----:B--2---:R-:W-:Y:S01]  /*43a0*/  IMAD.MOV.U32 R28, RZ, RZ, R12 ;  /* 0x000000ffff1c7224 */ /* 0x004fe200078e000c */
[-C--:B------:R-:W-:Y:S02]  /*43b0*/  F2FP.F16.E4M3.UNPACK_B R96, R93.reuse.H1 ;  /* 0x0000005dff60723e */ /* 0x080fe400030006ff */
[----:B0-----:R-:W-:Y:S02]  /*43c0*/  F2FP.F16.E4M3.UNPACK_B R30, R8.H1 ;  /* 0x00000008ff1e723e */ /* 0x001fe400030006ff */
[----:B------:R-:W-:Y:S01]  /*43d0*/  F2FP.F16.E4M3.UNPACK_B R36, R28.H1 ;  /* 0x0000001cff24723e */ /* 0x000fe200030006ff */
[----:B------:R-:W-:Y:S01]  /*43e0*/  HADD2.F32 R97, -RZ, R96.H0_H0 ;  /* 0x20000060ff617230 */ /* 0x000fe20000004100 */
[----:B------:R-:W-:Y:S01]  /*43f0*/  F2FP.F16.E4M3.UNPACK_B R94, R92.H1 ;  /* 0x0000005cff5e723e */ /* 0x000fe200030006ff */
[----:B------:R-:W-:Y:S01]  /*4400*/  HADD2.F32 R12, -RZ, R30.H0_H0 ;  /* 0x2000001eff0c7230 */ /* 0x000fe20000004100 */
[----:B------:R-:W-:Y:S01]  /*4410*/  F2FP.F16.E4M3.UNPACK_B R93, R93 ;  /* 0x0000005dff5d723e */ /* 0x000fe200020006ff */
[----:B------:R-:W-:Y:S01]  /*4420*/  HADD2.F32 R38, -RZ, R36.H0_H0 ;  /* 0x20000024ff267230 */ /* 0x000fe20000004100 */
[----:B------:R-:W-:Y:S01]  /*4430*/  F2FP.F16.E4M3.UNPACK_B R8, R8 ;  /* 0x00000008ff08723e */ /* 0x000fe200020006ff */
[----:B------:R-:W-:Y:S01]  /*4440*/  HADD2.F32 R95, -RZ, R94.H0_H0 ;  /* 0x2000005eff5f7230 */ /* 0x000fe20000004100 */
[----:B------:R-:W-:Y:S01]  /*4450*/  F2FP.F16.E4M3.UNPACK_B R104, R90.H1 ;  /* 0x0000005aff68723e */ /* 0x000fe200030006ff */
[----:B------:R-:W-:-:S02]  /*4460*/  HADD2.F32 R36, -RZ, R36.H1_H1 ;  /* 0x30000024ff247230 */ /* 0x000fc40000004100 */
[-C--:B------:R-:W-:Y:S01]  /*4470*/  FMUL.FTZ R99, R38, R97.reuse ;  /* 0x0000006126637220 */ /* 0x080fe20000410000 */
[C---:B------:R-:W-:Y:S01]  /*4480*/  FMUL.FTZ R97, R12.reuse, R97 ;  /* 0x000000610c617220 */ /* 0x040fe20000410000 */
[----:B------:R-:W-:Y:S01]  /*4490*/  HADD2.F32 R30, -RZ, R30.H1_H1 ;  /* 0x3000001eff1e7230 */ /* 0x000fe20000004100 */
[----:B------:R-:W-:Y:S01]  /*44a0*/  F2FP.F16.E4M3.UNPACK_B R107, R89.H1 ;  /* 0x00000059ff6b723e */ /* 0x000fe200030006ff */
[-C--:B------:R-:W-:Y:S01]  /*44b0*/  FFMA.FTZ R12, R12, R95.reuse, -R99 ;  /* 0x0000005f0c0c7223 */ /* 0x080fe20000010863 */
[----:B------:R-:W-:Y:S02]  /*44c0*/  HADD2.F32 R99, -RZ, R96.H1_H1 ;  /* 0x30000060ff637230 */ /* 0x000fe40000004100 */
[----:B------:R-:W-:Y:S01]  /*44d0*/  FFMA.FTZ R38, R38, R95, R97 ;  /* 0x0000005f26267223 */ /* 0x000fe20000010061 */
[----:B------:R-:W-:Y:S01]  /*44e0*/  HADD2.F32 R97, -RZ, R94.H1_H1 ;  /* 0x3000005eff617230 */ /* 0x000fe20000004100 */
[----:B------:R-:W-:Y:S01]  /*44f0*/  LOP3.LUT R98, R31, 0xff0000ff, RZ, 0xc0, !PT ;  /* 0xff0000ff1f627812 */ /* 0x000fe200078ec0ff */
[----:B------:R-:W-:-:S02]  /*4500*/  HADD2.F32 R94, -RZ, R93.H0_H0 ;  /* 0x2000005dff5e7230 */ /* 0x000fc40000004100 */
[-C--:B------:R-:W-:Y:S01]  /*4510*/  FMUL.FTZ R95, R36, R99.reuse ;  /* 0x00000063245f7220 */ /* 0x080fe20000410000 */
[C---:B------:R-:W-:Y:S01]  /*4520*/  FMUL.FTZ R101, R30.reuse, R99 ;  /* 0x000000631e657220 */ /* 0x040fe20000410000 */
[----:B------:R-:W-:Y:S01]  /*4530*/  HADD2.F32 R93, -RZ, R93.H1_H1 ;  /* 0x3000005dff5d7230 */ /* 0x000fe20000004100 */
[----:B------:R-:W-:Y:S01]  /*4540*/  SHF.R.U32.HI R96, RZ, 0x10, R37 ;  /* 0x00000010ff607819 */ /* 0x000fe20000011625 */
[-C--:B------:R-:W-:Y:S01]  /*4550*/  FFMA.FTZ R99, R30, R97.reuse, -R95 ;  /* 0x000000611e637223 */ /* 0x080fe2000001085f */
[----:B------:R-:W-:Y:S01]  /*4560*/  F2FP.F16.E4M3.UNPACK_B R30, R28 ;  /* 0x0000001cff1e723e */ /* 0x000fe200020006ff */
[----:B------:R-:W-:Y:S01]  /*4570*/  FFMA.FTZ R97, R36, R97, R101 ;  /* 0x0000006124617223 */ /* 0x000fe20000010065 */
[----:B------:R-:W-:Y:S01]  /*4580*/  F2FP.F16.E4M3.UNPACK_B R36, R92 ;  /* 0x0000005cff24723e */ /* 0x000fe200020006ff */
[----:B------:R-:W-:Y:S01]  /*4590*/  HADD2.F32 R28, -RZ, R8.H0_H0 ;  /* 0x20000008ff1c7230 */ /* 0x000fe20000004100 */
[----:B------:R-:W-:Y:S01]  /*45a0*/  SHF.R.U32.HI R100, RZ, 0x8, R39 ;  /* 0x00000008ff647819 */ /* 0x000fe20000011627 */
[----:B------:R-:W-:Y:S01]  /*45b0*/  HADD2.F32 R95, -RZ, R30.H0_H0 ;  /* 0x2000001eff5f7230 */ /* 0x000fe20000004100 */
[----:B------:R-:W-:Y:S01]  /*45c0*/  LOP3.LUT R102, R39, 0xff0000ff, RZ, 0xc0, !PT ;  /* 0xff0000ff27667812 */ /* 0x000fe200078ec0ff */
[----:B------:R-:W-:Y:S01]  /*45d0*/  HADD2.F32 R92, -RZ, R36.H0_H0 ;  /* 0x20000024ff5c7230 */ /* 0x000fe20000004100 */
[----:B------:R-:W-:Y:S01]  /*45e0*/  F2FP.SATFINITE.E4M3.F32.PACK_AB_MERGE_C R12, R99, R12, RZ ;  /* 0x0000000c630c723e */ /* 0x000fe200048070ff */
[----:B------:R-:W-:-:S02]  /*45f0*/  HADD2.F32 R30, -RZ, R30.H1_H1 ;  /* 0x3000001eff1e7230 */ /* 0x000fc40000004100 */
[-C--:B------:R-:W-:Y:S01]  /*4600*/  FMUL.FTZ R101, R95, R94.reuse ;  /* 0x0000005e5f657220 */ /* 0x080fe20000410000 */
[C---:B------:R-:W-:Y:S01]  /*4610*/  FMUL.FTZ R94, R28.reuse, R94 ;  /* 0x0000005e1c5e7220 */ /* 0x040fe20000410000 */
[----:B------:R-:W-:Y:S01]  /*4620*/  HADD2.F32 R8, -RZ, R8.H1_H1 ;  /* 0x30000008ff087230 */ /* 0x000fe20000004100 */
[----:B------:R-:W-:Y:S01]  /*4630*/  F2FP.SATFINITE.E4M3.F32.PACK_AB_MERGE_C R97, R97, R38, RZ ;  /* 0x000000266161723e */ /* 0x000fe200048070ff */
[-C--:B------:R-:W-:Y:S01]  /*4640*/  FFMA.FTZ R28, R28, R92.reuse, -R101 ;  /* 0x0000005c1c1c7223 */ /* 0x080fe20000010865 */
[----:B------:R-:W-:Y:S02]  /*4650*/  HADD2.F32 R101, -RZ, R36.H1_H1 ;  /* 0x30000024ff657230 */ /* 0x000fe40000004100 */
[-C--:B------:R-:W-:Y:S01]  /*4660*/  FMUL.FTZ R103, R30, R93.reuse ;  /* 0x0000005d1e677220 */ /* 0x080fe20000410000 */
[C---:B------:R-:W-:Y:S01]  /*4670*/  FMUL.FTZ R105, R8.reuse, R93 ;  /* 0x0000005d08697220 */ /* 0x040fe20000410000 */
[----:B------:R-:W-:Y:S01]  /*4680*/  FFMA.FTZ R95, R95, R92, R94 ;  /* 0x0000005c5f5f7223 */ /* 0x000fe2000001005e */
[----:B------:R-:W-:Y:S01]  /*4690*/  SHF.R.U32.HI R36, RZ, 0x10, R29 ;  /* 0x00000010ff247819 */ /* 0x000fe2000001161d */
[----:B------:R-:W-:Y:S01]  /*46a0*/  FFMA.FTZ R93, R8, R101, -R103 ;  /* 0x00000065085d7223 */ /* 0x000fe20000010867 */
[----:B------:R-:W-:-:S02]  /*46b0*/  IMAD.MOV.U32 R103, RZ, RZ, R14 ;  /* 0x000000ffff677224 */ /* 0x000fc400078e000e */
[----:B------:R-:W-:Y:S01]  /*46c0*/  FFMA.FTZ R30, R30, R101, R105 ;  /* 0x000000651e1e7223 */ /* 0x000fe20000010069 */
[----:B------:R-:W-:Y:S01]  /*46d0*/  IMAD.MOV.U32 R14, RZ, RZ, R10 ;  /* 0x000000ffff0e7224 */ /* 0x000fe200078e000a */
[----:B------:R-:W-:Y:S01]  /*46e0*/  SHF.R.U32.HI R8, RZ, 0x8, R29 ;  /* 0x00000008ff087819 */ /* 0x000fe2000001161d */
[--C-:B------:R-:W-:Y:S01]  /*46f0*/  HADD2.F32 R111, -RZ, R104.reuse.H0_H0 ;  /* 0x20000068ff6f7230 */ /* 0x100fe20000004100 */
[----:B------:R-:W-:Y:S01]  /*4700*/  F2FP.F16.E4M3.UNPACK_B R105, R103.H1 ;  /* 0x00000067ff69723e */ /* 0x000fe200030006ff */
[----:B------:R-:W-:Y:S01]  /*4710*/  HADD2.F32 R109, -RZ, R107.H0_H0 ;  /* 0x2000006bff6d7230 */ /* 0x000fe20000004100 */
[----:B------:R-:W-:Y:S01]  /*4720*/  F2FP.F16.E4M3.UNPACK_B R106, R14.H1 ;  /* 0x0000000eff6a723e */ /* 0x000fe200030006ff */
[----:B------:R-:W-:Y:S01]  /*4730*/  HADD2.F32 R104, -RZ, R104.H1_H1 ;  /* 0x30000068ff687230 */ /* 0x000fe20000004100 */
[----:B------:R-:W-:Y:S01]  /*4740*/  LOP3.LUT R92, R29, 0xff0000ff, RZ, 0xc0, !PT ;  /* 0xff0000ff1d5c7812 */ /* 0x000fe200078ec0ff */
[--C-:B------:R-:W-:Y:S01]  /*4750*/  HADD2.F32 R10, -RZ, R105.reuse.H0_H0 ;  /* 0x20000069ff0a7230 */ /* 0x100fe20000004100 */
[--C-:B------:R-:W-:Y:S01]  /*4760*/  SHF.R.U32.HI R29, RZ, 0x10, R31.reuse ;  /* 0x00000010ff1d7819 */ /* 0x100fe2000001161f */
[----:B------:R-:W-:Y:S01]  /*4770*/  HADD2.F32 R108, -RZ, R106.H0_H0 ;  /* 0x2000006aff6c7230 */ /* 0x000fe20000004100 */
[----:B------:R-:W-:Y:S01]  /*4780*/  SHF.R.U32.HI R94, RZ, 0x8, R31 ;  /* 0x00000008ff5e7819 */ /* 0x000fe2000001161f */
[----:B------:R-:W-:Y:S01]  /*4790*/  HADD2.F32 R105, -RZ, R105.H1_H1 ;  /* 0x30000069ff697230 */ /* 0x000fe20000004100 */
[----:B------:R-:W-:Y:S01]  /*47a0*/  SHF.R.U32.HI R31, RZ, 0x8, R37 ;  /* 0x00000008ff1f7819 */ /* 0x000fe20000011625 */
[----:B------:R-:W-:Y:S01]  /*47b0*/  IMAD.U32 R96, R96, 0x10000, RZ ;  /* 0x0001000060607824 */ /* 0x000fe200078e00ff */
[----:B------:R-:W-:-:S02]  /*47c0*/  LOP3.LUT R101, R37, 0xff0000ff, RZ, 0xc0, !PT ;  /* 0xff0000ff25657812 */ /* 0x000fc400078ec0ff */
[----:B------:R-:W-:Y:S01]  /*47d0*/  SHF.R.U32.HI R37, RZ, 0x10, R39 ;  /* 0x00000010ff257819 */ /* 0x000fe20000011627 */
[----:B------:R-:W-:Y:S02]  /*47e0*/  IMAD.MOV.U32 R39, RZ, RZ, R9 ;  /* 0x000000ffff277224 */ /* 0x000fe400078e0009 */
[-C--:B------:R-:W-:Y:S01]  /*47f0*/  FMUL.FTZ R9, R10, R111.reuse ;  /* 0x0000006f0a097220 */ /* 0x080fe20000410000 */
[C---:B------:R-:W-:Y:S01]  /*4800*/  FMUL.FTZ R111, R108.reuse, R111 ;  /* 0x0000006f6c6f7220 */ /* 0x040fe20000410000 */
[----:B------:R-:W-:Y:S01]  /*4810*/  F2FP.F16.E4M3.UNPACK_B R103, R103 ;  /* 0x00000067ff67723e */ /* 0x000fe200020006ff */
[----:B------:R-:W-:Y:S02]  /*4820*/  IMAD.U32 R37, R37, 0x10000, RZ ;  /* 0x0001000025257824 */ /* 0x000fe400078e00ff */
[-C--:B------:R-:W-:Y:S01]  /*4830*/  FFMA.FTZ R9, R108, R109.reuse, -R9 ;  /* 0x0000006d6c097223 */ /* 0x080fe20000010809 */
[----:B------:R-:W-:Y:S01]  /*4840*/  FFMA.FTZ R10, R10, R109, R111 ;  /* 0x0000006d0a0a7223 */ /* 0x000fe2000001006f */
[----:B------:R-:W-:Y:S01]  /*4850*/  HADD2.F32 R109, -RZ, R106.H1_H1 ;  /* 0x3000006aff6d7230 */ /* 0x000fe20000004100 */
[----:B------:R-:W-:Y:S01]  /*4860*/  SHF.L.U32 R29, R29, 0x10, RZ ;  /* 0x000000101d1d7819 */ /* 0x000fe200000006ff */
[----:B------:R-:W-:-:S02]  /*4870*/  HADD2.F32 R106, -RZ, R107.H1_H1 ;  /* 0x3000006bff6a7230 */ /* 0x000fc40000004100 */
[-C--:B------:R-:W-:Y:S01]  /*4880*/  FMUL.FTZ R108, R105, R104.reuse ;  /* 0x00000068696c7220 */ /* 0x080fe20000410000 */
[----:B------:R-:W-:Y:S02]  /*4890*/  IMAD.SHL.U32 R107, R8, 0x100, RZ ;  /* 0x00000100086b7824 */ /* 0x000fe400078e00ff */
[----:B------:R-:W-:Y:S01]  /*48a0*/  FMUL.FTZ R110, R109, R104 ;  /* 0x000000686d6e7220 */ /* 0x000fe20000410000 */
[----:B------:R-:W-:Y:S01]  /*48b0*/  F2FP.SATFINITE.E4M3.F32.PACK_AB_MERGE_C R93, R93, R28, R12 ;  /* 0x0000001c5d5d723e */ /* 0x000fe2000480700c */
[-C--:B------:R-:W-:Y:S01]  /*48c0*/  FFMA.FTZ R104, R109, R106.reuse, -R108 ;  /* 0x0000006a6d687223 */ /* 0x080fe2000001086c */
[----:B------:R-:W-:Y:S01]  /*48d0*/  F2FP.SATFINITE.E4M3.F32.PACK_AB_MERGE_C R12, R30, R95, R97 ;  /* 0x0000005f1e0c723e */ /* 0x000fe20004807061 */
[----:B------:R-:W-:Y:S01]  /*48e0*/  FFMA.FTZ R105, R105, R106, R110 ;  /* 0x0000006a69697223 */ /* 0x000fe2000001006e */
[----:B------:R-:W-:Y:S01]  /*48f0*/  LOP3.LUT R92, R92, 0xff00, R107, 0xf8, !PT ;  /* 0x0000ff005c5c7812 */ /* 0x000fe200078ef86b */
[----:B------:R-:W-:Y:S01]  /*4900*/  IMAD.SHL.U32 R107, R94, 0x100, RZ ;  /* 0x000001005e6b7824 */ /* 0x000fe200078e00ff */
[----:B------:R-:W-:Y:S01]  /*4910*/  F2FP.SATFINITE.E4M3.F32.PACK_AB_MERGE_C R104, R104, R9, RZ ;  /* 0x000000096868723e */ /* 0x000fe200048070ff */
[----:B------:R-:W-:Y:S01]  /*4920*/  IMAD.SHL.U32 R94, R31, 0x100, RZ ;  /* 0x000001001f5e7824 */ /* 0x000fe200078e00ff */
[----:B------:R-:W-:Y:S01]  /*4930*/  F2FP.F16.E4M3.UNPACK_B R9, R39 ;  /* 0x00000027ff09723e */ /* 0x000fe200020006ff */
[----:B------:R-:W-:Y:S01]  /*4940*/  IMAD.U32 R31, R36, 0x10000, RZ ;  /* 0x00010000241f7824 */ /* 0x000fe200078e00ff */
[----:B------:R-:W-:Y:S01]  /*4950*/  LOP3.LUT R8, R98, 0xff00, R107, 0xf8, !PT ;  /* 0x0000ff0062087812 */ /* 0x000fe200078ef86b */
[----:B------:R-:W-:Y:S01]  /*4960*/  IMAD.SHL.U32 R107, R100, 0x100, RZ ;  /* 0x00000100646b7824 */ /* 0x000fe200078e00ff */
[----:B------:R-:W-:Y:S01]  /*4970*/  LOP3.LUT R101, R101, 0xff00, R94, 0xf8, !PT ;  /* 0x0000ff0065657812 */ /* 0x000fe200078ef85e */
[----:B------:R-:W-:Y:S01]  /*4980*/  HADD2.F32 R30, -RZ, R9.H0_H0 ;  /* 0x20000009ff1e7230 */ /* 0x000fe20000004100 */
[----:B------:R-:W-:-:S02]  /*4990*/  F2FP.F16.E4M3.UNPACK_B R98, R90 ;  /* 0x0000005aff62723e */ /* 0x000fc400020006ff */
[----:B------:R-:W-:Y:S01]  /*49a0*/  F2FP.F16.E4M3.UNPACK_B R94, R14 ;  /* 0x0000000eff5e723e */ /* 0x000fe200020006ff */
[--C-:B------:R-:W-:Y:S01]  /*49b0*/  HADD2.F32 R14, -RZ, R103.reuse.H0_H0 ;  /* 0x20000067ff0e7230 */ /* 0x100fe20000004100 */
[----:B------:R-:W-:Y:S01]  /*49c0*/  LOP3.LUT R31, R92, 0xff0000, R31, 0xf8, !PT ;  /* 0x00ff00005c1f7812 */ /* 0x000fe200078ef81f */
[----:B------:R-:W-:Y:S01]  /*49d0*/  HADD2.F32 R103, -RZ, R103.H1_H1 ;  /* 0x30000067ff677230 */ /* 0x000fe20000004100 */
[----:B------:R-:W-:Y:S01]  /*49e0*/  F2FP.F16.E4M3.UNPACK_B R92, R89 ;  /* 0x00000059ff5c723e */ /* 0x000fe200020006ff */
[----:B------:R-:W-:Y:S01]  /*49f0*/  HADD2.F32 R89, -RZ, R98.H0_H0 ;  /* 0x20000062ff597230 */ /* 0x000fe20000004100 */
[----:B------:R-:W-:Y:S01]  /*4a00*/  LOP3.LUT R36, R102, 0xff00, R107, 0xf8, !PT ;  /* 0x0000ff0066247812 */ /* 0x000fe200078ef86b */
[----:B------:R-:W-:Y:S01]  /*4a10*/  HADD2.F32 R90, -RZ, R94.H0_H0 ;  /* 0x2000005eff5a7230 */ /* 0x000fe20000004100 */
[----:B------:R-:W-:Y:S01]  /*4a20*/  LOP3.LUT R8, R8, 0xff0000, R29, 0xf8, !PT ;  /* 0x00ff000008087812 */ /* 0x000fe200078ef81d */
[----:B------:R-:W-:Y:S02]  /*4a30*/  HADD2.F32 R29, -RZ, R92.H0_H0 ;  /* 0x2000005cff1d7230 */ /* 0x000fe40000004100 */
[----:B------:R-:W-:Y:S01]  /*4a40*/  FMUL.FTZ R107, R14, R89 ;  /* 0x000000590e6b7220 */ /* 0x000fe20000410000 */
[----:B------:R-:W-:-:S02]  /*4a50*/  HADD2.F32 R98, -RZ, R98.H1_H1 ;  /* 0x30000062ff627230 */ /* 0x000fc40000004100 */
[C---:B------:R-:W-:Y:S01]  /*4a60*/  FMUL.FTZ R89, R90.reuse, R89 ;  /* 0x000000595a597220 */ /* 0x040fe20000410000 */
[----:B------:R-:W-:Y:S02]  /*4a70*/  HADD2.F32 R94, -RZ, R94.H1_H1 ;  /* 0x3000005eff5e7230 */ /* 0x000fe40000004100 */
[-C--:B------:R-:W-:Y:S01]  /*4a80*/  FFMA.FTZ R90, R90, R29.reuse, -R107 ;  /* 0x0000001d5a5a7223 */ /* 0x080fe2000001086b */
[----:B------:R-:W-:Y:S02]  /*4a90*/  HADD2.F32 R92, -RZ, R92.H1_H1 ;  /* 0x3000005cff5c7230 */ /* 0x000fe40000004100 */
[----:B------:R-:W-:Y:S01]  /*4aa0*/  FFMA.FTZ R14, R14, R29, R89 ;  /* 0x0000001d0e0e7223 */ /* 0x000fe20000010059 */
[----:B------:R-:W-:Y:S01]  /*4ab0*/  LOP3.LUT R89, R101, 0xff0000, R96, 0xf8, !PT ;  /* 0x00ff000065597812 */ /* 0x000fe200078ef860 */
[CC--:B------:R-:W-:Y:S01]  /*4ac0*/  FMUL.FTZ R29, R103.reuse, R98.reuse ;  /* 0x00000062671d7220 */ /* 0x0c0fe20000410000 */
[----:B------:R-:W-:Y:S01]  /*4ad0*/  LOP3.LUT R36, R36, 0xff0000, R37, 0xf8, !PT ;  /* 0x00ff000024247812 */ /* 0x000fe200078ef825 */
[C---:B------:R-:W-:Y:S01]  /*4ae0*/  FMUL.FTZ R98, R94.reuse, R98 ;  /* 0x000000625e627220 */ /* 0x040fe20000410000 */
[----:B------:R-:W-:Y:S01]  /*4af0*/  F2FP.F16.E4M3.UNPACK_B R37, R13 ;  /* 0x0000000dff25723e */ /* 0x000fe200020006ff */
[-C--:B------:R-:W-:Y:S01]  /*4b00*/  FFMA.FTZ R101, R94, R92.reuse, -R29 ;  /* 0x0000005c5e657223 */ /* 0x080fe2000001081d */
[----:B------:R-:W-:Y:S01]  /*4b10*/  F2FP.F16.E4M3.UNPACK_B R38, R89 ;  /* 0x00000059ff26723e */ /* 0x000fe200020006ff */
[----:B------:R-:W-:Y:S01]  /*4b20*/  FFMA.FTZ R29, R103, R92, R98 ;  /* 0x0000005c671d7223 */ /* 0x000fe20000010062 */
[----:B------:R-:W-:Y:S01]  /*4b30*/  F2FP.F16.E4M3.UNPACK_B R94, R31 ;  /* 0x0000001fff5e723e */ /* 0x000fe200020006ff */
[--C-:B------:R-:W-:Y:S01]  /*4b40*/  HADD2.F32 R92, -RZ, R37.reuse.H0_H0 ;  /* 0x20000025ff5c7230 */ /* 0x100fe20000004100 */
[----:B------:R-:W-:Y:S01]  /*4b50*/  F2FP.SATFINITE.E4M3.F32.PACK_AB_MERGE_C R28, R101, R90, R104 ;  /* 0x0000005a651c723e */ /* 0x000fe20004807068 */
[----:B------:R-:W-:Y:S01]  /*4b60*/  HADD2.F32 R97, -RZ, R38.H0_H0 ;  /* 0x20000026ff617230 */ /* 0x000fe20000004100 */
[----:B------:R-:W-:Y:S01]  /*4b70*/  F2FP.F16.E4M3.UNPACK_B R39, R39.H1 ;  /* 0x00000027ff27723e */ /* 0x000fe200030006ff */
[----:B------:R-:W-:Y:S01]  /*4b80*/  HADD2.F32 R95, -RZ, R94.H0_H0 ;  /* 0x2000005eff5f7230 */ /* 0x000fe20000004100 */
[----:B------:R-:W-:Y:S01]  /*4b90*/  F2FP.SATFINITE.E4M3.F32.PACK_AB_MERGE_C R10, R105, R10, RZ ;  /* 0x0000000a690a723e */ /* 0x000fe200048070ff */
[----:B------:R-:W-:-:S02]  /*4ba0*/  HADD2.F32 R37, -RZ, R37.H1_H1 ;  /* 0x30000025ff257230 */ /* 0x000fc40000004100 */
[-C--:B------:R-:W-:Y:S01]  /*4bb0*/  FMUL.FTZ R99, R92, R97.reuse ;  /* 0x000000615c637220 */ /* 0x080fe20000410000 */
[----:B------:R-:W-:Y:S02]  /*4bc0*/  HADD2.F32 R90, -RZ, R38.H1_H1 ;  /* 0x30000026ff5a7230 */ /* 0x000fe40000004100 */
[C---:B------:R-:W-:Y:S01]  /*4bd0*/  FMUL.FTZ R97, R30.reuse, R97 ;  /* 0x000000611e617220 */ /* 0x040fe20000410000 */
[----:B------:R-:W-:Y:S02]  /*4be0*/  HADD2.F32 R38, -RZ, R9.H1_H1 ;  /* 0x30000009ff267230 */ /* 0x000fe40000004100 */
[-C--:B------:R-:W-:Y:S01]  /*4bf0*/  FFMA.FTZ R9, R30, R95.reuse, -R99 ;  /* 0x0000005f1e097223 */ /* 0x080fe20000010863 */
[----:B------:R-:W-:Y:S02]  /*4c00*/  HADD2.F32 R94, -RZ, R94.H1_H1 ;  /* 0x3000005eff5e7230 */ /* 0x000fe40000004100 */
[-C--:B------:R-:W-:Y:S01]  /*4c10*/  FMUL.FTZ R99, R37, R90.reuse ;  /* 0x0000005a25637220 */ /* 0x080fe20000410000 */
[----:B------:R-:W-:Y:S01]  /*4c20*/  FFMA.FTZ R30, R92, R95, R97 ;  /* 0x0000005f5c1e7223 */ /* 0x000fe20000010061 */
[C---:B------:R-:W-:Y:S01]  /*4c30*/  FMUL.FTZ R90, R38.reuse, R90 ;  /* 0x0000005a265a7220 */ /* 0x040fe20000410000 */
[----:B------:R-:W-:Y:S01]  /*4c40*/  F2FP.SATFINITE.E4M3.F32.PACK_AB_MERGE_C R14, R29, R14, R10 ;  /* 0x0000000e1d0e723e */ /* 0x000fe2000480700a */
[----:B------:R-:W-:Y:S01]  /*4c50*/  FFMA.FTZ R38, R38, R94, -R99 ;  /* 0x0000005e26267223 */ /* 0x000fe20000010863 */
[----:B------:R-:W-:Y:S01]  /*4c60*/  F2FP.F16.E4M3.UNPACK_B R99, R36.H1 ;  /* 0x00000024ff63723e */ /* 0x000fe200030006ff */
[----:B------:R-:W-:Y:S01]  /*4c70*/  FFMA.FTZ R37, R37, R94, R90 ;  /* 0x0000005e25257223 */ /* 0x000fe2000001005a */
[----:B------:R-:W-:Y:S01]  /*4c80*/  F2FP.F16.E4M3.UNPACK_B R90, R13.H1 ;  /* 0x0000000dff5a723e */ /* 0x000fe200030006ff */
[--C-:B------:R-:W-:Y:S01]  /*4c90*/  HADD2.F32 R13, -RZ, R39.reuse.H0_H0 ;  /* 0x20000027ff0d7230 */ /* 0x100fe20000004100 */
[----:B------:R-:W-:Y:S01]  /*4ca0*/  F2FP.F16.E4M3.UNPACK_B R94, R89.H1 ;  /* 0x00000059ff5e723e */ /* 0x000fe200030006ff */
[----:B------:R-:W-:Y:S01]  /*4cb0*/  HADD2.F32 R39, -RZ, R39.H1_H1 ;  /* 0x30000027ff277230 */ /* 0x000fe20000004100 */
[----:B------:R-:W-:Y:S01]  /*4cc0*/  F2FP.F16.E4M3.UNPACK_B R89, R31.H1 ;  /* 0x0000001fff59723e */ /* 0x000fe200030006ff */
[----:B------:R-:W-:-:S02]  /*4cd0*/  HADD2.F32 R31, -RZ, R90.H0_H0 ;  /* 0x2000005aff1f7230 */ /* 0x000fc40000004100 */
[----:B------:R-:W-:Y:S02]  /*4ce0*/  HADD2.F32 R96, -RZ, R94.H0_H0 ;  /* 0x2000005eff607230 */ /* 0x000fe40000004100 */
[----:B------:R-:W-:Y:S02]  /*4cf0*/  HADD2.F32 R92, -RZ, R90.H1_H1 ;  /* 0x3000005aff5c7230 */ /* 0x000fe40000004100 */
[----:B------:R-:W-:Y:S02]  /*4d00*/  HADD2.F32 R94, -RZ, R94.H1_H1 ;  /* 0x3000005eff5e7230 */ /* 0x000fe40000004100 */
[-C--:B------:R-:W-:Y:S01]  /*4d10*/  FMUL.FTZ R98, R31, R96.reuse ;  /* 0x000000601f627220 */ /* 0x080fe20000410000 */
[--C-:B------:R-:W-:Y:S02]  /*4d20*/  HADD2.F32 R90, -RZ, R89.reuse.H0_H0 ;  /* 0x20000059ff5a7230 */ /* 0x100fe40000004100 */
[----:B------:R-:W-:Y:S01]  /*4d30*/  FMUL.FTZ R96, R13, R96 ;  /* 0x000000600d607220 */ /* 0x000fe20000410000 */
[----:B------:R-:W-:-:S02]  /*4d40*/  HADD2.F32 R89, -RZ, R89.H1_H1 ;  /* 0x30000059ff597230 */ /* 0x000fc40000004100 */
[CC--:B------:R-:W-:Y:S01]  /*4d50*/  FMUL.FTZ R100, R92.reuse, R94.reuse ;  /* 0x0000005e5c647220 */ /* 0x0c0fe20000410000 */
[----:B------:R-:W-:Y:S01]  /*4d60*/  FMUL.FTZ R95, R39, R94 ;  /* 0x0000005e275f7220 */ /* 0x000fe20000410000 */
[-C--:B------:R-:W-:Y:S01]  /*4d70*/  FFMA.FTZ R13, R13, R90.reuse, -R98 ;  /* 0x0000005a0d0d7223 */ /* 0x080fe20000010862 */
[----:B------:R-:W-:Y:S01]  /*4d80*/  FFMA.FTZ R31, R31, R90, R96 ;  /* 0x0000005a1f1f7223 */ /* 0x000fe20000010060 */
[----:B------:R-:W-:Y:S01]  /*4d90*/  FFMA.FTZ R90, R39, R89, -R100 ;  /* 0x00000059275a7223 */ /* 0x000fe20000010864 */
[----:B------:R-:W-:Y:S01]  /*4da0*/  F2FP.F16.E4M3.UNPACK_B R94, R15 ;  /* 0x0000000fff5e723e */ /* 0x000fe200020006ff */
[----:B------:R-:W-:Y:S01]  /*4db0*/  FFMA.FTZ R92, R92, R89, R95 ;  /* 0x000000595c5c7223 */ /* 0x000fe2000001005f */
[----:B------:R-:W-:Y:S01]  /*4dc0*/  F2FP.F16.E4M3.UNPACK_B R39, R36 ;  /* 0x00000024ff27723e */ /* 0x000fe200020006ff */
[----:B------:R-:W-:Y:S01]  /*4dd0*/  HADD2.F32 R104, -RZ, R99.H0_H0 ;  /* 0x20000063ff687230 */ /* 0x000fe20000004100 */
[-C--:B------:R-:W-:Y:S01]  /*4de0*/  F2FP.F16.E4M3.UNPACK_B R89, R11.reuse ;  /* 0x0000000bff59723e */ /* 0x080fe200020006ff */
[----:B------:R-:W-:Y:S01]  /*4df0*/  HADD2.F32 R100, -RZ, R94.H0_H0 ;  /* 0x2000005eff647230 */ /* 0x000fe20000004100 */
[----:B------:R-:W-:Y:S01]  /*4e00*/  F2FP.F16.E4M3.UNPACK_B R95, R11.H1 ;  /* 0x0000000bff5f723e */ /* 0x000fe200030006ff */
[----:B------:R-:W-:Y:S01]  /*4e10*/  HADD2.F32 R103, -RZ, R39.H0_H0 ;  /* 0x20000027ff677230 */ /* 0x000fe20000004100 */
[----:B------:R-:W-:Y:S01]  /*4e20*/  F2FP.F16.E4M3.UNPACK_B R11, R8 ;  /* 0x00000008ff0b723e */ /* 0x000fe200020006ff */
[----:B------:R-:W-:Y:S01]  /*4e30*/  HADD2.F32 R96, -RZ, R89.H0_H0 ;  /* 0x20000059ff607230 */ /* 0x000fe20000004100 */
[----:B------:R-:W-:Y:S01]  /*4e40*/  F2FP.F16.E4M3.UNPACK_B R98, R15.H1 ;  /* 0x0000000fff62723e */ /* 0x000fe200030006ff */
[----:B------:R-:W-:-:S02]  /*4e50*/  HADD2.F32 R99, -RZ, R99.H1_H1 ;  /* 0x30000063ff637230 */ /* 0x000fc40000004100 */
[-C--:B------:R-:W-:Y:S01]  /*4e60*/  FMUL.FTZ R107, R100, R103.reuse ;  /* 0x00000067646b7220 */ /* 0x080fe20000410000 */
[----:B------:R-:W-:Y:S01]  /*4e70*/  HADD2.F32 R101, -RZ, R11.H0_H0 ;  /* 0x2000000bff657230 */ /* 0x000fe20000004100 */
[----:B------:R-:W-:Y:S01]  /*4e80*/  F2FP.F16.E4M3.UNPACK_B R15, R8.H1 ;  /* 0x00000008ff0f723e */ /* 0x000fe200030006ff */
[--C-:B------:R-:W-:Y:S02]  /*4e90*/  HADD2.F32 R97, -RZ, R98.reuse.H0_H0 ;  /* 0x20000062ff617230 */ /* 0x100fe40000004100 */
[C---:B------:R-:W-:Y:S01]  /*4ea0*/  FMUL.FTZ R103, R96.reuse, R103 ;  /* 0x0000006760677220 */ /* 0x040fe20000410000 */
[----:B------:R-:W-:Y:S02]  /*4eb0*/  HADD2.F32 R98, -RZ, R98.H1_H1 ;  /* 0x30000062ff627230 */ /* 0x000fe40000004100 */
[-C--:B------:R-:W-:Y:S01]  /*4ec0*/  FFMA.FTZ R8, R96, R101.reuse, -R107 ;  /* 0x0000006560087223 */ /* 0x080fe2000001086b */
[--C-:B------:R-:W-:Y:S02]  /*4ed0*/  HADD2.F32 R96, -RZ, R95.reuse.H0_H0 ;  /* 0x2000005fff607230 */ /* 0x100fe40000004100 */
[----:B------:R-:W-:Y:S01]  /*4ee0*/  FFMA.FTZ R36, R100, R101, R103 ;  /* 0x0000006564247223 */ /* 0x000fe20000010067 */
[----:B------:R-:W-:-:S02]  /*4ef0*/  HADD2.F32 R95, -RZ, R95.H1_H1 ;  /* 0x3000005fff5f7230 */ /* 0x000fc40000004100 */
[-C--:B------:R-:W-:Y:S01]  /*4f00*/  FMUL.FTZ R100, R98, R99.reuse ;  /* 0x0000006362647220 */ /* 0x080fe20000410000 */
[--C-:B------:R-:W-:Y:S02]  /*4f10*/  HADD2.F32 R102, -RZ, R15.reuse.H0_H0 ;  /* 0x2000000fff667230 */ /* 0x100fe40000004100 */
[-C--:B------:R-:W-:Y:S01]  /*4f20*/  FMUL.FTZ R107, R97, R104.reuse ;  /* 0x00000068616b7220 */ /* 0x080fe20000410000 */
[----:B------:R-:W-:Y:S02]  /*4f30*/  HADD2.F32 R15, -RZ, R15.H1_H1 ;  /* 0x3000000fff0f7230 */ /* 0x000fe40000004100 */
[----:B------:R-:W-:Y:S01]  /*4f40*/  FMUL.FTZ R104, R96, R104 ;  /* 0x0000006860687220 */ /* 0x000fe20000410000 */
[----:B------:R-:W-:Y:S02]  /*4f50*/  HADD2.F32 R94, -RZ, R94.H1_H1 ;  /* 0x3000005eff5e7230 */ /* 0x000fe40000004100 */
[----:B------:R-:W-:Y:S01]  /*4f60*/  FMUL.FTZ R99, R95, R99 ;  /* 0x000000635f637220 */ /* 0x000fe20000410000 */
[----:B------:R-:W-:-:S02]  /*4f70*/  HADD2.F32 R39, -RZ, R39.H1_H1 ;  /* 0x30000027ff277230 */ /* 0x000fc40000004100 */
[----:B------:R-:W-:Y:S01]  /*4f80*/  FFMA.FTZ R95, R95, R15, -R100 ;  /* 0x0000000f5f5f7223 */ /* 0x000fe20000010864 */
[----:B------:R-:W-:Y:S02]  /*4f90*/  HADD2.F32 R89, -RZ, R89.H1_H1 ;  /* 0x30000059ff597230 */ /* 0x000fe40000004100 */
[-C--:B------:R-:W-:Y:S01]  /*4fa0*/  FFMA.FTZ R96, R96, R102.reuse, -R107 ;  /* 0x0000006660607223 */ /* 0x080fe2000001086b */
[----:B------:R-:W-:Y:S02]  /*4fb0*/  HADD2.F32 R11, -RZ, R11.H1_H1 ;  /* 0x3000000bff0b7230 */ /* 0x000fe40000004100 */
[-C--:B------:R-:W-:Y:S01]  /*4fc0*/  FMUL.FTZ R100, R94, R39.reuse ;  /* 0x000000275e647220 */ /* 0x080fe20000410000 */
[----:B------:R-:W-:Y:S01]  /*4fd0*/  FFMA.FTZ R97, R97, R102, R104 ;  /* 0x0000006661617223 */ /* 0x000fe20000010068 */
[C---:B------:R-:W-:Y:S01]  /*4fe0*/  FMUL.FTZ R39, R89.reuse, R39 ;  /* 0x0000002759277220 */ /* 0x040fe20000410000 */
[----:B------:R-:W-:Y:S01]  /*4ff0*/  FFMA.FTZ R98, R98, R15, R99 ;  /* 0x0000000f62627223 */ /* 0x000fe20000010063 */
[----:B------:R-:W-:Y:S01]  /*5000*/  FFMA.FTZ R89, R89, R11, -R100 ;  /* 0x0000000b59597223 */ /* 0x000fe20000010864 */
[----:B------:R-:W-:Y:S01]  /*5010*/  F2FP.SATFINITE.E4M3.F32.PACK_AB_MERGE_C R13, R90, R13, RZ ;  /* 0x0000000d5a0d723e */ /* 0x000fe200048070ff */
[----:B------:R-:W-:Y:S01]  /*5020*/  FFMA.FTZ R39, R94, R11, R39 ;  /* 0x0000000b5e277223 */ /* 0x000fe20000010027 */
[----:B------:R-:W-:Y:S01]  /*5030*/  F2FP.SATFINITE.E4M3.F32.PACK_AB_MERGE_C R95, R95, R96, RZ ;  /* 0x000000605f5f723e */ /* 0x000fe200048070ff */
[----:B------:R-:W-:Y:S01]  /*5040*/  IMAD.MOV.U32 R10, RZ, RZ, R28 ;  /* 0x000000ffff0a7224 */ /* 0x000fe200078e001c */
[----:B------:R-:W-:-:S02]  /*5050*/  F2FP.SATFINITE.E4M3.F32.PACK_AB_MERGE_C R31, R92, R31, RZ ;  /* 0x0000001f5c1f723e */ /* 0x000fc400048070ff */
[----:B------:R-:W-:Y:S02]  /*5060*/  F2FP.SATFINITE.E4M3.F32.PACK_AB_MERGE_C R97, R98, R97, RZ ;  /* 0x000000616261723e */ /* 0x000fe400048070ff */
[----:B------:R-:W-:Y:S02]  /*5070*/  F2FP.SATFINITE.E4M3.F32.PACK_AB_MERGE_C R9, R38, R9, R13 ;  /* 0x000000092609723e */ /* 0x000fe4000480700d */
[----:B------:R-:W-:Y:S01]  /*5080*/  F2FP.SATFINITE.E4M3.F32.PACK_AB_MERGE_C R11, R89, R8, R95 ;  /* 0x00000008590b723e */ /* 0x000fe2000480705f */
[----:B------:R-:W-:Y:S01]  /*5090*/  IMAD.MOV.U32 R8, RZ, RZ, R93 ;  /* 0x000000ffff087224 */ /* 0x000fe200078e005d */
[----:B------:R-:W-:Y:S02]  /*50a0*/  F2FP.SATFINITE.E4M3.F32.PACK_AB_MERGE_C R13, R37, R30, R31 ;  /* 0x0000001e250d723e */ /* 0x000fe4000480701f */
[----:B------:R-:W-:-:S07]  /*50b0*/  F2FP.SATFINITE.E4M3.F32.PACK_AB_MERGE_C R15, R39, R36, R97 ;  /* 0x00000024270f723e */ /* 0x000fce0004807061 */
.L_x_403:
[----:B------:R-:W-:Y:S05]  /*50c0*/  BSYNC B2 ;  /* 0x0000000000027941 */ /* 0x000fea0003800000 */
.L_x_402:
[----:B0-----:R4:W-:Y:S04]  /*50d0*/  ST.E.128 desc[UR42][R70.64], R8 ;  /* 0x0000000846007985 */ /* 0x0019e8000c101d2a */
[----:B--2---:R4:W-:Y:S02]  /*50e0*/  @!P5 ST.E.128 desc[UR42][R72.64], R12 ;  /* 0x0000000c4800d985 */ /* 0x0049e4000c101d2a */
.L_x_401:
[----:B------:R-:W-:Y:S05]  /*50f0*/  BSYNC B1 ;  /* 0x0000000000017941 */ /* 0x000fea0003800000 */
.L_x_400:
[----:B------:R-:W-:-:S13]  /*5100*/  ISETP.NE.AND P5, PT, R52, RZ, PT ;  /* 0x000000ff3400720c */ /* 0x000fda0003fa5270 */
[----:B------:R-:W-:Y:S05]  /*5110*/  @!P5 BRA `(.L_x_383) ;  /* 0x0000001000b0d947 */ /* 0x000fea0003800000 */
[----:B0---4-:R-:W4:Y:S04]  /*5120*/  LDL R12, [R1+0xc] ;  /* 0x00000c00010c7983 */ /* 0x011f280000100800 */
[----:B------:R-:W5:Y:S04]  /*5130*/  LDL R11, [R1+0x60] ;  /* 0x00006000010b7983 */ /* 0x000f680000100800 */
[----:B------:R-:W5:Y:S01]  /*5140*/  LDL R10, [R1+0x1c] ;  /* 0x00001c00010a7983 */ /* 0x000f620000100800 */
[----:B------:R-:W-:Y:S01]  /*5150*/  SEL R91, R54, R91, !P2 ;  /* 0x0000005b365b7207 */ /* 0x000fe20005000000 */
[----:B------:R-:W-:Y:S01]  /*5160*/  BSSY B1, `(.L_x_404) ;  /* 0x00000e4000017945 */ /* 0x000fe20003800000 */
[----:B------:R-:W-:-:S02]  /*5170*/  ISETP.GE.AND P6, PT, R67, R80, PT ;  /* 0x000000504300720c */ /* 0x000fc40003fc6270 */
[----:B------:R-:W-:Y:S02]  /*5180*/  SHF.R.S32.HI R8, RZ, 0x1f, R91 ;  /* 0x0000001fff087819 */ /* 0x000fe4000001145b */
[C---:B---3--:R-:W-:Y:S02]  /*5190*/  IADD3 R28, P5, R3.reuse, R84, RZ ;  /* 0x00000054031c7210 */ /* 0x048fe40007fbe0ff */
[----:B------:R-:W-:Y:S02]  /*51a0*/  LEA.HI R8, R8, R91, RZ, 0x5 ;  /* 0x0000005b08087211 */ /* 0x000fe400078f28ff */
[----:B--2---:R-:W-:Y:S02]  /*51b0*/  LEA.HI.X.SX32 R29, R3, R82, 0x1, P5 ;  /* 0x00000052031d7211 */ /* 0x004fe400028f0eff */
[----:B------:R-:W-:-:S04]  /*51c0*/  SHF.R.S32.HI R9, RZ, 0x5, R8 ;  /* 0x00000005ff097819 */ /* 0x000fc80000011408 */
[----:B------:R-:W-:-:S04]  /*51d0*/  LEA.HI.SX32 R9, R64, R9, 0x1c ;  /* 0x0000000940097211 */ /* 0x000fc800078fe2ff */
[C---:B------:R-:W-:Y:S01]  /*51e0*/  LEA.HI R8, R9.reuse, R9, RZ, 0x1 ;  /* 0x0000000909087211 */ /* 0x040fe200078f08ff */
[----:B------:R-:W-:-:S04]  /*51f0*/  IMAD.SHL.U32 R31, R9, 0x10, RZ ;  /* 0x00000010091f7824 */ /* 0x000fc800078e00ff */
[----:B------:R-:W-:-:S05]  /*5200*/  IMAD.SHL.U32 R9, R8, 0x800, RZ ;  /* 0x0000080008097824 */ /* 0x000fca00078e00ff */
[----:B------:R-:W-:Y:S02]  /*5210*/  LOP3.LUT R9, R9, 0xfffff000, RZ, 0xc0, !PT ;  /* 0xfffff00009097812 */ /* 0x000fe400078ec0ff */
        /* <DEDUP_REMOVED lines=10> */
[--C-:B------:R-:W-:Y:S01]  /*52c0*/  SHF.R.U32.HI R80, RZ, 0x8, R5.reuse ;  /* 0x00000008ff507819 */ /* 0x100fe20000011605 */
[----:B0-----:R-:W-:Y:S01]  /*52d0*/  IMAD.MOV.U32 R30, RZ, RZ, R8 ;  /* 0x000000ffff1e7224 */ /* 0x001fe200078e0008 */
[----:B------:R-:W-:Y:S01]  /*52e0*/  LOP3.LUT R4, R5, 0xff0000ff, RZ, 0xc0, !PT ;  /* 0xff0000ff05047812 */ /* 0x000fe200078ec0ff */
[----:B--2---:R-:W-:Y:S01]  /*52f0*/  IMAD.MOV.U32 R32, RZ, RZ, R12 ;  /* 0x000000ffff207224 */ /* 0x004fe200078e000c */
        /* <DEDUP_REMOVED lines=8> */
[----:B------:R-:W-:-:S02]  /*5380*/  SHF.R.U32.HI R37, RZ, 0x8, R35 ;  /* 0x00000008ff257819 */ /* 0x000fc40000011623 */
[----:B------:R-:W-:Y:S02]  /*5390*/  SHF.R.U32.HI R38, RZ, 0x8, R33 ;  /* 0x00000008ff267819 */ /* 0x000fe40000011621 */
[----:B------:R-:W-:Y:S02]  /*53a0*/  LOP3.LUT R7, R6, 0xff00, R7, 0xf8, !PT ;  /* 0x0000ff0006077812 */ /* 0x000fe400078ef807 */
[----:B------:R-:W-:Y:S02]  /*53b0*/  LOP3.LUT R36, R35, 0xff0000ff, RZ, 0xc0, !PT ;  /* 0xff0000ff23247812 */ /* 0x000fe400078ec0ff */
[----:B------:R-:W-:Y:S01]  /*53c0*/  SHF.R.U32.HI R70, RZ, 0x10, R35 ;  /* 0x00000010ff467819 */ /* 0x000fe20000011623 */
[----:B------:R-:W-:Y:S01]  /*53d0*/  IMAD.SHL.U32 R35, R37, 0x100, RZ ;  /* 0x0000010025237824 */ /* 0x000fe200078e00ff */
[----:B------:R-:W-:Y:S01]  /*53e0*/  LOP3.LUT R6, R4, 0xff0000, R5, 0xf8, !PT ;  /* 0x00ff000004067812 */ /* 0x000fe200078ef805 */
[----:B------:R-:W-:Y:S01]  /*53f0*/  IMAD.U32 R4, R72, 0x10000, RZ ;  /* 0x0001000048047824 */ /* 0x000fe200078e00ff */
[----:B------:R-:W-:Y:S01]  /*5400*/  LOP3.LUT R34, R33, 0xff0000ff, RZ, 0xc0, !PT ;  /* 0xff0000ff21227812 */ /* 0x000fe200078ec0ff */
[----:B------:R-:W-:Y:S01]  /*5410*/  IMAD.U32 R70, R70, 0x10000, RZ ;  /* 0x0001000046467824 */ /* 0x000fe200078e00ff */
[----:B------:R-:W-:-:S02]  /*5420*/  SHF.R.U32.HI R71, RZ, 0x10, R33 ;  /* 0x00000010ff477819 */ /* 0x000fc40000011621 */
[----:B------:R-:W-:Y:S02]  /*5430*/  SHF.L.U32 R33, R38, 0x8, RZ ;  /* 0x0000000826217819 */ /* 0x000fe400000006ff */
[----:B------:R-:W-:Y:S02]  /*5440*/  LOP3.LUT R39, R36, 0xff00, R35, 0xf8, !PT ;  /* 0x0000ff0024277812 */ /* 0x000fe400078ef823 */
[----:B------:R-:W-:Y:S02]  /*5450*/  LOP3.LUT R38, R34, 0xff00, R33, 0xf8, !PT ;  /* 0x0000ff0022267812 */ /* 0x000fe400078ef821 */
[----:B------:R-:W-:Y:S01]  /*5460*/  LOP3.LUT R4, R7, 0xff0000, R4, 0xf8, !PT ;  /* 0x00ff000007047812 */ /* 0x000fe200078ef804 */
[----:B------:R-:W-:Y:S01]  /*5470*/  IMAD.U32 R7, R71, 0x10000, RZ ;  /* 0x0001000047077824 */ /* 0x000fe200078e00ff */
[----:B------:R-:W-:Y:S02]  /*5480*/  F2FP.F16.E4M3.UNPACK_B R36, R86.H1 ;  /* 0x00000056ff24723e */ /* 0x000fe400030006ff */
[----:B------:R-:W-:-:S02]  /*5490*/  F2FP.F16.E4M3.UNPACK_B R34, R32.H1 ;  /* 0x00000020ff22723e */ /* 0x000fc400030006ff */
[----:B------:R-:W-:Y:S01]  /*54a0*/  F2FP.F16.E4M3.UNPACK_B R33, R30.H1 ;  /* 0x0000001eff21723e */ /* 0x000fe200030006ff */
[----:B------:R-:W-:Y:S01]  /*54b0*/  HADD2.F32 R5, -RZ, R36.H0_H0 ;  /* 0x20000024ff057230 */ /* 0x000fe20000004100 */
[----:B------:R-:W-:Y:S01]  /*54c0*/  F2FP.F16.E4M3.UNPACK_B R35, R83.H1 ;  /* 0x00000053ff23723e */ /* 0x000fe200030006ff */
[----:B------:R-:W-:Y:S01]  /*54d0*/  HADD2.F32 R12, -RZ, R34.H0_H0 ;  /* 0x20000022ff0c7230 */ /* 0x000fe20000004100 */
[----:B------:R-:W-:Y:S01]  /*54e0*/  LOP3.LUT R7, R38, 0xff0000, R7, 0xf8, !PT ;  /* 0x00ff000026077812 */ /* 0x000fe200078ef807 */
[----:B------:R-:W-:Y:S01]  /*54f0*/  HADD2.F32 R8, -RZ, R33.H0_H0 ;  /* 0x20000021ff087230 */ /* 0x000fe20000004100 */
[----:B------:R-:W-:Y:S01]  /*5500*/  F2FP.F16.E4M3.UNPACK_B R86, R86 ;  /* 0x00000056ff56723e */ /* 0x000fe200020006ff */
[--C-:B------:R-:W-:Y:S01]  /*5510*/  HADD2.F32 R37, -RZ, R35.reuse.H0_H0 ;  /* 0x20000023ff257230 */ /* 0x100fe20000004100 */
[----:B------:R-:W-:Y:S01]  /*5520*/  F2FP.F16.E4M3.UNPACK_B R32, R32 ;  /* 0x00000020ff20723e */ /* 0x000fe200020006ff */
[----:B------:R-:W-:Y:S02]  /*5530*/  HADD2.F32 R38, -RZ, R35.H1_H1 ;  /* 0x30000023ff267230 */ /* 0x000fe40000004100 */
[----:B------:R-:W-:Y:S01]  /*5540*/  FMUL.FTZ R71, R12, R5 ;  /* 0x000000050c477220 */ /* 0x000fe20000410000 */
[----:B------:R-:W-:-:S02]  /*5550*/  HADD2.F32 R36, -RZ, R36.H1_H1 ;  /* 0x30000024ff247230 */ /* 0x000fc40000004100 */
[----:B------:R-:W-:Y:S01]  /*5560*/  FMUL.FTZ R73, R8, R5 ;  /* 0x0000000508497220 */ /* 0x000fe20000410000 */
[----:B------:R-:W-:Y:S01]  /*5570*/  HADD2.F32 R33, -RZ, R33.H1_H1 ;  /* 0x30000021ff217230 */ /* 0x000fe20000004100 */
[----:B------:R-:W-:Y:S01]  /*5580*/  LOP3.LUT R5, R39, 0xff0000, R70, 0xf8, !PT ;  /* 0x00ff000027057812 */ /* 0x000fe200078ef846 */
[----:B------:R-:W-:Y:S01]  /*5590*/  HADD2.F32 R35, -RZ, R34.H1_H1 ;  /* 0x30000022ff237230 */ /* 0x000fe20000004100 */
[----:B------:R-:W-:Y:S01]  /*55a0*/  F2FP.F16.E4M3.UNPACK_B R34, R30 ;  /* 0x0000001eff22723e */ /* 0x000fe200020006ff */
[----:B------:R-:W-:Y:S02]  /*55b0*/  HADD2.F32 R39, -RZ, R86.H0_H0 ;  /* 0x20000056ff277230 */ /* 0x000fe40000004100 */
[-C--:B------:R-:W-:Y:S01]  /*55c0*/  FMUL.FTZ R72, R33, R36.reuse ;  /* 0x0000002421487220 */ /* 0x080fe20000410000 */
[----:B------:R-:W-:Y:S01]  /*55d0*/  F2FP.F16.E4M3.UNPACK_B R83, R83 ;  /* 0x00000053ff53723e */ /* 0x000fe200020006ff */
[----:B------:R-:W-:Y:S01]  /*55e0*/  FMUL.FTZ R70, R35, R36 ;  /* 0x0000002423467220 */ /* 0x000fe20000410000 */
[----:B------:R-:W-:-:S02]  /*55f0*/  HADD2.F32 R36, -RZ, R32.H0_H0 ;  /* 0x20000020ff247230 */ /* 0x000fc40000004100 */
[-C--:B------:R-:W-:Y:S01]  /*5600*/  FFMA.FTZ R8, R8, R37.reuse, -R71 ;  /* 0x0000002508087223 */ /* 0x080fe20000010847 */
[----:B------:R-:W-:Y:S02]  /*5610*/  HADD2.F32 R30, -RZ, R34.H0_H0 ;  /* 0x20000022ff1e7230 */ /* 0x000fe40000004100 */
[----:B------:R-:W-:Y:S01]  /*5620*/  FFMA.FTZ R12, R12, R37, R73 ;  /* 0x000000250c0c7223 */ /* 0x000fe20000010049 */
[----:B------:R-:W-:Y:S02]  /*5630*/  HADD2.F32 R37, -RZ, R83.H0_H0 ;  /* 0x20000053ff257230 */ /* 0x000fe40000004100 */
[-C--:B------:R-:W-:Y:S01]  /*5640*/  FMUL.FTZ R71, R36, R39.reuse ;  /* 0x0000002724477220 */ /* 0x080fe20000410000 */
[----:B------:R-:W-:Y:S02]  /*5650*/  HADD2.F32 R86, -RZ, R86.H1_H1 ;  /* 0x30000056ff567230 */ /* 0x000fe40000004100 */
[----:B------:R-:W-:Y:S01]  /*5660*/  FMUL.FTZ R73, R30, R39 ;  /* 0x000000271e497220 */ /* 0x000fe20000410000 */
[----:B------:R-:W-:-:S02]  /*5670*/  HADD2.F32 R39, -RZ, R32.H1_H1 ;  /* 0x30000020ff277230 */ /* 0x000fc40000004100 */
[-C--:B------:R-:W-:Y:S01]  /*5680*/  FFMA.FTZ R30, R30, R37.reuse, -R71 ;  /* 0x000000251e1e7223 */ /* 0x080fe20000010847 */
[----:B------:R-:W-:Y:S02]  /*5690*/  HADD2.F32 R34, -RZ, R34.H1_H1 ;  /* 0x30000022ff227230 */ /* 0x000fe40000004100 */
[----:B------:R-:W-:Y:S01]  /*56a0*/  FFMA.FTZ R32, R36, R37, R73 ;  /* 0x0000002524207223 */ /* 0x000fe20000010049 */
[----:B------:R-:W-:Y:S02]  /*56b0*/  HADD2.F32 R83, -RZ, R83.H1_H1 ;  /* 0x30000053ff537230 */ /* 0x000fe40000004100 */
[-C--:B------:R-:W-:Y:S01]  /*56c0*/  FFMA.FTZ R33, R33, R38.reuse, -R70 ;  /* 0x0000002621217223 */ /* 0x080fe20000010846 */
[----:B------:R-:W-:Y:S01]  /*56d0*/  FFMA.FTZ R35, R35, R38, R72 ;  /* 0x0000002623237223 */ /* 0x000fe20000010048 */
[-C--:B------:R-:W-:Y:S01]  /*56e0*/  FMUL.FTZ R37, R39, R86.reuse ;  /* 0x0000005627257220 */ /* 0x080fe20000410000 */
[----:B------:R-:W-:Y:S01]  /*56f0*/  F2FP.F16.E4M3.UNPACK_B R36, R85.H1 ;  /* 0x00000055ff24723e */ /* 0x000fe200030006ff */
[C---:B------:R-:W-:Y:S01]  /*5700*/  FMUL.FTZ R86, R34.reuse, R86 ;  /* 0x0000005622567220 */ /* 0x040fe20000410000 */
[----:B------:R-:W-:Y:S01]  /*5710*/  F2FP.F16.E4M3.UNPACK_B R38, R14.H1 ;  /* 0x0000000eff26723e */ /* 0x000fe200030006ff */
[----:B------:R-:W-:Y:S01]  /*5720*/  FFMA.FTZ R37, R34, R83, -R37 ;  /* 0x0000005322257223 */ /* 0x000fe20000010825 */
[----:B------:R-:W-:Y:S01]  /*5730*/  F2FP.F16.E4M3.UNPACK_B R72, R81.H1 ;  /* 0x00000051ff48723e */ /* 0x000fe200030006ff */
[----:B------:R-:W-:Y:S01]  /*5740*/  HADD2.F32 R89, -RZ, R36.H0_H0 ;  /* 0x20000024ff597230 */ /* 0x000fe20000004100 */
[----:B------:R-:W-:Y:S01]  /*5750*/  F2FP.F16.E4M3.UNPACK_B R34, R10.H1 ;  /* 0x0000000aff22723e */ /* 0x000fe200030006ff */
[----:B------:R-:W-:-:S02]  /*5760*/  HADD2.F32 R70, -RZ, R38.H0_H0 ;  /* 0x20000026ff467230 */ /* 0x000fc40000004100 */
[----:B------:R-:W-:Y:S01]  /*5770*/  FFMA.FTZ R39, R39, R83, R86 ;  /* 0x0000005327277223 */ /* 0x000fe20000010056 */
[----:B------:R-:W-:Y:S01]  /*5780*/  HADD2.F32 R80, -RZ, R36.H1_H1 ;  /* 0x30000024ff507230 */ /* 0x000fe20000004100 */
[----:B------:R-:W-:Y:S01]  /*5790*/  F2FP.F16.E4M3.UNPACK_B R85, R85 ;  /* 0x00000055ff55723e */ /* 0x000fe200020006ff */
[----:B------:R-:W-:Y:S02]  /*57a0*/  HADD2.F32 R36, -RZ, R34.H0_H0 ;  /* 0x20000022ff247230 */ /* 0x000fe40000004100 */
[-C--:B------:R-:W-:Y:S01]  /*57b0*/  FMUL.FTZ R83, R70, R89.reuse ;  /* 0x0000005946537220 */ /* 0x080fe20000410000 */
[----:B------:R-:W-:Y:S01]  /*57c0*/  HADD2.F32 R73, -RZ, R72.H0_H0 ;  /* 0x20000048ff497230 */ /* 0x000fe20000004100 */
[----:B------:R-:W-:Y:S01]  /*57d0*/  F2FP.F16.E4M3.UNPACK_B R10, R10 ;  /* 0x0000000aff0a723e */ /* 0x000fe200020006ff */
[----:B------:R-:W-:Y:S02]  /*57e0*/  HADD2.F32 R71, -RZ, R38.H1_H1 ;  /* 0x30000026ff477230 */ /* 0x000fe40000004100 */
[----:B------:R-:W-:Y:S01]  /*57f0*/  FMUL.FTZ R89, R36, R89 ;  /* 0x0000005924597220 */ /* 0x000fe20000410000 */
[----:B------:R-:W-:-:S02]  /*5800*/  HADD2.F32 R38, -RZ, R34.H1_H1 ;  /* 0x30000022ff267230 */ /* 0x000fc40000004100 */
[-C--:B------:R-:W-:Y:S01]  /*5810*/  FFMA.FTZ R34, R36, R73.reuse, -R83 ;  /* 0x0000004924227223 */ /* 0x080fe20000010853 */
[----:B------:R-:W-:Y:S02]  /*5820*/  HADD2.F32 R72, -RZ, R72.H1_H1 ;  /* 0x30000048ff487230 */ /* 0x000fe40000004100 */
[----:B------:R-:W-:Y:S01]  /*5830*/  FMUL.FTZ R83, R71, R80 ;  /* 0x0000005047537220 */ /* 0x000fe20000410000 */
[----:B------:R-:W-:Y:S01]  /*5840*/  F2FP.F16.E4M3.UNPACK_B R36, R14 ;  /* 0x0000000eff24723e */ /* 0x000fe200020006ff */
[----:B------:R-:W-:Y:S01]  /*5850*/  FMUL.FTZ R80, R38, R80 ;  /* 0x0000005026507220 */ /* 0x000fe20000410000 */
[----:B------:R-:W-:Y:S01]  /*5860*/  FFMA.FTZ R70, R70, R73, R89 ;  /* 0x0000004946467223 */ /* 0x000fe20000010059 */
[----:B------:R-:W-:Y:S01]  /*5870*/  FFMA.FTZ R91, R38, R72, -R83 ;  /* 0x00000048265b7223 */ /* 0x000fe20000010853 */
[--C-:B------:R-:W-:Y:S01]  /*5880*/  HADD2.F32 R73, -RZ, R85.reuse.H0_H0 ;  /* 0x20000055ff497230 */ /* 0x100fe20000004100 */
[----:B------:R-:W-:Y:S01]  /*5890*/  F2FP.F16.E4M3.UNPACK_B R81, R81 ;  /* 0x00000051ff51723e */ /* 0x000fe200020006ff */
[----:B------:R-:W-:Y:S01]  /*58a0*/  HADD2.F32 R38, -RZ, R36.H0_H0 ;  /* 0x20000024ff267230 */ /* 0x000fe20000004100 */
[----:B------:R-:W-:Y:S01]  /*58b0*/  F2FP.SATFINITE.E4M3.F32.PACK_AB_MERGE_C R12, R35, R12, RZ ;  /* 0x0000000c230c723e */ /* 0x000fe200048070ff */
[----:B------:R-:W-:-:S02]  /*58c0*/  HADD2.F32 R85, -RZ, R85.H1_H1 ;  /* 0x30000055ff557230 */ /* 0x000fc40000004100 */
[----:B------:R-:W-:Y:S01]  /*58d0*/  FFMA.FTZ R93, R71, R72, R80 ;  /* 0x00000048475d7223 */ /* 0x000fe20000010050 */
[----:B------:R-:W-:Y:S02]  /*58e0*/  HADD2.F32 R14, -RZ, R10.H0_H0 ;  /* 0x2000000aff0e7230 */ /* 0x000fe40000004100 */
[----:B------:R-:W-:Y:S01]  /*58f0*/  FMUL.FTZ R83, R38, R73 ;  /* 0x0000004926537220 */ /* 0x000fe20000410000 */
[----:B------:R-:W-:Y:S01]  /*5900*/  HADD2.F32 R36, -RZ, R36.H1_H1 ;  /* 0x30000024ff247230 */ /* 0x000fe20000004100 */
[----:B------:R-:W-:Y:S01]  /*5910*/  F2FP.SATFINITE.E4M3.F32.PACK_AB_MERGE_C R8, R33, R8, RZ ;  /* 0x000000082108723e */ /* 0x000fe200048070ff */
[----:B------:R-:W-:Y:S01]  /*5920*/  HADD2.F32 R10, -RZ, R10.H1_H1 ;  /* 0x3000000aff0a7230 */ /* 0x000fe20000004100 */
[----:B------:R-:W-:Y:S01]  /*5930*/  F2FP.SATFINITE.E4M3.F32.PACK_AB_MERGE_C R91, R91, R34, RZ ;  /* 0x000000225b5b723e */ /* 0x000fe200048070ff */
[--C-:B------:R-:W-:Y:S02]  /*5940*/  HADD2.F32 R71, -RZ, R81.reuse.H0_H0 ;  /* 0x20000051ff477230 */ /* 0x100fe40000004100 */
[----:B------:R-:W-:Y:S01]  /*5950*/  FMUL.FTZ R89, R36, R85 ;  /* 0x0000005524597220 */ /* 0x000fe20000410000 */
[----:B------:R-:W-:Y:S01]  /*5960*/  HADD2.F32 R81, -RZ, R81.H1_H1 ;  /* 0x30000051ff517230 */ /* 0x000fe20000004100 */
[----:B------:R-:W-:Y:S01]  /*5970*/  F2FP.SATFINITE.E4M3.F32.PACK_AB_MERGE_C R12, R39, R32, R12 ;  /* 0x00000020270c723e */ /* 0x000fe2000480700c */
[----:B------:R-:W-:Y:S01]  /*5980*/  FMUL.FTZ R73, R14, R73 ;  /* 0x000000490e497220 */ /* 0x000fe20000410000 */
[----:B------:R-:W-:Y:S01]  /*5990*/  FMUL.FTZ R85, R10, R85 ;  /* 0x000000550a557220 */ /* 0x000fe20000410000 */
[----:B------:R-:W-:Y:S01]  /*59a0*/  F2FP.F16.E4M3.UNPACK_B R33, R13 ;  /* 0x0000000dff21723e */ /* 0x000fe200020006ff */
[----:B------:R-:W-:Y:S01]  /*59b0*/  FFMA.FTZ R83, R14, R71, -R83 ;  /* 0x000000470e537223 */ /* 0x000fe20000010853 */
[----:B------:R-:W-:Y:S01]  /*59c0*/  F2FP.F16.E4M3.UNPACK_B R34, R7 ;  /* 0x00000007ff22723e */ /* 0x000fe200020006ff */
[----:B------:R-:W-:Y:S01]  /*59d0*/  FFMA.FTZ R14, R38, R71, R73 ;  /* 0x00000047260e7223 */ /* 0x000fe20000010049 */
[----:B------:R-:W-:Y:S01]  /*59e0*/  F2FP.F16.E4M3.UNPACK_B R32, R9 ;  /* 0x00000009ff20723e */ /* 0x000fe200020006ff */
[----:B------:R-:W-:Y:S01]  /*59f0*/  FFMA.FTZ R85, R36, R81, R85 ;  /* 0x0000005124557223 */ /* 0x000fe20000010055 */
[----:B------:R-:W-:Y:S01]  /*5a00*/  F2FP.SATFINITE.E4M3.F32.PACK_AB_MERGE_C R8, R37, R30, R8 ;  /* 0x0000001e2508723e */ /* 0x000fe20004807008 */
[--C-:B------:R-:W-:Y:S01]  /*5a10*/  HADD2.F32 R35, -RZ, R33.reuse.H0_H0 ;  /* 0x20000021ff237230 */ /* 0x100fe20000004100 */
[----:B------:R-:W-:Y:S01]  /*5a20*/  F2FP.SATFINITE.E4M3.F32.PACK_AB_MERGE_C R70, R93, R70, RZ ;  /* 0x000000465d46723e */ /* 0x000fe200048070ff */
[----:B------:R-:W-:Y:S01]  /*5a30*/  HADD2.F32 R39, -RZ, R34.H0_H0 ;  /* 0x20000022ff277230 */ /* 0x000fe20000004100 */
[----:B------:R-:W-:Y:S01]  /*5a40*/  F2FP.F16.E4M3.UNPACK_B R37, R6 ;  /* 0x00000006ff25723e */ /* 0x000fe200020006ff */
[----:B------:R-:W-:Y:S01]  /*5a50*/  HADD2.F32 R30, -RZ, R32.H0_H0 ;  /* 0x20000020ff1e7230 */ /* 0x000fe20000004100 */
[----:B------:R-:W-:Y:S01]  /*5a60*/  F2FP.SATFINITE.E4M3.F32.PACK_AB_MERGE_C R14, R85, R14, R70 ;  /* 0x0000000e550e723e */ /* 0x000fe20004807046 */
[----:B------:R-:W-:-:S02]  /*5a70*/  HADD2.F32 R36, -RZ, R33.H1_H1 ;  /* 0x30000021ff247230 */ /* 0x000fc40000004100 */
[CC--:B------:R-:W-:Y:S01]  /*5a80*/  FMUL.FTZ R71, R35.reuse, R39.reuse ;  /* 0x0000002723477220 */ /* 0x0c0fe20000410000 */
[--C-:B------:R-:W-:Y:S02]  /*5a90*/  HADD2.F32 R38, -RZ, R37.reuse.H0_H0 ;  /* 0x20000025ff267230 */ /* 0x100fe40000004100 */
[C---:B------:R-:W-:Y:S01]  /*5aa0*/  FMUL.FTZ R70, R30.reuse, R39 ;  /* 0x000000271e467220 */ /* 0x040fe20000410000 */
[----:B------:R-:W-:Y:S01]  /*5ab0*/  HADD2.F32 R39, -RZ, R34.H1_H1 ;  /* 0x30000022ff277230 */ /* 0x000fe20000004100 */
[----:B------:R-:W-:Y:S01]  /*5ac0*/  F2FP.F16.E4M3.UNPACK_B R33, R9.H1 ;  /* 0x00000009ff21723e */ /* 0x000fe200030006ff */
[----:B------:R-:W-:Y:S02]  /*5ad0*/  HADD2.F32 R34, -RZ, R32.H1_H1 ;  /* 0x30000020ff227230 */ /* 0x000fe40000004100 */
[-C--:B------:R-:W-:Y:S01]  /*5ae0*/  FFMA.FTZ R30, R30, R38.reuse, -R71 ;  /* 0x000000261e1e7223 */ /* 0x080fe20000010847 */
[----:B------:R-:W-:Y:S01]  /*5af0*/  FFMA.FTZ R32, R35, R38, R70 ;  /* 0x0000002623207223 */ /* 0x000fe20000010046 */
[----:B------:R-:W-:-:S02]  /*5b00*/  HADD2.F32 R37, -RZ, R37.H1_H1 ;  /* 0x30000025ff257230 */ /* 0x000fc40000004100 */
[-C--:B------:R-:W-:Y:S01]  /*5b10*/  FMUL.FTZ R71, R36, R39.reuse ;  /* 0x0000002724477220 */ /* 0x080fe20000410000 */
[C---:B------:R-:W-:Y:S01]  /*5b20*/  FMUL.FTZ R39, R34.reuse, R39 ;  /* 0x0000002722277220 */ /* 0x040fe20000410000 */
[----:B------:R-:W-:Y:S01]  /*5b30*/  F2FP.F16.E4M3.UNPACK_B R35, R13.H1 ;  /* 0x0000000dff23723e */ /* 0x000fe200030006ff */
[----:B------:R-:W-:Y:S01]  /*5b40*/  HADD2.F32 R13, -RZ, R33.H0_H0 ;  /* 0x20000021ff0d7230 */ /* 0x000fe20000004100 */
[----:B------:R-:W-:Y:S01]  /*5b50*/  F2FP.F16.E4M3.UNPACK_B R38, R7.H1 ;  /* 0x00000007ff26723e */ /* 0x000fe200030006ff */
[-C--:B------:R-:W-:Y:S01]  /*5b60*/  FFMA.FTZ R9, R34, R37.reuse, -R71 ;  /* 0x0000002522097223 */ /* 0x080fe20000010847 */
[----:B------:R-:W-:Y:S01]  /*5b70*/  FFMA.FTZ R7, R36, R37, R39 ;  /* 0x0000002524077223 */ /* 0x000fe20000010027 */
[----:B------:R-:W-:Y:S01]  /*5b80*/  F2FP.F16.E4M3.UNPACK_B R6, R6.H1 ;  /* 0x00000006ff06723e */ /* 0x000fe200030006ff */
[--C-:B------:R-:W-:Y:S01]  /*5b90*/  HADD2.F32 R34, -RZ, R35.reuse.H0_H0 ;  /* 0x20000023ff227230 */ /* 0x100fe20000004100 */
[-C--:B------:R-:W-:Y:S01]  /*5ba0*/  F2FP.F16.E4M3.UNPACK_B R80, R5.reuse.H1 ;  /* 0x00000005ff50723e */ /* 0x080fe200030006ff */
[----:B------:R-:W-:Y:S01]  /*5bb0*/  HADD2.F32 R37, -RZ, R38.H0_H0 ;  /* 0x20000026ff257230 */ /* 0x000fe20000004100 */
[----:B------:R-:W-:Y:S01]  /*5bc0*/  F2FP.F16.E4M3.UNPACK_B R73, R5 ;  /* 0x00000005ff49723e */ /* 0x000fe200020006ff */
[----:B------:R-:W-:-:S02]  /*5bd0*/  HADD2.F32 R36, -RZ, R35.H1_H1 ;  /* 0x30000023ff247230 */ /* 0x000fc40000004100 */
[----:B------:R-:W-:Y:S01]  /*5be0*/  FFMA.FTZ R10, R10, R81, -R89 ;  /* 0x000000510a0a7223 */ /* 0x000fe20000010859 */
[----:B------:R-:W-:Y:S02]  /*5bf0*/  HADD2.F32 R39, -RZ, R38.H1_H1 ;  /* 0x30000026ff277230 */ /* 0x000fe40000004100 */
[-C--:B------:R-:W-:Y:S01]  /*5c00*/  FMUL.FTZ R70, R34, R37.reuse ;  /* 0x0000002522467220 */ /* 0x080fe20000410000 */
[----:B------:R-:W-:Y:S02]  /*5c10*/  HADD2.F32 R33, -RZ, R33.H1_H1 ;  /* 0x30000021ff217230 */ /* 0x000fe40000004100 */
[----:B------:R-:W-:Y:S01]  /*5c20*/  FMUL.FTZ R37, R13, R37 ;  /* 0x000000250d257220 */ /* 0x000fe20000410000 */
[--C-:B------:R-:W-:Y:S02]  /*5c30*/  HADD2.F32 R35, -RZ, R6.reuse.H0_H0 ;  /* 0x20000006ff237230 */ /* 0x100fe40000004100 */
[----:B------:R-:W-:Y:S01]  /*5c40*/  FMUL.FTZ R72, R36, R39 ;  /* 0x0000002724487220 */ /* 0x000fe20000410000 */
[----:B------:R-:W-:-:S02]  /*5c50*/  HADD2.F32 R38, -RZ, R6.H1_H1 ;  /* 0x30000006ff267230 */ /* 0x000fc40000004100 */
[----:B------:R-:W-:Y:S01]  /*5c60*/  FMUL.FTZ R39, R33, R39 ;  /* 0x0000002721277220 */ /* 0x000fe20000410000 */
[----:B------:R-:W-:Y:S01]  /*5c70*/  F2FP.F16.E4M3.UNPACK_B R5, R4 ;  /* 0x00000004ff05723e */ /* 0x000fe200020006ff */
[-C--:B------:R-:W-:Y:S01]  /*5c80*/  FFMA.FTZ R6, R13, R35.reuse, -R70 ;  /* 0x000000230d067223 */ /* 0x080fe20000010846 */
[----:B------:R-:W-:Y:S01]  /*5c90*/  FFMA.FTZ R13, R34, R35, R37 ;  /* 0x00000023220d7223 */ /* 0x000fe20000010025 */
[-C--:B------:R-:W-:Y:S01]  /*5ca0*/  FFMA.FTZ R33, R33, R38.reuse, -R72 ;  /* 0x0000002621217223 */ /* 0x080fe20000010848 */
[----:B------:R-:W-:Y:S01]  /*5cb0*/  FFMA.FTZ R34, R36, R38, R39 ;  /* 0x0000002624227223 */ /* 0x000fe20000010027 */
[----:B------:R-:W-:Y:S01]  /*5cc0*/  F2FP.F16.E4M3.UNPACK_B R35, R11 ;  /* 0x0000000bff23723e */ /* 0x000fe200020006ff */
[--C-:B------:R-:W-:Y:S01]  /*5cd0*/  HADD2.F32 R81, -RZ, R80.reuse.H0_H0 ;  /* 0x20000050ff517230 */ /* 0x100fe20000004100 */
[----:B------:R-:W-:Y:S01]  /*5ce0*/  F2FP.F16.E4M3.UNPACK_B R38, R15.H1 ;  /* 0x0000000fff26723e */ /* 0x000fe200030006ff */
[----:B------:R-:W-:Y:S01]  /*5cf0*/  HADD2.F32 R86, -RZ, R73.H0_H0 ;  /* 0x20000049ff567230 */ /* 0x000fe20000004100 */
[----:B------:R-:W-:Y:S01]  /*5d00*/  F2FP.F16.E4M3.UNPACK_B R11, R11.H1 ;  /* 0x0000000bff0b723e */ /* 0x000fe200030006ff */
[----:B------:R-:W-:Y:S01]  /*5d10*/  HADD2.F32 R80, -RZ, R80.H1_H1 ;  /* 0x30000050ff507230 */ /* 0x000fe20000004100 */
[----:B------:R-:W-:Y:S01]  /*5d20*/  F2FP.F16.E4M3.UNPACK_B R37, R15 ;  /* 0x0000000fff25723e */ /* 0x000fe200020006ff */
[----:B------:R-:W-:Y:S01]  /*5d30*/  HADD2.F32 R15, -RZ, R35.H0_H0 ;  /* 0x20000023ff0f7230 */ /* 0x000fe20000004100 */
[----:B------:R-:W-:Y:S01]  /*5d40*/  F2FP.F16.E4M3.UNPACK_B R70, R4.H1 ;  /* 0x00000004ff46723e */ /* 0x000fe200030006ff */
[----:B------:R-:W-:Y:S01]  /*5d50*/  HADD2.F32 R4, -RZ, R38.H0_H0 ;  /* 0x20000026ff047230 */ /* 0x000fe20000004100 */
[----:B------:R-:W-:Y:S01]  /*5d60*/  F2FP.SATFINITE.E4M3.F32.PACK_AB_MERGE_C R10, R10, R83, R91 ;  /* 0x000000530a0a723e */ /* 0x000fe2000480705b */
[----:B------:R-:W-:Y:S01]  /*5d70*/  HADD2.F32 R36, -RZ, R11.H0_H0 ;  /* 0x2000000bff247230 */ /* 0x000fe20000004100 */
[----:B------:R-:W-:Y:S01]  /*5d80*/  F2FP.SATFINITE.E4M3.F32.PACK_AB_MERGE_C R6, R33, R6, RZ ;  /* 0x000000062106723e */ /* 0x000fe200048070ff */
[----:B------:R-:W-:-:S02]  /*5d90*/  HADD2.F32 R39, -RZ, R37.H0_H0 ;  /* 0x20000025ff277230 */ /* 0x000fc40000004100 */
[-C--:B------:R-:W-:Y:S01]  /*5da0*/  FMUL.FTZ R83, R4, R81.reuse ;  /* 0x0000005104537220 */ /* 0x080fe20000410000 */
[----:B------:R-:W-:Y:S02]  /*5db0*/  HADD2.F32 R71, -RZ, R70.H0_H0 ;  /* 0x20000046ff477230 */ /* 0x000fe40000004100 */
[C---:B------:R-:W-:Y:S01]  /*5dc0*/  FMUL.FTZ R81, R36.reuse, R81 ;  /* 0x0000005124517220 */ /* 0x040fe20000410000 */
[----:B------:R-:W-:Y:S02]  /*5dd0*/  HADD2.F32 R38, -RZ, R38.H1_H1 ;  /* 0x30000026ff267230 */ /* 0x000fe40000004100 */
[----:B------:R-:W-:Y:S01]  /*5de0*/  FMUL.FTZ R90, R39, R86 ;  /* 0x00000056275a7220 */ /* 0x000fe20000410000 */
[----:B------:R-:W-:Y:S02]  /*5df0*/  HADD2.F32 R11, -RZ, R11.H1_H1 ;  /* 0x3000000bff0b7230 */ /* 0x000fe40000004100 */
[----:B------:R-:W-:Y:S01]  /*5e00*/  FFMA.FTZ R83, R36, R71, -R83 ;  /* 0x0000004724537223 */ /* 0x000fe20000010853 */
[----:B------:R-:W-:-:S02]  /*5e10*/  HADD2.F32 R72, -RZ, R5.H0_H0 ;  /* 0x20000005ff487230 */ /* 0x000fc40000004100 */
[C---:B------:R-:W-:Y:S01]  /*5e20*/  FMUL.FTZ R86, R15.reuse, R86 ;  /* 0x000000560f567220 */ /* 0x040fe20000410000 */
[----:B------:R-:W-:Y:S01]  /*5e30*/  FFMA.FTZ R81, R4, R71, R81 ;  /* 0x0000004704517223 */ /* 0x000fe20000010051 */
[----:B------:R-:W-:Y:S02]  /*5e40*/  HADD2.F32 R37, -RZ, R37.H1_H1 ;  /* 0x30000025ff257230 */ /* 0x000fe40000004100 */
[----:B------:R-:W-:Y:S01]  /*5e50*/  FMUL.FTZ R92, R38, R80 ;  /* 0x00000050265c7220 */ /* 0x000fe20000410000 */
[----:B------:R-:W-:Y:S02]  /*5e60*/  HADD2.F32 R36, -RZ, R73.H1_H1 ;  /* 0x30000049ff247230 */ /* 0x000fe40000004100 */
[-C--:B------:R-:W-:Y:S01]  /*5e70*/  FFMA.FTZ R90, R15, R72.reuse, -R90 ;  /* 0x000000480f5a7223 */ /* 0x080fe2000001085a */
[----:B------:R-:W-:Y:S02]  /*5e80*/  HADD2.F32 R35, -RZ, R35.H1_H1 ;  /* 0x30000023ff237230 */ /* 0x000fe40000004100 */
[----:B------:R-:W-:Y:S01]  /*5e90*/  FFMA.FTZ R86, R39, R72, R86 ;  /* 0x0000004827567223 */ /* 0x000fe20000010056 */
[----:B------:R-:W-:-:S02]  /*5ea0*/  HADD2.F32 R4, -RZ, R5.H1_H1 ;  /* 0x30000005ff047230 */ /* 0x000fc40000004100 */
[----:B------:R-:W-:Y:S01]  /*5eb0*/  FMUL.FTZ R5, R11, R80 ;  /* 0x000000500b057220 */ /* 0x000fe20000410000 */
[----:B------:R-:W-:Y:S02]  /*5ec0*/  HADD2.F32 R70, -RZ, R70.H1_H1 ;  /* 0x30000046ff467230 */ /* 0x000fe40000004100 */
[-C--:B------:R-:W-:Y:S01]  /*5ed0*/  FMUL.FTZ R72, R37, R36.reuse ;  /* 0x0000002425487220 */ /* 0x080fe20000410000 */
[----:B------:R-:W-:Y:S01]  /*5ee0*/  FMUL.FTZ R36, R35, R36 ;  /* 0x0000002423247220 */ /* 0x000fe20000410000 */
[----:B------:R-:W-:Y:S01]  /*5ef0*/  F2FP.SATFINITE.E4M3.F32.PACK_AB_MERGE_C R13, R34, R13, RZ ;  /* 0x0000000d220d723e */ /* 0x000fe200048070ff */
[-C--:B------:R-:W-:Y:S01]  /*5f00*/  FFMA.FTZ R92, R11, R70.reuse, -R92 ;  /* 0x000000460b5c7223 */ /* 0x080fe2000001085c */
[----:B------:R-:W-:Y:S01]  /*5f10*/  FFMA.FTZ R38, R38, R70, R5 ;  /* 0x0000004626267223 */ /* 0x000fe20000010005 */
[-C--:B------:R-:W-:Y:S01]  /*5f20*/  FFMA.FTZ R35, R35, R4.reuse, -R72 ;  /* 0x0000000423237223 */ /* 0x080fe20000010848 */
[----:B------:R-:W-:Y:S01]  /*5f30*/  FFMA.FTZ R37, R37, R4, R36 ;  /* 0x0000000425257223 */ /* 0x000fe20000010024 */
[----:B------:R-:W-:-:S02]  /*5f40*/  F2FP.SATFINITE.E4M3.F32.PACK_AB_MERGE_C R9, R9, R30, R6 ;  /* 0x0000001e0909723e */ /* 0x000fc40004807006 */
[----:B------:R-:W-:Y:S02]  /*5f50*/  F2FP.SATFINITE.E4M3.F32.PACK_AB_MERGE_C R83, R92, R83, RZ ;  /* 0x000000535c53723e */ /* 0x000fe400048070ff */
[----:B------:R-:W-:Y:S02]  /*5f60*/  F2FP.SATFINITE.E4M3.F32.PACK_AB_MERGE_C R38, R38, R81, RZ ;  /* 0x000000512626723e */ /* 0x000fe400048070ff */
[----:B------:R-:W-:Y:S02]  /*5f70*/  F2FP.SATFINITE.E4M3.F32.PACK_AB_MERGE_C R11, R35, R90, R83 ;  /* 0x0000005a230b723e */ /* 0x000fe40004807053 */
[----:B------:R-:W-:Y:S02]  /*5f80*/  F2FP.SATFINITE.E4M3.F32.PACK_AB_MERGE_C R13, R7, R32, R13 ;  /* 0x00000020070d723e */ /* 0x000fe4000480700d */
[----:B------:R-:W-:-:S07]  /*5f90*/  F2FP.SATFINITE.E4M3.F32.PACK_AB_MERGE_C R15, R37, R86, R38 ;  /* 0x00000056250f723e */ /* 0x000fce0004807026 */
.L_x_405:
[----:B------:R-:W-:Y:S05]  /*5fa0*/  BSYNC B1 ;  /* 0x0000000000017941 */ /* 0x000fea0003800000 */
.L_x_404:
[----:B0-----:R0:W-:Y:S01]  /*5fb0*/  ST.E.128 desc[UR42][R28.64], R8 ;  /* 0x000000081c007985 */ /* 0x0011e2000c101d2a */
[----:B------:R-:W-:-:S13]  /*5fc0*/  ISETP.GE.AND P5, PT, R31, R87, PT ;  /* 0x000000571f00720c */ /* 0x000fda0003fa6270 */
[----:B------:R-:W-:Y:S05]  /*5fd0*/  @P5 BRA `(.L_x_383) ;  /* 0x0000000400005947 */ /* 0x000fea0003800000 */
[----:B------:R-:W-:-:S04]  /*5fe0*/  IADD3 R4, P5, R84, R31, RZ ;  /* 0x0000001f54047210 */ /* 0x000fc80007fbe0ff */
[----:B------:R-:W-:-:S05]  /*5ff0*/  LEA.HI.X.SX32 R5, R31, R82, 0x1, P5 ;  /* 0x000000521f057211 */ /* 0x000fca00028f0eff */
[----:B--2---:R2:W-:Y:S01]  /*6000*/  ST.E.128 desc[UR42][R4.64], R12 ;  /* 0x0000000c04007985 */ /* 0x0045e2000c101d2a */
[----:B------:R-:W-:Y:S05]  /*6010*/  BRA `(.L_x_383) ;  /* 0x0000000000f07947 */ /* 0x000fea0003800000 */
.L_x_375:
[----:B------:R-:W-:-:S06]  /*6020*/  UISETP.NE.AND UP0, UPT, UR36, 0x3, UPT ;  /* 0x000000032400788c */ /* 0x000fcc000bf05270 */
[----:B------:R-:W-:-:S13]  /*6030*/  PLOP3.LUT P0, PT, PT, PT, UP0, 0x80, 0x0 ;  /* 0x000000000000781c */ /* 0x000fda0003f0f008 */
[----:B------:R-:W-:Y:S05]  /*6040*/  @!P0 BRA `(.L_x_406) ;  /* 0x0000000000048947 */ /* 0x000fea0003800000 */
[----:B------:R-:W-:Y:S01]  /*6050*/  BPT.TRAP 0x1 ;  /* 0x000000040000795c */ /* 0x000fe20000300000 */
.L_x_406:
[----:B------:R-:W-:Y:S01]  /*6060*/  IMAD R68, R19, 0x8, R18 ;  /* 0x0000000813447824 */ /* 0x000fe200078e0212 */
[----:B------:R-:W-:Y:S01]  /*6070*/  SHF.L.U32 R79, R157, 0x1f, RZ ;  /* 0x0000001f9d4f7819 */ /* 0x000fe200000006ff */
[----:B------:R-:W-:Y:S01]  /*6080*/  BSSY B1, `(.L_x_407) ;  /* 0x0000004000017945 */ /* 0x000fe20003800000 */
[----:B------:R-:W-:Y:S02]  /*6090*/  SHF.R.S32.HI R76, RZ, 0x1f, R77 ;  /* 0x0000001fff4c7819 */ /* 0x000fe4000001144d */
[----:B------:R-:W0:Y:S02]  /*60a0*/  SYNCS.PHASECHK.TRANS64.TRYWAIT P5, [R68+URZ+0x19c90], R79 ;  /* 0x019c904f440075a7 */ /* 0x000e2400080a017f */
[----:B0-----:R-:W-:Y:S05]  /*60b0*/  @!P5 BRA `(.L_x_408) ;  /* 0x000001300014d947 */ /* 0x001fea0003800000 */
.L_x_638:
[----:B------:R-:W-:Y:S05]  /*60c0*/  BSYNC B1 ;  /* 0x0000000000017941 */ /* 0x000fea0003800000 */
.L_x_407:
[----:B------:R-:W1:Y:S01]  /*60d0*/  S2R R8, SR_TID.X ;  /* 0x0000000000087919 */ /* 0x000e620000002100 */
[----:B------:R-:W-:Y:S01]  /*60e0*/  ULDC.64 UR4, c[0x0][0x300] ;  /* 0x0000c00000047ab9 */ /* 0x000fe20000000a00 */
[----:B-----5:R-:W-:Y:S01]  /*60f0*/  SHF.R.S32.HI R75, RZ, 0x1f, R78 ;  /* 0x0000001fff4b7819 */ /* 0x020fe2000001144e */
[----:B------:R-:W-:Y:S01]  /*6100*/  IMAD R6, R76, UR4, RZ ;  /* 0x000000044c067c24 */ /* 0x000fe2000f8e02ff */
[----:B------:R-:W-:Y:S01]  /*6110*/  ULDC.64 UR6, c[0x0][0x2e8] ;  /* 0x0000ba0000067ab9 */ /* 0x000fe20000000a00 */
[----:B------:R-:W-:-:S04]  /*6120*/  IMAD.WIDE.U32 R4, R77, UR4, RZ ;  /* 0x000000044d047c25 */ /* 0x000fc8000f8e00ff */
[----:B------:R-:W-:Y:S01]  /*6130*/  IMAD R7, R77, UR5, R6 ;  /* 0x000000054d077c24 */ /* 0x000fe2000f8e0206 */
[----:B------:R-:W-:Y:S01]  /*6140*/  ULDC.64 UR4, c[0x0][0x310] ;  /* 0x0000c40000047ab9 */ /* 0x000fe20000000a00 */
[----:B------:R-:W-:Y:S02]  /*6150*/  IMAD R74, R10, -0x80, R27 ;  /* 0xffffff800a4a7824 */ /* 0x000fe400078e021b */
[----:B------:R-:W-:Y:S02]  /*6160*/  IMAD R9, R75, UR4, RZ ;  /* 0x000000044b097c24 */ /* 0x000fe4000f8e02ff */
[----:B------:R-:W-:Y:S01]  /*6170*/  IMAD.IADD R5, R5, 0x1, R7 ;  /* 0x0000000105057824 */ /* 0x000fe200078e0207 */
[----:B------:R-:W-:Y:S01]  /*6180*/  VIMNMX R74, R74, 0x80, PT ;  /* 0x000000804a4a7848 */ /* 0x000fe20003fe0100 */
        /* <DEDUP_REMOVED lines=9> */
[----:B-1----:R-:W-:-:S03]  /*6220*/  VIADD R8, R8, 0xffffff80 ;  /* 0xffffff8008087836 */ /* 0x002fc60000000000 */
[----:B------:R-:W-:Y:S02]  /*6230*/  IADD3.X R13, R5, UR7, R7, P6, !PT ;  /* 0x00000007050d7c10 */ /* 0x000fe4000b7fe407 */
[----:B------:R-:W-:-:S04]  /*6240*/  LEA.HI R8, R8, R8, RZ, 0x1 ;  /* 0x0000000808087211 */ /* 0x000fc800078f08ff */
[----:B------:R-:W-:-:S04]  /*6250*/  SHF.R.S32.HI R8, RZ, 0x1, R8 ;  /* 0x00000001ff087819 */ /* 0x000fc80000011408 */
[----:B------:R-:W-:Y:S01]  /*6260*/  ISETP.GT.AND P5, PT, R74, R8, PT ;  /* 0x000000084a00720c */ /* 0x000fe20003fa4270 */
[----:B------:R-:W-:-:S12]  /*6270*/  BRA.DIV UR4, `(.L_x_409) ;  /* 0x0000012e04b87947 */ /* 0x000fd8000b800000 */
[----:B------:R1:W2:Y:S04]  /*6280*/  SHFL.IDX PT, R29, R13, RZ, 0x1e1f ;  /* 0x001e1fff0d1d7589 */ /* 0x0002a800000e0000 */
[----:B------:R1:W3:Y:S02]  /*6290*/  SHFL.IDX PT, R14, R4, RZ, 0x1e1f ;  /* 0x001e1fff040e7589 */ /* 0x0002e400000e0000 */
.L_x_642:
[----:B------:R-:W-:Y:S05]  /*62a0*/  @!P5 BRA `(.L_x_383) ;  /* 0x00000000004cd947 */ /* 0x000fea0003800000 */
[----:B------:R-:W4:Y:S01]  /*62b0*/  LDL R10, [R1+0x4] ;  /* 0x00000400010a7983 */ /* 0x000f220000100800 */
[----:B------:R-:W-:-:S03]  /*62c0*/  ULDC UR4, c[0x0][0x2f4] ;  /* 0x0000bd0000047ab9 */ /* 0x000fc60000000800 */
[----:B------:R-:W5:Y:S01]  /*62d0*/  LDL R11, [R1+0x10] ;  /* 0x00001000010b7983 */ /* 0x000f620000100800 */
[----:B------:R-:W-:-:S13]  /*62e0*/  ISETP.GE.AND P6, PT, R16, UR4, PT ;  /* 0x0000000410007c0c */ /* 0x000fda000bfc6270 */
[----:B-1----:R-:W1:Y:S01]  /*62f0*/  @!P6 LDS.128 R4, [R69+0x13800] ;  /* 0x013800004504e984 */ /* 0x002e620000000c00 */
[----:B---3--:R-:W-:-:S05]  /*6300*/  @!P6 IADD3 R8, P5, R16, R14, RZ ;  /* 0x0000000e1008e210 */ /* 0x008fca0007fbe0ff */
[----:B--2---:R-:W-:Y:S01]  /*6310*/  @!P6 IMAD.X R9, R29, 0x1, R17, P5 ;  /* 0x000000011d09e824 */ /* 0x004fe200028e0611 */
[----:B------:R-:W-:-:S04]  /*6320*/  ISETP.GE.AND P5, PT, R67, UR4, PT ;  /* 0x0000000443007c0c */ /* 0x000fc8000bfa6270 */
[----:B-1----:R1:W-:Y:S09]  /*6330*/  @!P6 ST.E.128 desc[UR42][R8.64], R4 ;  /* 0x000000040800e985 */ /* 0x0023f2000c101d2a */
[----:B------:R-:W2:Y:S01]  /*6340*/  @!P5 LDS.128 R4, [R69+0x14800] ;  /* 0x014800004504d984 */ /* 0x000ea20000000c00 */
[----:B----4-:R-:W-:-:S05]  /*6350*/  @!P5 IMAD.SHL.U32 R10, R10, 0x10, RZ ;  /* 0x000000100a0ad824 */ /* 0x010fca00078e00ff */
[----:B-1----:R-:W-:-:S04]  /*6360*/  @!P5 IADD3 R8, P6, R10, R14, RZ ;  /* 0x0000000e0a08d210 */ /* 0x002fc80007fde0ff */
[----:B------:R-:W-:Y:S02]  /*6370*/  @!P5 LEA.HI.X.SX32 R9, R10, R29, 0x1, P6 ;  /* 0x0000001d0a09d211 */ /* 0x000fe400030f0eff */
[----:B------:R-:W-:-:S03]  /*6380*/  ISETP.GE.AND P6, PT, R156, UR4, PT ;  /* 0x000000049c007c0c */ /* 0x000fc6000bfc6270 */
[----:B--2---:R1:W-:Y:S10]  /*6390*/  @!P5 ST.E.128 desc[UR42][R8.64], R4 ;  /* 0x000000040800d985 */ /* 0x0043f4000c101d2a */
[----:B------:R-:W2:Y:S01]  /*63a0*/  @!P6 LDS.128 R4, [R69+0x15800] ;  /* 0x015800004504e984 */ /* 0x000ea20000000c00 */
[----:B-1----:R-:W-:-:S05]  /*63b0*/  @!P6 IADD3 R8, P5, R156, R14, RZ ;  /* 0x0000000e9c08e210 */ /* 0x002fca0007fbe0ff */
[----:B-----5:R-:W-:-:S05]  /*63c0*/  @!P6 IMAD.X R9, R29, 0x1, R11, P5 ;  /* 0x000000011d09e824 */ /* 0x020fca00028e060b */
[----:B--2---:R4:W-:Y:S03]  /*63d0*/  @!P6 ST.E.128 desc[UR42][R8.64], R4 ;  /* 0x000000040800e985 */ /* 0x0049e6000c101d2a */
.L_x_383:
[----:B------:R-:W-:Y:S05]  /*63e0*/  BSYNC B0 ;  /* 0x0000000000007941 */ /* 0x000fea0003800000 */
.L_x_374:
[----:B012-4-:R-:W0:Y:S01]  /*63f0*/  S2R R4, SR_TID.X ;  /* 0x0000000000047919 */ /* 0x017e220000002100 */
[----:B------:R-:W-:Y:S01]  /*6400*/  @!PT LDS RZ, [RZ] ;  /* 0x00000000fffff984 */ /* 0x000fe20000000800 */
[----:B------:R-:W-:Y:S01]  /*6410*/  @!PT LDS RZ, [RZ] ;  /* 0x00000000fffff984 */ /* 0x000fe20000000800 */
[----:B------:R-:W-:Y:S01]  /*6420*/  @!PT LDS RZ, [RZ] ;  /* 0x00000000fffff984 */ /* 0x000fe20000000800 */
[----:B------:R-:W-:Y:S01]  /*6430*/  @!PT LDS RZ, [RZ] ;  /* 0x00000000fffff984 */ /* 0x000fe20000000800 */
[----:B------:R1:W-:Y:S06]  /*6440*/  MEMBAR.ALL.CTA ;  /* 0x0000000000007992 */ /* 0x0003ec0000008000 */
[----:B-1----:R-:W1:Y:S01]  /*6450*/  FENCE.VIEW.ASYNC.S ;  /* 0x00000000000073c6 */ /* 0x002e620000000000 */
[----:B------:R-:W-:Y:S05]  /*6460*/  WARPSYNC.ALL ;  /* 0x0000000000007948 */ /* 0x000fea0003800000 */
[----:B------:R-:W-:Y:S01]  /*6470*/  BSSY B0, `(.L_x_410) ;  /* 0x0000008000007945 */ /* 0x000fe20003800000 */
[----:B-1----:R1:W-:Y:S01]  /*6480*/  BAR.SYNC.DEFER_BLOCKING R55, 0x80 ;  /* 0x000200370000751d */ /* 0x0023e20000010000 */
[----:B0-----:R-:W-:-:S13]  /*6490*/  LOP3.LUT P5, RZ, R4, 0x7f, RZ, 0xc0, !PT ;  /* 0x0000007f04ff7812 */ /* 0x001fda00078ac0ff */
[----:B------:R-:W-:-:S04]  /*64a0*/  @!P5 IADD3 R4, R68, 0x19ca0, RZ ;  /* 0x00019ca04404d810 */ /* 0x000fc80007ffe0ff */
[----:B------:R-:W-:-:S04]  /*64b0*/  @!P5 PRMT R4, RZ, 0x654, R4 ;  /* 0x00000654ff04d816 */ /* 0x000fc80000000004 */
[----:B------:R1:W-:Y:S01]  /*64c0*/  @!P5 SYNCS.ARRIVE.TRANS64.RED.A1T0 RZ, [R4+URZ], RZ ;  /* 0x000000ff04ffd9a7 */ /* 0x0003e2000810043f */
[----:B------:R-:W-:Y:S05]  /*64d0*/  @!P0 BRA `(.L_x_411) ;  /* 0x0000000000048947 */ /* 0x000fea0003800000 */
[----:B------:R-:W-:Y:S01]  /*64e0*/  BPT.TRAP 0x1 ;  /* 0x000000040000795c */ /* 0x000fe20000300000 */
.L_x_411:
[----:B------:R-:W-:Y:S05]  /*64f0*/  BSYNC B0 ;  /* 0x0000000000007941 */ /* 0x000fea0003800000 */
.L_x_410:
[----:B------:R-:W0:Y:S01]  /*6500*/  SYNCS.PHASECHK.TRANS64.TRYWAIT P0, [R68+URZ+0x19cb0], R79 ;  /* 0x019cb04f440075a7 */ /* 0x000e22000800017f */
[----:B------:R-:W-:Y:S04]  /*6510*/  BSSY B0, `(.L_x_412) ;  /* 0x0000002000007945 */ /* 0x000fe80003800000 */
[----:B0-----:R-:W-:Y:S05]  /*6520*/  @!P0 BRA `(.L_x_413) ;  /* 0x0000012c00508947 */ /* 0x001fea0003800000 */
.L_x_643:
[----:B------:R-:W-:Y:S05]  /*6530*/  BSYNC B0 ;  /* 0x0000000000007941 */ /* 0x000fea0003800000 */
.L_x_412:
[----:B------:R-:W2:Y:S01]  /*6540*/  S2R R6, SR_TID.X ;  /* 0x0000000000067919 */ /* 0x000ea20000002100 */
[----:B------:R-:W-:Y:S01]  /*6550*/  ULDC.64 UR4, c[0x0][0x328] ;  /* 0x0000ca0000047ab9 */ /* 0x000fe20000000a00 */
[----:B------:R-:W-:Y:S01]  /*6560*/  ULDC.64 UR6, c[0x0][0x318] ;  /* 0x0000c60000067ab9 */ /* 0x000fe20000000a00 */
[----:B------:R-:W-:Y:S01]  /*6570*/  IMAD R76, R76, UR4, RZ ;  /* 0x000000044c4c7c24 */ /* 0x000fe2000f8e02ff */
[----:B------:R-:W-:Y:S01]  /*6580*/  BSSY B0, `(.L_x_414) ;  /* 0x0000029000007945 */ /* 0x000fe20003800000 */
[----:B-1----:R-:W-:-:S04]  /*6590*/  IMAD.WIDE.U32 R4, R77, UR4, RZ ;  /* 0x000000044d047c25 */ /* 0x002fc8000f8e00ff */
[----:B------:R-:W-:Y:S01]  /*65a0*/  IMAD R77, R77, UR5, R76 ;  /* 0x000000054d4d7c24 */ /* 0x000fe2000f8e024c */
[----:B------:R-:W-:Y:S02]  /*65b0*/  ULDC.64 UR4, c[0x0][0x338] ;  /* 0x0000ce0000047ab9 */ /* 0x000fe40000000a00 */
[----:B------:R-:W-:Y:S02]  /*65c0*/  IMAD R75, R75, UR4, RZ ;  /* 0x000000044b4b7c24 */ /* 0x000fe4000f8e02ff */
[----:B------:R-:W-:Y:S02]  /*65d0*/  IMAD.IADD R5, R5, 0x1, R77 ;  /* 0x0000000105057824 */ /* 0x000fe400078e024d */
[C---:B------:R-:W-:Y:S02]  /*65e0*/  IMAD R75, R78.reuse, UR5, R75 ;  /* 0x000000054e4b7c24 */ /* 0x040fe4000f8e024b */
[----:B------:R-:W-:Y:S01]  /*65f0*/  IMAD.WIDE.U32 R4, R78, UR4, R4 ;  /* 0x000000044e047c25 */ /* 0x000fe2000f8e0004 */
[----:B------:R-:W-:-:S03]  /*6600*/  ULDC.64 UR4, c[0x0][0x330] ;  /* 0x0000cc0000047ab9 */ /* 0x000fc60000000a00 */
[----:B------:R-:W-:Y:S02]  /*6610*/  IMAD.IADD R5, R5, 0x1, R75 ;  /* 0x0000000105057824 */ /* 0x000fe400078e024b */
[----:B------:R-:W-:Y:S02]  /*6620*/  IMAD R7, R57, UR4, RZ ;  /* 0x0000000439077c24 */ /* 0x000fe4000f8e02ff */
[----:B------:R-:W-:-:S04]  /*6630*/  IMAD.WIDE.U32 R4, R154, UR4, R4 ;  /* 0x000000049a047c25 */ /* 0x000fc8000f8e0004 */
[----:B------:R-:W-:Y:S01]  /*6640*/  IMAD R7, R154, UR5, R7 ;  /* 0x000000059a077c24 */ /* 0x000fe2000f8e0207 */
[----:B------:R-:W-:Y:S01]  /*6650*/  IADD3 R4, P0, R4, UR6, RZ ;  /* 0x0000000604047c10 */ /* 0x000fe2000ff1e0ff */
[----:B--2---:R-:W-:-:S03]  /*6660*/  VIADD R6, R6, 0xffffff80 ;  /* 0xffffff8006067836 */ /* 0x004fc60000000000 */
[----:B------:R-:W-:Y:S01]  /*6670*/  IADD3.X R5, R5, UR7, R7, P0, !PT ;  /* 0x0000000705057c10 */ /* 0x000fe200087fe407 */
[----:B------:R1:W2:Y:S01]  /*6680*/  SHFL.IDX PT, R13, R4, RZ, 0x1e1f ;  /* 0x001e1fff040d7589 */ /* 0x0002a200000e0000 */
[----:B------:R-:W-:-:S03]  /*6690*/  LEA.HI R6, R6, R6, RZ, 0x1 ;  /* 0x0000000606067211 */ /* 0x000fc600078f08ff */
[----:B------:R1:W4:Y:S01]  /*66a0*/  SHFL.IDX PT, R11, R5, RZ, 0x1e1f ;  /* 0x001e1fff050b7589 */ /* 0x00032200000e0000 */
[----:B------:R-:W-:-:S04]  /*66b0*/  SHF.R.S32.HI R6, RZ, 0x1, R6 ;  /* 0x00000001ff067819 */ /* 0x000fc80000011406 */
[----:B------:R-:W-:-:S13]  /*66c0*/  ISETP.GT.AND P0, PT, R74, R6, PT ;  /* 0x000000064a00720c */ /* 0x000fda0003f04270 */
[----:B-1----:R-:W-:Y:S05]  /*66d0*/  @!P0 BRA `(.L_x_415) ;  /* 0x00000000004c8947 */ /* 0x002fea0003800000 */
[----:B------:R-:W5:Y:S01]  /*66e0*/  LDL R10, [R1+0x4] ;  /* 0x00000400010a7983 */ /* 0x000f620000100800 */
[----:B------:R-:W-:-:S03]  /*66f0*/  ULDC UR4, c[0x0][0x2f4] ;  /* 0x0000bd0000047ab9 */ /* 0x000fc60000000800 */
[----:B------:R-:W3:Y:S01]  /*6700*/  LDL R12, [R1+0x10] ;  /* 0x00001000010c7983 */ /* 0x000ee20000100800 */
[----:B------:R-:W-:-:S13]  /*6710*/  ISETP.GE.AND P6, PT, R16, UR4, PT ;  /* 0x0000000410007c0c */ /* 0x000fda000bfc6270 */
[----:B------:R-:W1:Y:S01]  /*6720*/  @!P6 LDS.128 R4, [R69+0x9000] ;  /* 0x009000004504e984 */ /* 0x000e620000000c00 */
[----:B--2---:R-:W-:-:S05]  /*6730*/  @!P6 IADD3 R8, P0, R16, R13, RZ ;  /* 0x0000000d1008e210 */ /* 0x004fca0007f1e0ff */
[----:B----4-:R-:W-:Y:S01]  /*6740*/  @!P6 IMAD.X R9, R11, 0x1, R17, P0 ;  /* 0x000000010b09e824 */ /* 0x010fe200000e0611 */
[----:B------:R-:W-:-:S04]  /*6750*/  ISETP.GE.AND P0, PT, R67, UR4, PT ;  /* 0x0000000443007c0c */ /* 0x000fc8000bf06270 */
[----:B-1----:R1:W-:Y:S09]  /*6760*/  @!P6 ST.E.128 desc[UR42][R8.64], R4 ;  /* 0x000000040800e985 */ /* 0x0023f2000c101d2a */
[----:B------:R-:W2:Y:S01]  /*6770*/  @!P0 LDS.128 R4, [R69+0xa000] ;  /* 0x00a0000045048984 */ /* 0x000ea20000000c00 */
[----:B-----5:R-:W-:-:S05]  /*6780*/  @!P0 IMAD.SHL.U32 R10, R10, 0x10, RZ ;  /* 0x000000100a0a8824 */ /* 0x020fca00078e00ff */
[----:B-1----:R-:W-:-:S04]  /*6790*/  @!P0 IADD3 R8, P6, R10, R13, RZ ;  /* 0x0000000d0a088210 */ /* 0x002fc80007fde0ff */
[----:B------:R-:W-:Y:S02]  /*67a0*/  @!P0 LEA.HI.X.SX32 R9, R10, R11, 0x1, P6 ;  /* 0x0000000b0a098211 */ /* 0x000fe400030f0eff */
[----:B------:R-:W-:-:S03]  /*67b0*/  ISETP.GE.AND P6, PT, R156, UR4, PT ;  /* 0x000000049c007c0c */ /* 0x000fc6000bfc6270 */
[----:B--2---:R1:W-:Y:S10]  /*67c0*/  @!P0 ST.E.128 desc[UR42][R8.64], R4 ;  /* 0x0000000408008985 */ /* 0x0043f4000c101d2a */
[----:B------:R-:W2:Y:S01]  /*67d0*/  @!P6 LDS.128 R4, [R69+0xb000] ;  /* 0x00b000004504e984 */ /* 0x000ea20000000c00 */
[----:B-1----:R-:W-:-:S05]  /*67e0*/  @!P6 IADD3 R8, P0, R156, R13, RZ ;  /* 0x0000000d9c08e210 */ /* 0x002fca0007f1e0ff */
[----:B---3--:R-:W-:-:S05]  /*67f0*/  @!P6 IMAD.X R9, R11, 0x1, R12, P0 ;  /* 0x000000010b09e824 */ /* 0x008fca00000e060c */
[----:B--2---:R1:W-:Y:S03]  /*6800*/  @!P6 ST.E.128 desc[UR42][R8.64], R4 ;  /* 0x000000040800e985 */ /* 0x0043e6000c101d2a */
.L_x_415:
[----:B------:R-:W-:Y:S05]  /*6810*/  BSYNC B0 ;  /* 0x0000000000007941 */ /* 0x000fea0003800000 */
.L_x_414:
[----:B------:R-:W-:Y:S01]  /*6820*/  @!PT LDS RZ, [RZ] ;  /* 0x00000000fffff984 */ /* 0x000fe20000000800 */
[----:B------:R-:W-:Y:S01]  /*6830*/  @!PT LDS RZ, [RZ] ;  /* 0x00000000fffff984 */ /* 0x000fe20000000800 */
[----:B------:R-:W-:Y:S01]  /*6840*/  @!PT LDS RZ, [RZ] ;  /* 0x00000000fffff984 */ /* 0x000fe20000000800 */
[----:B------:R-:W-:Y:S01]  /*6850*/  @!PT LDS RZ, [RZ] ;  /* 0x00000000fffff984 */ /* 0x000fe20000000800 */
[----:B------:R5:W-:Y:S06]  /*6860*/  MEMBAR.ALL.CTA ;  /* 0x0000000000007992 */ /* 0x000bec0000008000 */
[----:B-----5:R-:W5:Y:S01]  /*6870*/  FENCE.VIEW.ASYNC.S ;  /* 0x00000000000073c6 */ /* 0x020f620000000000 */
[----:B0-----:R-:W-:Y:S01]  /*6880*/  @!P5 VIADD R68, R68, 0x19cc0 ;  /* 0x00019cc04444d836 */ /* 0x001fe20000000000 */
[----:B-----5:R0:W-:Y:S04]  /*6890*/  BAR.SYNC.DEFER_BLOCKING R55, 0x80 ;  /* 0x000200370000751d */ /* 0x0201e80000010000 */
[----:B------:R-:W-:Y:S01]  /*68a0*/  @!P5 PRMT R68, RZ, 0x654, R68 ;  /* 0x00000654ff44d816 */ /* 0x000fe20000000044 */
[----:B------:R-:W-:Y:S01]  /*68b0*/  VIADD R19, R19, 0x1 ;  /* 0x0000000113137836 */ /* 0x000fe20000000000 */
[----:B------:R-:W-:-:S02]  /*68c0*/  PLOP3.LUT P0, PT, PT, PT, PT, 0x8, 0x0 ;  /* 0x000000000000781c */ /* 0x000fc40003f0e170 */
[----:B------:R0:W-:Y:S02]  /*68d0*/  @!P5 SYNCS.ARRIVE.TRANS64.RED.A1T0 RZ, [R68+URZ], RZ ;  /* 0x000000ff44ffd9a7 */ /* 0x0001e4000810043f */
[----:B------:R-:W-:-:S04]  /*68e0*/  ISETP.NE.AND P5, PT, R19, 0x2, PT ;  /* 0x000000021300780c */ /* 0x000fc80003fa5270 */
[----:B-1----:R-:W-:Y:S02]  /*68f0*/  SEL R4, RZ, 0x1, P5 ;  /* 0x00000001ff047807 */ /* 0x002fe40002800000 */
[----:B------:R-:W-:Y:S02]  /*6900*/  SEL R19, R19, RZ, P5 ;  /* 0x000000ff13137207 */ /* 0x000fe40002800000 */
[----:B------:R-:W-:Y:S01]  /*6910*/  LOP3.LUT R157, R157, R4, RZ, 0x3c, !PT ;  /* 0x000000049d9d7212 */ /* 0x000fe200078e3cff */
[----:B0-----:R-:W-:Y:S06]  /*6920*/  @P4 BRA `(.L_x_416) ;  /* 0xffffffb400d04947 */ /* 0x001fec000383ffff */
.L_x_369:
[----:B------:R-:W-:Y:S04]  /*6930*/  BSSY B0, `(.L_x_417) ;  /* 0x0000004000007945 */ /* 0x000fe80003800000 */
[----:B------:R-:W-:Y:S05]  /*6940*/  @P0 BRA `(.L_x_418) ;  /* 0x0000000000080947 */ /* 0x000fea0003800000 */
[----:B------:R-:W0:Y:S02]  /*6950*/  FENCE.VIEW.ASYNC.G ;  /* 0x00000000000073c6 */ /* 0x000e240000000100 */
[----:B0-----:R-:W-:Y:S06]  /*6960*/  BAR.ARV 0xc, 0x200 ;  /* 0x0308000000007b1d */ /* 0x001fec0000002000 */
.L_x_418:
[----:B------:R-:W-:Y:S05]  /*6970*/  BSYNC B0 ;  /* 0x0000000000007941 */ /* 0x000fea0003800000 */
.L_x_417:
[----:B------:R-:W3:Y:S01]  /*6980*/  LDL R2, [R1+0x44] ;  /* 0x0000440001027983 */ /* 0x000ee20000100800 */
[----:B------:R-:W-:Y:S01]  /*6990*/  ULDC.64 UR4, c[0x0][0x990] ;  /* 0x0002640000047ab9 */ /* 0x000fe20000000a00 */
[----:B------:R-:W-:Y:S02]  /*69a0*/  ULDC.64 UR6, c[0x0][0x998] ;  /* 0x0002660000067ab9 */ /* 0x000fe40000000a00 */
[----:B------:R-:W3:Y:S01]  /*69b0*/  LDL R5, [R1+0x28] ;  /* 0x0000280001057983 */ /* 0x000ee20000100800 */
[----:B------:R-:W-:Y:S02]  /*69c0*/  ISETP.NE.U32.AND P0, PT, RZ, UR4, PT ;  /* 0x00000004ff007c0c */ /* 0x000fe4000bf05070 */
[----:B------:R-:W-:Y:S02]  /*69d0*/  ISETP.NE.U32.AND P1, PT, RZ, UR6, PT ;  /* 0x00000006ff007c0c */ /* 0x000fe4000bf25070 */
[----:B------:R-:W-:Y:S02]  /*69e0*/  ISETP.NE.AND.EX P0, PT, RZ, UR5, PT, P0 ;  /* 0x00000005ff007c0c */ /* 0x000fe4000bf05300 */
[----:B------:R-:W-:-:S11]  /*69f0*/  ISETP.NE.AND.EX P1, PT, RZ, UR7, PT, P1 ;  /* 0x00000007ff007c0c */ /* 0x000fd6000bf25310 */
[----:B------:R-:W3:Y:S01]  /*6a00*/  @P0 LDC.64 R6, c[0x0][0x9a8] ;  /* 0x00026a00ff060b82 */ /* 0x000ee20000000a00 */
[----:B------:R-:W-:-:S07]  /*6a10*/  @P0 SHF.R.S32.HI R15, RZ, 0x1f, R154 ;  /* 0x0000001fff0f0819 */ /* 0x000fce000001149a */
[----:B------:R-:W0:Y:S08]  /*6a20*/  @P1 LDC.64 R8, c[0x0][0x9b8] ;  /* 0x00026e00ff081b82 */ /* 0x000e300000000a00 */
[----:B----4-:R-:W1:Y:S08]  /*6a30*/  @P0 LDC.64 R10, c[0x0][0x9b0] ;  /* 0x00026c00ff0a0b82 */ /* 0x010e700000000a00 */
[----:B--2---:R-:W2:Y:S01]  /*6a40*/  @P1 LDC.64 R12, c[0x0][0x9c0] ;  /* 0x00027000ff0c1b82 */ /* 0x004ea20000000a00 */
[----:B---3--:R-:W-:-:S02]  /*6a50*/  @P0 IMAD R0, R2, R6, RZ ;  /* 0x0000000602000224 */ /* 0x008fc400078e02ff */
[----:B0-----:R-:W-:Y:S02]  /*6a60*/  @P1 IMAD R4, R2, R8, RZ ;  /* 0x0000000802041224 */ /* 0x001fe400078e02ff */
[C---:B------:R-:W-:Y:S02]  /*6a70*/  @P0 IMAD R7, R5.reuse, R7, R0 ;  /* 0x0000000705070224 */ /* 0x040fe400078e0200 */
[----:B------:R-:W-:-:S04]  /*6a80*/  @P0 IMAD.WIDE.U32 R2, R5, R6, RZ ;  /* 0x0000000605020225 */ /* 0x000fc800078e00ff */
[----:B------:R-:W-:Y:S01]  /*6a90*/  @P0 IMAD.IADD R3, R3, 0x1, R7 ;  /* 0x0000000103030824 */ /* 0x000fe200078e0207 */
[----:B------:R-:W-:Y:S01]  /*6aa0*/  @P1 SHF.R.S32.HI R7, RZ, 0x1f, R154 ;  /* 0x0000001fff071819 */ /* 0x000fe2000001149a */
[C---:B------:R-:W-:Y:S02]  /*6ab0*/  @P1 IMAD R9, R5.reuse, R9, R4 ;  /* 0x0000000905091224 */ /* 0x040fe400078e0204 */
[----:B------:R-:W-:-:S04]  /*6ac0*/  @P1 IMAD.WIDE.U32 R4, R5, R8, RZ ;  /* 0x0000000805041225 */ /* 0x000fc800078e00ff */
[----:B-1----:R-:W-:Y:S02]  /*6ad0*/  @P0 IMAD R0, R15, R10, RZ ;  /* 0x0000000a0f000224 */ /* 0x002fe400078e02ff */
[----:B--2---:R-:W-:Y:S02]  /*6ae0*/  @P1 IMAD R6, R7, R12, RZ ;  /* 0x0000000c07061224 */ /* 0x004fe400078e02ff */
[----:B------:R-:W-:Y:S02]  /*6af0*/  @P1 IMAD.IADD R5, R5, 0x1, R9 ;  /* 0x0000000105051824 */ /* 0x000fe400078e0209 */
[C---:B------:R-:W-:Y:S02]  /*6b00*/  @P0 IMAD R9, R154.reuse, R11, R0 ;  /* 0x0000000b9a090224 */ /* 0x040fe400078e0200 */
[----:B------:R-:W-:-:S04]  /*6b10*/  @P0 IMAD.WIDE.U32 R2, R154, R10, R2 ;  /* 0x0000000a9a020225 */ /* 0x000fc800078e0002 */
[C---:B------:R-:W-:Y:S02]  /*6b20*/  @P1 IMAD R11, R154.reuse, R13, R6 ;  /* 0x0000000d9a0b1224 */ /* 0x040fe400078e0206 */
[----:B------:R-:W-:Y:S01]  /*6b30*/  @P1 IMAD.WIDE.U32 R6, R154, R12, R4 ;  /* 0x0000000c9a061225 */ /* 0x000fe200078e0004 */
[----:B------:R-:W-:Y:S01]  /*6b40*/  @P0 LEA R4, P2, R2, UR4, 0x2 ;  /* 0x0000000402040c11 */ /* 0x000fe2000f8410ff */
[----:B------:R-:W-:Y:S02]  /*6b50*/  ULDC UR4, c[0x0][0x988] ;  /* 0x0002620000047ab9 */ /* 0x000fe40000000800 */
[----:B------:R-:W-:Y:S01]  /*6b60*/  @P0 IMAD.IADD R5, R3, 0x1, R9 ;  /* 0x0000000103050824 */ /* 0x000fe200078e0209 */
[----:B------:R-:W-:Y:S01]  /*6b70*/  @P1 LEA R8, P3, R6, UR6, 0x2 ;  /* 0x0000000606081c11 */ /* 0x000fe2000f8610ff */
[----:B------:R-:W-:Y:S02]  /*6b80*/  @P1 IMAD.IADD R3, R7, 0x1, R11 ;  /* 0x0000000107031824 */ /* 0x000fe400078e020b */
[----:B------:R-:W-:Y:S01]  /*6b90*/  IMAD.MOV.U32 R0, RZ, RZ, 0x3f800000 ;  /* 0x3f800000ff007424 */ /* 0x000fe200078e00ff */
[----:B------:R-:W-:-:S02]  /*6ba0*/  @P0 LEA.HI.X R5, R2, UR5, R5, 0x2, P2 ;  /* 0x0000000502050c11 */ /* 0x000fc400090f1405 */
[----:B------:R-:W-:Y:S02]  /*6bb0*/  @P1 LEA.HI.X R9, R6, UR7, R3, 0x2, P3 ;  /* 0x0000000706091c11 */ /* 0x000fe400098f1403 */
[----:B------:R-:W-:-:S03]  /*6bc0*/  MOV R3, 0x3f800000 ;  /* 0x3f80000000037802 */ /* 0x000fc60000000f00 */
[----:B------:R0:W2:Y:S04]  /*6bd0*/  @P1 LDG.E R0, desc[UR42][R8.64] ;  /* 0x0000002a08001981 */ /* 0x0000a8000c1e1900 */
[----:B------:R-:W2:Y:S01]  /*6be0*/  @P0 LDG.E R3, desc[UR42][R4.64] ;  /* 0x0000002a04030981 */ /* 0x000ea2000c1e1900 */
[----:B------:R-:W-:Y:S02]  /*6bf0*/  ISETP.GE.AND P1, PT, R88, 0x1, PT ;  /* 0x000000015800780c */ /* 0x000fe40003f26270 */
[----:B------:R-:W-:Y:S02]  /*6c00*/  CS2R R20, SRZ ;  /* 0x0000000000147805 */ /* 0x000fe4000001ff00 */
[----:B------:R-:W-:Y:S01]  /*6c10*/  PLOP3.LUT P0, PT, PT, PT, PT, 0x80, 0x0 ;  /* 0x000000000000781c */ /* 0x000fe20003f0f070 */
[----:B------:R-:W-:Y:S01]  /*6c20*/  IMAD.MOV.U32 R135, RZ, RZ, RZ ;  /* 0x000000ffff877224 */ /* 0x000fe200078e00ff */
        /* <DEDUP_REMOVED lines=19> */
[----:B0-----:R-:W-:Y:S02]  /*6d60*/  CS2R R8, SRZ ;  /* 0x0000000000087805 */ /* 0x001fe4000001ff00 */
[----:B------:R-:W-:Y:S02]  /*6d70*/  CS2R R58, SRZ ;  /* 0x00000000003a7805 */ /* 0x000fe4000001ff00 */
[----:B------:R-:W-:Y:S01]  /*6d80*/  CS2R R6, SRZ ;  /* 0x0000000000067805 */ /* 0x000fe2000001ff00 */
[----:B------:R-:W-:Y:S02]  /*6d90*/  IMAD.MOV.U32 R60, RZ, RZ, RZ ;  /* 0x000000ffff3c7224 */ /* 0x000fe400078e00ff */
[----:B--2---:R-:W-:Y:S01]  /*6da0*/  FMUL.FTZ R2, R3, R0 ;  /* 0x0000000003027220 */ /* 0x004fe20000410000 */
[----:B------:R-:W-:-:S03]  /*6db0*/  IMAD.MOV.U32 R3, RZ, RZ, RZ ;  /* 0x000000ffff037224 */ /* 0x000fc600078e00ff */
[----:B------:R-:W-:Y:S01]  /*6dc0*/  FMUL.FTZ R2, R2, UR4 ;  /* 0x0000000402027c20 */ /* 0x000fe20008410000 */
[----:B------:R-:W-:Y:S01]  /*6dd0*/  IMAD.MOV.U32 R0, RZ, RZ, RZ ;  /* 0x000000ffff007224 */ /* 0x000fe200078e00ff */
[----:B------:R-:W-:Y:S06]  /*6de0*/  @!P1 BRA `(.L_x_419) ;  /* 0x0000008c00f09947 */ /* 0x000fec0003800000 */
[----:B------:R-:W0:Y:S01]  /*6df0*/  S2R R61, SR_TID.X ;  /* 0x00000000003d7919 */ /* 0x000e220000002100 */
[----:B------:R-:W-:Y:S01]  /*6e00*/  VIADD R30, R18, 0xf000 ;  /* 0x0000f000121e7836 */ /* 0x000fe20000000000 */
[----:B------:R-:W-:Y:S04]  /*6e10*/  BSSY B6, `(.L_x_420) ;  /* 0x000001e000067945 */ /* 0x000fe80003800000 */
[----:B------:R-:W-:Y:S01]  /*6e20*/  LOP3.LUT P0, RZ, R30, 0x3ff, RZ, 0xc0, !PT ;  /* 0x000003ff1eff7812 */ /* 0x000fe2000780c0ff */
[----:B0-----:R-:W-:-:S05]  /*6e30*/  VIADD R62, R61, 0xffffff80 ;  /* 0xffffff803d3e7836 */ /* 0x001fca0000000000 */
[----:B------:R-:W-:-:S04]  /*6e40*/  SHF.R.S32.HI R61, RZ, 0x1f, R62 ;  /* 0x0000001fff3d7819 */ /* 0x000fc8000001143e */
[----:B------:R-:W-:-:S04]  /*6e50*/  LEA.HI R61, R61, R62, RZ, 0x7 ;  /* 0x0000003e3d3d7211 */ /* 0x000fc800078f38ff */
[----:B------:R-:W-:-:S05]  /*6e60*/  SHF.R.S32.HI R61, RZ, 0x7, R61 ;  /* 0x00000007ff3d7819 */ /* 0x000fca000001143d */
[----:B------:R-:W0:Y:S02]  /*6e70*/  SHFL.IDX PT, R0, R61, RZ, 0x1f ;  /* 0x00001fff3d007589 */ /* 0x000e2400000e0000 */
[----:B0-----:R-:W-:-:S05]  /*6e80*/  IMAD.HI R3, R0, 0x55555556, RZ ;  /* 0x5555555600037827 */ /* 0x001fca00078e02ff */
[----:B------:R-:W-:-:S05]  /*6e90*/  LEA.HI R3, R3, R3, RZ, 0x1 ;  /* 0x0000000303037211 */ /* 0x000fca00078f08ff */
[----:B------:R-:W-:-:S04]  /*6ea0*/  IMAD R3, R3, -0x3, R0 ;  /* 0xfffffffd03037824 */ /* 0x000fc800078e0200 */
[----:B------:R-:W-:-:S05]  /*6eb0*/  IMAD R3, R3, 0x800, R30 ;  /* 0x0000080003037824 */ /* 0x000fca00078e021e */
[----:B------:R-:W-:-:S04]  /*6ec0*/  SHF.R.U32.HI R3, RZ, 0x4, R3 ;  /* 0x00000004ff037819 */ /* 0x000fc80000011603 */
[----:B------:R-:W-:Y:S01]  /*6ed0*/  LOP3.LUT R36, R3, 0x3fff, RZ, 0xc0, !PT ;  /* 0x00003fff03247812 */ /* 0x000fe200078ec0ff */
[----:B------:R-:W-:Y:S06]  /*6ee0*/  @!P0 BRA `(.L_x_421) ;  /* 0x0000000000408947 */ /* 0x000fec0003800000 */
        /* <DEDUP_REMOVED lines=16> */
.L_x_421:
[----:B------:R-:W-:Y:S05]  /*6ff0*/  BSYNC B6 ;  /* 0x0000000000067941 */ /* 0x000fea0003800000 */
.L_x_420:
[----:B------:R-:W-:Y:S02]  /*7000*/  ULDC UR4, c[0x0][0x3f4] ;  /* 0x0000fd0000047ab9 */ /* 0x000fe40000000800 */
[----:B------:R-:W-:-:S13]  /*7010*/  ISETP.LT.AND P0, PT, RZ, UR4, PT ;  /* 0x00000004ff007c0c */ /* 0x000fda000bf01270 */
[----:B------:R-:W-:Y:S05]  /*7020*/  @P0 BRA `(.L_x_422) ;  /* 0x0000000000400947 */ /* 0x000fea0003800000 */
[----:B------:R-:W2:Y:S02]  /*7030*/  LDL R20, [R1+0x40] ;  /* 0x0000400001147983 */ /* 0x000ea40000100800 */
[----:B--2---:R-:W-:-:S04]  /*7040*/  LEA.HI R0, R20, R20, RZ, 0x1 ;  /* 0x0000001414007211 */ /* 0x004fc800078f08ff */
[----:B------:R-:W-:-:S05]  /*7050*/  LOP3.LUT R0, R0, 0xfffffffe, RZ, 0xc0, !PT ;  /* 0xfffffffe00007812 */ /* 0x000fca00078ec0ff */
[----:B------:R-:W-:-:S05]  /*7060*/  IMAD.IADD R0, R20, 0x1, -R0 ;  /* 0x0000000114007824 */ /* 0x000fca00078e0a00 */
[----:B------:R-:W-:-:S04]  /*7070*/  SHF.L.U32 R3, R0, 0x1f, RZ ;  /* 0x0000001f00037819 */ /* 0x000fc800000006ff */
[----:B------:R0:W1:Y:S03]  /*7080*/  SYNCS.PHASECHK.TRANS64.TRYWAIT P0, [R18+URZ+0x19c00], R3 ;  /* 0x019c0003120075a7 */ /* 0x000066000800017f */
[----:B-1----:R-:W-:Y:S05]  /*7090*/  @!P0 NANOSLEEP.SYNCS 0x989680 ;  /* 0x009896800000895d */ /* 0x002fea0003900000 */
[----:B------:R-:W1:Y:S01]  /*70a0*/  @!P0 SYNCS.PHASECHK.TRANS64 P0, [R18+URZ+0x19c00], R3 ;  /* 0x019c0003120085a7 */ /* 0x000e62000800007f */
[----:B------:R-:W-:Y:S04]  /*70b0*/  BSSY B0, `(.L_x_423) ;  /* 0x0000006000007945 */ /* 0x000fe80003800000 */
[----:B-1----:R-:W-:Y:S05]  /*70c0*/  @P0 BRA `(.L_x_424) ;  /* 0x0000000000100947 */ /* 0x002fea0003800000 */
.L_x_425:
[----:B-1----:R1:W2:Y:S02]  /*70d0*/  SYNCS.PHASECHK.TRANS64.TRYWAIT P0, [R18+URZ+0x19c00], R3 ;  /* 0x019c0003120075a7 */ /* 0x0022a4000800017f */
[----:B--2---:R-:W-:Y:S05]  /*70e0*/  @!P0 NANOSLEEP.SYNCS 0x989680 ;  /* 0x009896800000895d */ /* 0x004fea0003900000 */
[----:B------:R-:W2:Y:S02]  /*70f0*/  @!P0 SYNCS.PHASECHK.TRANS64 P0, [R18+URZ+0x19c00], R3 ;  /* 0x019c0003120085a7 */ /* 0x000ea4000800007f */
[----:B--2---:R-:W-:Y:S05]  /*7100*/  @!P0 BRA `(.L_x_425) ;  /* 0xfffffffc00f08947 */ /* 0x004fea000383ffff */
.L_x_424:
[----:B------:R-:W-:Y:S05]  /*7110*/  BSYNC B0 ;  /* 0x0000000000007941 */ /* 0x000fea0003800000 */
.L_x_423:
[----:B------:R-:W-:Y:S05]  /*7120*/  BRA `(.L_x_426) ;  /* 0x0000004000b07947 */ /* 0x000fea0003800000 */
.L_x_422:
[----:B------:R-:W0:Y:S01]  /*7130*/  LDC.64 R28, c[0x0][0x3e8] ;  /* 0x0000fa00ff1c7b82 */ /* 0x000e220000000a00 */
[----:B------:R-:W-:Y:S01]  /*7140*/  LOP3.LUT P0, RZ, R30, 0x9f, RZ, 0xc0, !PT ;  /* 0x0000009f1eff7812 */ /* 0x000fe2000780c0ff */
[----:B------:R-:W-:Y:S01]  /*7150*/  ULDC.64 UR4, c[0x0][0x3f8] ;  /* 0x0000fe0000047ab9 */ /* 0x000fe20000000a00 */
[----:B-----5:R-:W-:Y:S01]  /*7160*/  SHF.R.S32.HI R0, RZ, 0x1f, R24 ;  /* 0x0000001fff007819 */ /* 0x020fe20000011418 */
[----:B------:R-:W-:Y:S01]  /*7170*/  ULDC.64 UR6, c[0x0][0x408] ;  /* 0x0001020000067ab9 */ /* 0x000fe20000000a00 */
[----:B------:R-:W-:Y:S03]  /*7180*/  BSSY B6, `(.L_x_427) ;  /* 0x000001b000067945 */ /* 0x000fe60003800000 */
[----:B------:R-:W1:Y:S01]  /*7190*/  LDC.64 R26, c[0x0][0x400] ;  /* 0x00010000ff1a7b82 */ /* 0x000e620000000a00 */
[C---:B------:R-:W-:Y:S02]  /*71a0*/  IMAD R3, R0.reuse, UR4, RZ ;  /* 0x0000000400037c24 */ /* 0x040fe4000f8e02ff */
[----:B------:R-:W-:-:S02]  /*71b0*/  IMAD R5, R0, UR6, RZ ;  /* 0x0000000600057c24 */ /* 0x000fc4000f8e02ff */
[C---:B------:R-:W-:Y:S02]  /*71c0*/  IMAD R3, R24.reuse, UR5, R3 ;  /* 0x0000000518037c24 */ /* 0x040fe4000f8e0203 */
[C---:B------:R-:W-:Y:S02]  /*71d0*/  IMAD R5, R24.reuse, UR7, R5 ;  /* 0x0000000718057c24 */ /* 0x040fe4000f8e0205 */
[----:B0-----:R-:W-:-:S04]  /*71e0*/  IMAD.WIDE.U32 R28, R24, UR4, R28 ;  /* 0x00000004181c7c25 */ /* 0x001fc8000f8e001c */
[----:B-1----:R-:W-:-:S04]  /*71f0*/  IMAD.WIDE.U32 R26, R24, UR6, R26 ;  /* 0x00000006181a7c25 */ /* 0x002fc8000f8e001a */
[----:B------:R-:W-:Y:S02]  /*7200*/  IMAD.IADD R24, R3, 0x1, R29 ;  /* 0x0000000103187824 */ /* 0x000fe400078e021d */
[----:B------:R-:W-:Y:S01]  /*7210*/  IMAD.IADD R30, R5, 0x1, R27 ;  /* 0x00000001051e7824 */ /* 0x000fe200078e021b */
        /* <DEDUP_REMOVED lines=16> */
[----:B-1----:R-:W-:Y:S05]  /*7320*/  CALL.ABS.NOINC R14 ;  /* 0x000000000e007343 */ /* 0x002fea0003c00000 */
.L_x_428:
[----:B------:R-:W-:Y:S05]  /*7330*/  BSYNC B6 ;  /* 0x0000000000067941 */ /* 0x000fea0003800000 */
.L_x_427:
[----:B------:R-:W0:Y:S01]  /*7340*/  S2R R20, SR_TID.X ;  /* 0x0000000000147919 */ /* 0x000e220000002100 */
[----:B------:R-:W-:Y:S01]  /*7350*/  ULDC.U8 UR4, c[0x0][0x410] ;  /* 0x0001040000047ab9 */ /* 0x000fe20000000000 */
[----:B0-----:R-:W-:Y:S02]  /*7360*/  VIADD R21, R20, 0xffffff80 ;  /* 0xffffff8014157836 */ /* 0x001fe40000000000 */
[----:B------:R-:W2:Y:S01]  /*7370*/  LDL R20, [R1+0x24] ;  /* 0x0000240001147983 */ /* 0x000ea20000100800 */
[----:B------:R-:W-:Y:S01]  /*7380*/  ISETP.NE.AND P0, PT, RZ, UR4, PT ;  /* 0x00000004ff007c0c */ /* 0x000fe2000bf05270 */
[----:B------:R-:W-:Y:S01]  /*7390*/  BSSY B0, `(.L_x_429) ;  /* 0x00003fd000007945 */ /* 0x000fe20003800000 */
[----:B------:R-:W-:-:S04]  /*73a0*/  LEA.HI R38, R21, R21, RZ, 0x1 ;  /* 0x0000001515267211 */ /* 0x000fc800078f08ff */
[----:B------:R-:W-:-:S05]  /*73b0*/  SHF.R.S32.HI R38, RZ, 0x1, R38 ;  /* 0x00000001ff267819 */ /* 0x000fca0000011426 */
[----:B------:R-:W-:Y:S02]  /*73c0*/  IMAD R6, R153, 0xc0, R38 ;  /* 0x000000c099067824 */ /* 0x000fe400078e0226 */
[----:B--2---:R-:W-:Y:S01]  /*73d0*/  IMAD.IADD R20, R18, 0x1, R20 ;  /* 0x0000000112147824 */ /* 0x004fe200078e0214 */
[----:B------:R-:W-:Y:S06]  /*73e0*/  @!P0 BRA `(.L_x_430) ;  /* 0x0000001800d08947 */ /* 0x000fec0003800000 */
[----:B------:R-:W-:-:S03]  /*73f0*/  UMOV UR4, 0xffffffff ;  /* 0xffffffff00047882 */ /* 0x000fc60000000000 */
[----:B------:R-:W-:Y:S05]  /*7400*/  BRA.DIV UR4, `(.L_x_431) ;  /* 0x0000011e04ac7947 */ /* 0x000fea000b800000 */
[----:B------:R0:W1:Y:S04]  /*7410*/  SHFL.IDX PT, R29, R28, RZ, 0x1e1f ;  /* 0x001e1fff1c1d7589 */ /* 0x00006800000e0000 */
[----:B------:R0:W2:Y:S04]  /*7420*/  SHFL.IDX PT, R14, R26, RZ, 0x1e1f ;  /* 0x001e1fff1a0e7589 */ /* 0x0000a800000e0000 */
[----:B------:R0:W3:Y:S04]  /*7430*/  SHFL.IDX PT, R0, R24, RZ, 0x1e1f ;  /* 0x001e1fff18007589 */ /* 0x0000e800000e0000 */
[----:B------:R0:W4:Y:S02]  /*7440*/  SHFL.IDX PT, R3, R30, RZ, 0x1e1f ;  /* 0x001e1fff1e037589 */ /* 0x00012400000e0000 */
.L_x_649:
[----:B------:R-:W5:Y:S01]  /*7450*/  LDL R5, [R1+0x40] ;  /* 0x0000400001057983 */ /* 0x000f620000100800 */
[----:B------:R-:W-:Y:S01]  /*7460*/  ULDC UR4, c[0x0][0x448] ;  /* 0x0001120000047ab9 */ /* 0x000fe20000000800 */
[----:B------:R-:W-:Y:S01]  /*7470*/  BSSY B1, `(.L_x_432) ;  /* 0x000002f000017945 */ /* 0x000fe20003800000 */
[----:B------:R-:W-:Y:S01]  /*7480*/  IMAD R37, R25, UR4, RZ ;  /* 0x0000000419257c24 */ /* 0x000fe2000f8e02ff */
[----:B0-----:R-:W-:Y:S02]  /*7490*/  CS2R R30, SRZ ;  /* 0x00000000001e7805 */ /* 0x001fe4000001ff00 */
[----:B------:R-:W-:Y:S02]  /*74a0*/  CS2R R24, SRZ ;  /* 0x0000000000187805 */ /* 0x000fe4000001ff00 */
[----:B------:R-:W-:Y:S02]  /*74b0*/  CS2R R8, SRZ ;  /* 0x0000000000087805 */ /* 0x000fe4000001ff00 */
[----:B------:R-:W-:-:S02]  /*74c0*/  CS2R R26, SRZ ;  /* 0x00000000001a7805 */ /* 0x000fc4000001ff00 */
[----:B------:R-:W-:Y:S02]  /*74d0*/  ISETP.GE.AND P0, PT, R6, R37, PT ;  /* 0x000000250600720c */ /* 0x000fe40003f06270 */
[----:B------:R-:W-:Y:S02]  /*74e0*/  CS2R R12, SRZ ;  /* 0x00000000000c7805 */ /* 0x000fe4000001ff00 */
[----:B------:R-:W-:Y:S02]  /*74f0*/  CS2R R10, SRZ ;  /* 0x00000000000a7805 */ /* 0x000fe4000001ff00 */
[----:B-----5:R-:W-:-:S04]  /*7500*/  LEA.HI R4, R5, R5, RZ, 0x1 ;  /* 0x0000000505047211 */ /* 0x020fc800078f08ff */
[----:B------:R-:W-:-:S05]  /*7510*/  LOP3.LUT R4, R4, 0xfffffffe, RZ, 0xc0, !PT ;  /* 0xfffffffe04047812 */ /* 0x000fca00078ec0ff */
[----:B------:R-:W-:-:S05]  /*7520*/  IMAD.IADD R4, R5, 0x1, -R4 ;  /* 0x0000000105047824 */ /* 0x000fca00078e0a04 */
[----:B------:R-:W-:Y:S01]  /*7530*/  SHF.L.U32 R21, R4, 0x1f, RZ ;  /* 0x0000001f04157819 */ /* 0x000fe200000006ff */
[----:B------:R-:W-:Y:S06]  /*7540*/  @P0 BRA `(.L_x_433) ;  /* 0x0000000000840947 */ /* 0x000fec0003800000 */
[----:B------:R-:W4:Y:S01]  /*7550*/  LDL R28, [R1+0x14] ;  /* 0x00001400011c7983 */ /* 0x000f220000100800 */
[----:B------:R-:W-:-:S03]  /*7560*/  ULDC UR4, c[0x0][0x3f4] ;  /* 0x0000fd0000047ab9 */ /* 0x000fc60000000800 */
[----:B------:R-:W4:Y:S04]  /*7570*/  LDL R15, [R1+0x18] ;  /* 0x00001800010f7983 */ /* 0x000f280000100800 */
[----:B------:R-:W4:Y:S04]  /*7580*/  LDL R40, [R1+0x58] ;  /* 0x0000580001287983 */ /* 0x000f280000100800 */
[----:B------:R-:W4:Y:S01]  /*7590*/  LDL R39, [R1+0x54] ;  /* 0x0000540001277983 */ /* 0x000f220000100800 */
[----:B------:R-:W-:Y:S02]  /*75a0*/  ISETP.GE.AND P5, PT, R22, UR4, PT ;  /* 0x0000000416007c0c */ /* 0x000fe4000bfa6270 */
[----:B------:R-:W-:-:S02]  /*75b0*/  CS2R R26, SRZ ;  /* 0x00000000001a7805 */ /* 0x000fc4000001ff00 */
[----:B------:R-:W-:Y:S02]  /*75c0*/  CS2R R30, SRZ ;  /* 0x00000000001e7805 */ /* 0x000fe4000001ff00 */
[----:B------:R-:W-:-:S07]  /*75d0*/  CS2R R12, SRZ ;  /* 0x00000000000c7805 */ /* 0x000fce000001ff00 */
[----:B------:R-:W-:Y:S02]  /*75e0*/  @!P5 SHF.R.S32.HI R7, RZ, 0x1f, R22 ;  /* 0x0000001fff07d819 */ /* 0x000fe40000011416 */
[C---:B-1----:R-:W-:Y:S02]  /*75f0*/  @!P5 IADD3 R4, P2, R22.reuse, R29, RZ ;  /* 0x0000001d1604d210 */ /* 0x042fe40007f5e0ff */
[----:B--2---:R-:W-:-:S03]  /*7600*/  @!P5 IADD3 R6, P3, R22, R14, RZ ;  /* 0x0000000e1606d210 */ /* 0x004fc60007f7e0ff */
[--C-:B---3--:R-:W-:Y:S02]  /*7610*/  @!P5 IMAD.X R5, R0, 0x1, R7.reuse, P2 ;  /* 0x000000010005d824 */ /* 0x108fe400010e0607 */
[----:B----4-:R-:W-:Y:S01]  /*7620*/  @!P5 IMAD.X R7, R3, 0x1, R7, P3 ;  /* 0x000000010307d824 */ /* 0x010fe200018e0607 */
[----:B------:R-:W-:Y:S02]  /*7630*/  CS2R R24, SRZ ;  /* 0x0000000000187805 */ /* 0x000fe4000001ff00 */
[----:B------:R-:W-:Y:S02]  /*7640*/  CS2R R10, SRZ ;  /* 0x00000000000a7805 */ /* 0x000fe4000001ff00 */
[----:B------:R-:W-:Y:S01]  /*7650*/  CS2R R8, SRZ ;  /* 0x0000000000087805 */ /* 0x000fe2000001ff00 */
[----:B------:R0:W5:Y:S04]  /*7660*/  @!P5 LD.E.64 R26, desc[UR42][R4.64] ;  /* 0x0000002a041ad980 */ /* 0x000168000c101b00 */
[----:B------:R0:W5:Y:S01]  /*7670*/  @!P5 LD.E.64 R30, desc[UR42][R6.64] ;  /* 0x0000002a061ed980 */ /* 0x000162000c101b00 */
[----:B------:R-:W-:-:S02]  /*7680*/  ISETP.GE.AND P1, PT, R28, UR4, PT ;  /* 0x000000041c007c0c */ /* 0x000fc4000bf26270 */
[----:B------:R-:W-:-:S11]  /*7690*/  ISETP.GE.AND P0, PT, R15, UR4, PT ;  /* 0x000000040f007c0c */ /* 0x000fd6000bf06270 */
[CC--:B------:R-:W-:Y:S02]  /*76a0*/  @!P1 IADD3 R32, P4, R28.reuse, R29.reuse, RZ ;  /* 0x0000001d1c209210 */ /* 0x0c0fe40007f9e0ff */
[-C--:B------:R-:W-:Y:S02]  /*76b0*/  @!P1 IADD3 R28, P2, R28, R14.reuse, RZ ;  /* 0x0000000e1c1c9210 */ /* 0x080fe40007f5e0ff */
[C---:B------:R-:W-:Y:S01]  /*76c0*/  @!P0 IADD3 R34, P3, R15.reuse, R29, RZ ;  /* 0x0000001d0f228210 */ /* 0x040fe20007f7e0ff */
[C-C-:B------:R-:W-:Y:S01]  /*76d0*/  @!P1 IMAD.X R33, R0.reuse, 0x1, R40.reuse, P4 ;  /* 0x0000000100219824 */ /* 0x140fe200020e0628 */
[----:B------:R-:W-:Y:S01]  /*76e0*/  @!P0 IADD3 R14, P4, R15, R14, RZ ;  /* 0x0000000e0f0e8210 */ /* 0x000fe20007f9e0ff */
[C---:B------:R-:W-:Y:S02]  /*76f0*/  @!P1 IMAD.X R29, R3.reuse, 0x1, R40, P2 ;  /* 0x00000001031d9824 */ /* 0x040fe400010e0628 */
[--C-:B------:R-:W-:Y:S01]  /*7700*/  @!P0 IMAD.X R35, R0, 0x1, R39.reuse, P3 ;  /* 0x0000000100238824 */ /* 0x100fe200018e0627 */
[----:B------:R0:W5:Y:S01]  /*7710*/  @!P1 LD.E.64 R12, desc[UR42][R32.64] ;  /* 0x0000002a200c9980 */ /* 0x000162000c101b00 */
[----:B------:R-:W-:-:S03]  /*7720*/  @!P0 IMAD.X R15, R3, 0x1, R39, P4 ;  /* 0x00000001030f8824 */ /* 0x000fc600020e0627 */
[----:B------:R0:W5:Y:S04]  /*7730*/  @!P1 LD.E.64 R24, desc[UR42][R28.64] ;  /* 0x0000002a1c189980 */ /* 0x000168000c101b00 */
[----:B------:R0:W5:Y:S04]  /*7740*/  @!P0 LD.E.64 R10, desc[UR42][R34.64] ;  /* 0x0000002a220a8980 */ /* 0x000168000c101b00 */
[----:B------:R0:W5:Y:S02]  /*7750*/  @!P0 LD.E.64 R8, desc[UR42][R14.64] ;  /* 0x0000002a0e088980 */ /* 0x000164000c101b00 */
.L_x_433:
[----:B------:R-:W-:Y:S05]  /*7760*/  BSYNC B1 ;  /* 0x0000000000017941 */ /* 0x000fea0003800000 */
.L_x_432:
[----:B------:R-:W1:Y:S01]  /*7770*/  SYNCS.PHASECHK.TRANS64.TRYWAIT P0, [R18+URZ+0x19c00], R21 ;  /* 0x019c0015120075a7 */ /* 0x000e62000800017f */
[----:B---3--:R-:W-:Y:S01]  /*7780*/  IMAD R0, R153, -0xc0, R37 ;  /* 0xffffff4099007824 */ /* 0x008fe200078e0225 */
[----:B------:R-:W-:Y:S04]  /*7790*/  BSSY B1, `(.L_x_434) ;  /* 0x0000004000017945 */ /* 0x000fe80003800000 */
[----:B------:R-:W-:-:S04]  /*77a0*/  VIMNMX R0, R0, 0xc0, PT ;  /* 0x000000c000007848 */ /* 0x000fc80003fe0100 */
[----:B------:R-:W-:Y:S01]  /*77b0*/  ISETP.GE.AND P1, PT, R38, R0, PT ;  /* 0x000000002600720c */ /* 0x000fe20003f26270 */
[----:B-1----:R-:W-:-:S12]  /*77c0*/  @!P0 BRA `(.L_x_435) ;  /* 0x0000011c002c8947 */ /* 0x002fd80003800000 */
.L_x_650:
[----:B------:R-:W-:Y:S05]  /*77d0*/  BSYNC B1 ;  /* 0x0000000000017941 */ /* 0x000fea0003800000 */
.L_x_434:
[----:B------:R-:W-:Y:S05]  /*77e0*/  @P1 BRA `(.L_x_436) ;  /* 0x0000003800dc1947 */ /* 0x000fea0003800000 */
[----:B0-----:R-:W3:Y:S01]  /*77f0*/  LDL R4, [R1+0x14] ;  /* 0x0000140001047983 */ /* 0x001ee20000100800 */
[----:B----4-:R-:W0:Y:S03]  /*7800*/  LDC R3, c[0x0][0x3f4] ;  /* 0x0000fd00ff037b82 */ /* 0x010e260000000800 */
[----:B------:R-:W4:Y:S01]  /*7810*/  LDL R0, [R1+0x18] ;  /* 0x0000180001007983 */ /* 0x000f220000100800 */
[----:B------:R-:W-:Y:S01]  /*7820*/  BSSY B1, `(.L_x_437) ;  /* 0x000007b000017945 */ /* 0x000fe20003800000 */
[-C--:B0-----:R-:W-:Y:S02]  /*7830*/  ISETP.GE.AND P0, PT, R22, R3.reuse, PT ;  /* 0x000000031600720c */ /* 0x081fe40003f06270 */
[-C--:B---3--:R-:W-:Y:S02]  /*7840*/  ISETP.GE.AND P1, PT, R4, R3.reuse, PT ;  /* 0x000000030400720c */ /* 0x088fe40003f26270 */
[----:B----4-:R-:W-:-:S09]  /*7850*/  ISETP.GE.AND P2, PT, R0, R3, PT ;  /* 0x000000030000720c */ /* 0x010fd20003f46270 */
[----:B------:R-:W-:Y:S05]  /*7860*/  @P0 BRA `(.L_x_438) ;  /* 0x0000000400d80947 */ /* 0x000fea0003800000 */
[----:B------:R-:W0:Y:S01]  /*7870*/  LDS.128 R4, [R20+0xf000] ;  /* 0x00f0000014047984 */ /* 0x000e220000000c00 */
[----:B-----5:R-:W-:Y:S02]  /*7880*/  SHF.R.U32.HI R15, RZ, 0x8, R27 ;  /* 0x00000008ff0f7819 */ /* 0x020fe4000001161b */
[----:B------:R-:W-:Y:S02]  /*7890*/  SHF.R.U32.HI R29, RZ, 0x8, R31 ;  /* 0x00000008ff1d7819 */ /* 0x000fe4000001161f */
[----:B--2---:R-:W-:Y:S02]  /*78a0*/  LOP3.LUT R14, R27, 0xff, RZ, 0xc0, !PT ;  /* 0x000000ff1b0e7812 */ /* 0x004fe400078ec0ff */
[----:B------:R-:W-:Y:S02]  /*78b0*/  LOP3.LUT R15, R15, 0xff, RZ, 0xc0, !PT ;  /* 0x000000ff0f0f7812 */ /* 0x000fe400078ec0ff */
[----:B------:R-:W-:Y:S02]  /*78c0*/  LOP3.LUT R28, R31, 0xff, RZ, 0xc0, !PT ;  /* 0x000000ff1f1c7812 */ /* 0x000fe400078ec0ff */
[----:B------:R-:W-:-:S02]  /*78d0*/  LOP3.LUT R29, R29, 0xff, RZ, 0xc0, !PT ;  /* 0x000000ff1d1d7812 */ /* 0x000fc400078ec0ff */
[----:B------:R-:W-:Y:S02]  /*78e0*/  SHF.R.U32.HI R32, RZ, 0x10, R31 ;  /* 0x00000010ff207819 */ /* 0x000fe4000001161f */
[----:B------:R-:W-:Y:S02]  /*78f0*/  PRMT R14, R15, 0x7604, R14 ;  /* 0x000076040f0e7816 */ /* 0x000fe4000000000e */
[----:B------:R-:W-:Y:S02]  /*7900*/  SHF.R.U32.HI R3, RZ, 0x8, R26 ;  /* 0x00000008ff037819 */ /* 0x000fe4000001161a */
[----:B------:R-:W-:Y:S02]  /*7910*/  SHF.R.U32.HI R15, RZ, 0x8, R30 ;  /* 0x00000008ff0f7819 */ /* 0x000fe4000001161e */
[----:B------:R-:W-:Y:S02]  /*7920*/  SHF.R.U32.HI R33, RZ, 0x10, R27 ;  /* 0x00000010ff217819 */ /* 0x000fe4000001161b */
[----:B------:R-:W-:Y:S01]  /*7930*/  PRMT R28, R29, 0x7604, R28 ;  /* 0x000076041d1c7816 */ /* 0x000fe2000000001c */
[----:B------:R-:W-:Y:S01]  /*7940*/  IMAD.U32 R29, R32, 0x10000, RZ ;  /* 0x00010000201d7824 */ /* 0x000fe200078e00ff */
[----:B------:R-:W-:-:S02]  /*7950*/  LOP3.LUT R0, R26, 0xff, RZ, 0xc0, !PT ;  /* 0x000000ff1a007812 */ /* 0x000fc400078ec0ff */
[----:B------:R-:W-:Y:S02]  /*7960*/  LOP3.LUT R3, R3, 0xff, RZ, 0xc0, !PT ;  /* 0x000000ff03037812 */ /* 0x000fe400078ec0ff */
[----:B-1----:R-:W-:Y:S02]  /*7970*/  LOP3.LUT R21, R15, 0xff, RZ, 0xc0, !PT ;  /* 0x000000ff0f157812 */ /* 0x002fe400078ec0ff */
[----:B------:R-:W-:Y:S02]  /*7980*/  SHF.L.U32 R15, R33, 0x10, RZ ;  /* 0x00000010210f7819 */ /* 0x000fe400000006ff */
[----:B------:R-:W-:Y:S02]  /*7990*/  PRMT R3, R3, 0x7604, R0 ;  /* 0x0000760403037816 */ /* 0x000fe40000000000 */
[----:B------:R-:W-:Y:S02]  /*79a0*/  LOP3.LUT R29, R28, 0xff0000, R29, 0xf8, !PT ;  /* 0x00ff00001c1d7812 */ /* 0x000fe400078ef81d */
[----:B------:R-:W-:-:S02]  /*79b0*/  LOP3.LUT R0, R30, 0xff, RZ, 0xc0, !PT ;  /* 0x000000ff1e007812 */ /* 0x000fc400078ec0ff */
[----:B------:R-:W-:Y:S02]  /*79c0*/  LOP3.LUT R15, R14, 0xff0000, R15, 0xf8, !PT ;  /* 0x00ff00000e0f7812 */ /* 0x000fe400078ef80f */
[----:B------:R-:W-:Y:S02]  /*79d0*/  LOP3.LUT R32, R29, 0xff000000, R31, 0xf8, !PT ;  /* 0xff0000001d207812 */ /* 0x000fe400078ef81f */
[----:B------:R-:W-:Y:S02]  /*79e0*/  PRMT R21, R21, 0x7604, R0 ;  /* 0x0000760415157816 */ /* 0x000fe40000000000 */
[----:B------:R-:W-:Y:S02]  /*79f0*/  LOP3.LUT R27, R15, 0xff000000, R27, 0xf8, !PT ;  /* 0xff0000000f1b7812 */ /* 0x000fe400078ef81b */
[----:B0-----:R-:W-:Y:S02]  /*7a00*/  F2FP.F16.E4M3.UNPACK_B R0, R6.H1 ;  /* 0x00000006ff00723e */ /* 0x001fe400030006ff */
[----:B------:R-:W-:-:S02]  /*7a10*/  F2FP.F16.E4M3.UNPACK_B R33, R32 ;  /* 0x00000020ff21723e */ /* 0x000fc400020006ff */
[----:B------:R-:W-:Y:S01]  /*7a20*/  LOP3.LUT R21, R21, 0xff0000, R30, 0xf8, !PT ;  /* 0x00ff000015157812 */ /* 0x000fe200078ef81e */
[--C-:B------:R-:W-:Y:S01]  /*7a30*/  HADD2.F32 R15, -RZ, R0.reuse.H1_H1 ;  /* 0x30000000ff0f7230 */ /* 0x100fe20000004100 */
[----:B------:R-:W-:Y:S01]  /*7a40*/  F2FP.F16.E4M3.UNPACK_B R29, R27 ;  /* 0x0000001bff1d723e */ /* 0x000fe200020006ff */
[----:B------:R-:W-:Y:S01]  /*7a50*/  HADD2.F32 R34, -RZ, R33.H1_H1 ;  /* 0x30000021ff227230 */ /* 0x000fe20000004100 */
[----:B------:R-:W-:Y:S01]  /*7a60*/  LOP3.LUT R3, R3, 0xff0000, R26, 0xf8, !PT ;  /* 0x00ff000003037812 */ /* 0x000fe200078ef81a */
[----:B------:R-:W-:Y:S01]  /*7a70*/  HADD2.F32 R14, -RZ, R0.H0_H0 ;  /* 0x20000000ff0e7230 */ /* 0x000fe20000004100 */
[----:B------:R-:W-:Y:S01]  /*7a80*/  LOP3.LUT R31, R21, 0xff000000, R30, 0xf8, !PT ;  /* 0xff000000151f7812 */ /* 0x000fe200078ef81e */
[----:B------:R-:W-:Y:S01]  /*7a90*/  HADD2.F32 R30, -RZ, R29.H1_H1 ;  /* 0x3000001dff1e7230 */ /* 0x000fe20000004100 */
[----:B------:R-:W-:Y:S01]  /*7aa0*/  LOP3.LUT R28, R3, 0xff000000, R26, 0xf8, !PT ;  /* 0xff000000031c7812 */ /* 0x000fe200078ef81a */
[----:B------:R-:W-:Y:S01]  /*7ab0*/  FMUL.FTZ R35, R15, R34 ;  /* 0x000000220f237220 */ /* 0x000fe20000410000 */
[----:B------:R-:W-:-:S02]  /*7ac0*/  F2FP.F16.E4M3.UNPACK_B R3, R6 ;  /* 0x00000006ff03723e */ /* 0x000fc400020006ff */
[-C--:B------:R-:W-:Y:S01]  /*7ad0*/  FMUL.FTZ R15, R15, R30.reuse ;  /* 0x0000001e0f0f7220 */ /* 0x080fe20000410000 */
[-C--:B------:R-:W-:Y:S01]  /*7ae0*/  F2FP.F16.E4M3.UNPACK_B R21, R7.reuse ;  /* 0x00000007ff15723e */ /* 0x080fe200020006ff */
[C---:B------:R-:W-:Y:S01]  /*7af0*/  FFMA.FTZ R37, R14.reuse, R30, -R35 ;  /* 0x0000001e0e257223 */ /* 0x040fe20000010823 */
[----:B------:R-:W-:Y:S01]  /*7b00*/  F2FP.F16.E4M3.UNPACK_B R26, R7.H1 ;  /* 0x00000007ff1a723e */ /* 0x000fe200030006ff */
[----:B------:R-:W-:Y:S01]  /*7b10*/  FFMA.FTZ R40, R14, R34, R15 ;  /* 0x000000220e287223 */ /* 0x000fe2000001000f */
[-C--:B------:R-:W-:Y:S01]  /*7b20*/  F2FP.F16.E4M3.UNPACK_B R6, R5.reuse ;  /* 0x00000005ff06723e */ /* 0x080fe200020006ff */
[----:B------:R-:W-:Y:S01]  /*7b30*/  HADD2.F32 R30, -RZ, R33.H0_H0 ;  /* 0x20000021ff1e7230 */ /* 0x000fe20000004100 */
[----:B------:R-:W-:Y:S01]  /*7b40*/  F2FP.F16.E4M3.UNPACK_B R7, R5.H1 ;  /* 0x00000005ff07723e */ /* 0x000fe200030006ff */
[----:B------:R-:W-:Y:S01]  /*7b50*/  HADD2.F32 R5, -RZ, R3.H1_H1 ;  /* 0x30000003ff057230 */ /* 0x000fe20000004100 */
[----:B------:R-:W-:Y:S01]  /*7b60*/  F2FP.F16.E4M3.UNPACK_B R32, R32.H1 ;  /* 0x00000020ff20723e */ /* 0x000fe200030006ff */
[----:B------:R-:W-:Y:S01]  /*7b70*/  HADD2.F32 R14, -RZ, R29.H0_H0 ;  /* 0x2000001dff0e7230 */ /* 0x000fe20000004100 */
[----:B------:R-:W-:Y:S01]  /*7b80*/  F2FP.F16.E4M3.UNPACK_B R27, R27.H1 ;  /* 0x0000001bff1b723e */ /* 0x000fe200030006ff */
[----:B------:R-:W-:-:S02]  /*7b90*/  HADD2.F32 R3, -RZ, R3.H0_H0 ;  /* 0x20000003ff037230 */ /* 0x000fc40000004100 */
[C---:B------:R-:W-:Y:S01]  /*7ba0*/  FMUL.FTZ R38, R5.reuse, R30 ;  /* 0x0000001e05267220 */ /* 0x040fe20000410000 */
[----:B------:R-:W-:Y:S02]  /*7bb0*/  HADD2.F32 R34, -RZ, R32.H0_H0 ;  /* 0x20000020ff227230 */ /* 0x000fe40000004100 */
[-C--:B------:R-:W-:Y:S01]  /*7bc0*/  FMUL.FTZ R15, R5, R14.reuse ;  /* 0x0000000e050f7220 */ /* 0x080fe20000410000 */
[----:B------:R-:W-:Y:S02]  /*7bd0*/  HADD2.F32 R5, -RZ, R21.H1_H1 ;  /* 0x30000015ff057230 */ /* 0x000fe40000004100 */
[C---:B------:R-:W-:Y:S01]  /*7be0*/  FFMA.FTZ R38, R3.reuse, R14, -R38 ;  /* 0x0000000e03267223 */ /* 0x040fe20000010826 */
[----:B------:R-:W-:Y:S02]  /*7bf0*/  HADD2.F32 R14, -RZ, R27.H0_H0 ;  /* 0x2000001bff0e7230 */ /* 0x000fe40000004100 */
[----:B------:R-:W-:Y:S01]  /*7c00*/  FFMA.FTZ R35, R3, R30, R15 ;  /* 0x0000001e03237223 */ /* 0x000fe2000001000f */
[----:B------:R-:W-:-:S02]  /*7c10*/  HADD2.F32 R21, -RZ, R21.H0_H0 ;  /* 0x20000015ff157230 */ /* 0x000fc40000004100 */
[C---:B------:R-:W-:Y:S01]  /*7c20*/  FMUL.FTZ R30, R5.reuse, R34 ;  /* 0x00000022051e7220 */ /* 0x040fe20000410000 */
[----:B------:R-:W-:Y:S02]  /*7c30*/  HADD2.F32 R32, -RZ, R32.H1_H1 ;  /* 0x30000020ff207230 */ /* 0x000fe40000004100 */
[----:B------:R-:W-:Y:S01]  /*7c40*/  FMUL.FTZ R42, R5, R14 ;  /* 0x0000000e052a7220 */ /* 0x000fe20000410000 */
[--C-:B------:R-:W-:Y:S01]  /*7c50*/  HADD2.F32 R3, -RZ, R26.reuse.H1_H1 ;  /* 0x3000001aff037230 */ /* 0x100fe20000004100 */
[----:B------:R-:W-:Y:S01]  /*7c60*/  F2FP.F16.E4M3.UNPACK_B R0, R4 ;  /* 0x00000004ff00723e */ /* 0x000fe200020006ff */
[----:B------:R-:W-:Y:S02]  /*7c70*/  HADD2.F32 R27, -RZ, R27.H1_H1 ;  /* 0x3000001bff1b7230 */ /* 0x000fe40000004100 */
[----:B------:R-:W-:Y:S01]  /*7c80*/  FFMA.FTZ R39, R21, R14, -R30 ;  /* 0x0000000e15277223 */ /* 0x000fe2000001081e */
[----:B------:R-:W-:Y:S02]  /*7c90*/  HADD2.F32 R26, -RZ, R26.H0_H0 ;  /* 0x2000001aff1a7230 */ /* 0x000fe40000004100 */
[C---:B------:R-:W-:Y:S01]  /*7ca0*/  FMUL.FTZ R5, R3.reuse, R32 ;  /* 0x0000002003057220 */ /* 0x040fe20000410000 */
[----:B------:R-:W-:Y:S01]  /*7cb0*/  F2FP.F16.E4M3.UNPACK_B R15, R31 ;  /* 0x0000001fff0f723e */ /* 0x000fe200020006ff */
[-C--:B------:R-:W-:Y:S01]  /*7cc0*/  FMUL.FTZ R3, R3, R27.reuse ;  /* 0x0000001b03037220 */ /* 0x080fe20000410000 */
[----:B------:R-:W-:Y:S01]  /*7cd0*/  F2FP.F16.E4M3.UNPACK_B R4, R4.H1 ;  /* 0x00000004ff04723e */ /* 0x000fe200030006ff */
[----:B------:R-:W-:Y:S01]  /*7ce0*/  FFMA.FTZ R42, R21, R34, R42 ;  /* 0x00000022152a7223 */ /* 0x000fe2000001002a */
[----:B------:R-:W-:Y:S01]  /*7cf0*/  F2FP.F16.E4M3.UNPACK_B R14, R28 ;  /* 0x0000001cff0e723e */ /* 0x000fe200020006ff */
[----:B------:R-:W-:Y:S01]  /*7d00*/  FFMA.FTZ R34, R26, R27, -R5 ;  /* 0x0000001b1a227223 */ /* 0x000fe20000010805 */
[----:B------:R-:W-:-:S02]  /*7d10*/  HADD2.F32 R27, -RZ, R15.H1_H1 ;  /* 0x3000000fff1b7230 */ /* 0x000fc40000004100 */
[----:B------:R-:W-:Y:S01]  /*7d20*/  FFMA.FTZ R41, R26, R32, R3 ;  /* 0x000000201a297223 */ /* 0x000fe20000010003 */
[----:B------:R-:W-:Y:S01]  /*7d30*/  HADD2.F32 R21, -RZ, R15.H0_H0 ;  /* 0x2000000fff157230 */ /* 0x000fe20000004100 */
[----:B------:R-:W-:Y:S01]  /*7d40*/  F2FP.F16.E4M3.UNPACK_B R28, R28.H1 ;  /* 0x0000001cff1c723e */ /* 0x000fe200030006ff */
[----:B------:R-:W-:Y:S01]  /*7d50*/  HADD2.F32 R5, -RZ, R4.H1_H1 ;  /* 0x30000004ff057230 */ /* 0x000fe20000004100 */
[----:B------:R-:W-:Y:S01]  /*7d60*/  F2FP.F16.E4M3.UNPACK_B R31, R31.H1 ;  /* 0x0000001fff1f723e */ /* 0x000fe200030006ff */
[----:B------:R-:W-:Y:S02]  /*7d70*/  HADD2.F32 R15, -RZ, R14.H1_H1 ;  /* 0x3000000eff0f7230 */ /* 0x000fe40000004100 */
[----:B------:R-:W-:Y:S02]  /*7d80*/  HADD2.F32 R3, -RZ, R0.H1_H1 ;  /* 0x30000000ff037230 */ /* 0x000fe40000004100 */
[----:B------:R-:W-:Y:S01]  /*7d90*/  FMUL.FTZ R29, R5, R27 ;  /* 0x0000001b051d7220 */ /* 0x000fe20000410000 */
[----:B------:R-:W-:-:S02]  /*7da0*/  HADD2.F32 R4, -RZ, R4.H0_H0 ;  /* 0x20000004ff047230 */ /* 0x000fc40000004100 */
[----:B------:R-:W-:Y:S01]  /*7db0*/  FMUL.FTZ R33, R5, R15 ;  /* 0x0000000f05217220 */ /* 0x000fe20000410000 */
[----:B------:R-:W-:Y:S02]  /*7dc0*/  HADD2.F32 R14, -RZ, R14.H0_H0 ;  /* 0x2000000eff0e7230 */ /* 0x000fe40000004100 */
[C---:B------:R-:W-:Y:S01]  /*7dd0*/  FMUL.FTZ R5, R3.reuse, R21 ;  /* 0x0000001503057220 */ /* 0x040fe20000410000 */
[----:B------:R-:W-:Y:S02]  /*7de0*/  HADD2.F32 R0, -RZ, R0.H0_H0 ;  /* 0x20000000ff007230 */ /* 0x000fe40000004100 */
[C---:B------:R-:W-:Y:S01]  /*7df0*/  FFMA.FTZ R29, R4.reuse, R15, -R29 ;  /* 0x0000000f041d7223 */ /* 0x040fe2000001081d */
[----:B------:R-:W-:Y:S01]  /*7e00*/  FFMA.FTZ R30, R4, R27, R33 ;  /* 0x0000001b041e7223 */ /* 0x000fe20000010021 */
[-C--:B------:R-:W-:Y:S01]  /*7e10*/  FMUL.FTZ R26, R3, R14.reuse ;  /* 0x0000000e031a7220 */ /* 0x080fe20000410000 */
[----:B------:R-:W-:Y:S02]  /*7e20*/  HADD2.F32 R4, -RZ, R28.H1_H1 ;  /* 0x3000001cff047230 */ /* 0x000fe40000004100 */
[----:B------:R-:W-:Y:S01]  /*7e30*/  FFMA.FTZ R15, R0, R14, -R5 ;  /* 0x0000000e000f7223 */ /* 0x000fe20000010805 */
[----:B------:R-:W-:-:S02]  /*7e40*/  HADD2.F32 R3, -RZ, R7.H1_H1 ;  /* 0x30000007ff037230 */ /* 0x000fc40000004100 */
[----:B------:R-:W-:Y:S01]  /*7e50*/  FFMA.FTZ R26, R0, R21, R26 ;  /* 0x00000015001a7223 */ /* 0x000fe2000001001a */
[--C-:B------:R-:W-:Y:S02]  /*7e60*/  HADD2.F32 R14, -RZ, R31.reuse.H1_H1 ;  /* 0x3000001fff0e7230 */ /* 0x100fe40000004100 */
[----:B------:R-:W-:Y:S02]  /*7e70*/  HADD2.F32 R31, -RZ, R31.H0_H0 ;  /* 0x2000001fff1f7230 */ /* 0x000fe40000004100 */
[C---:B------:R-:W-:Y:S01]  /*7e80*/  FMUL.FTZ R21, R3.reuse, R4 ;  /* 0x0000000403157220 */ /* 0x040fe20000410000 */
[----:B------:R-:W-:Y:S02]  /*7e90*/  HADD2.F32 R0, -RZ, R6.H1_H1 ;  /* 0x30000006ff007230 */ /* 0x000fe40000004100 */
[----:B------:R-:W-:Y:S02]  /*7ea0*/  HADD2.F32 R5, -RZ, R28.H0_H0 ;  /* 0x2000001cff057230 */ /* 0x000fe40000004100 */
[----:B------:R-:W-:Y:S01]  /*7eb0*/  FMUL.FTZ R28, R3, R14 ;  /* 0x0000000e031c7220 */ /* 0x000fe20000410000 */
[----:B------:R-:W-:-:S02]  /*7ec0*/  HADD2.F32 R7, -RZ, R7.H0_H0 ;  /* 0x20000007ff077230 */ /* 0x000fc40000004100 */
[C---:B------:R-:W-:Y:S01]  /*7ed0*/  FMUL.FTZ R3, R0.reuse, R31 ;  /* 0x0000001f00037220 */ /* 0x040fe20000410000 */
[----:B------:R-:W-:Y:S02]  /*7ee0*/  HADD2.F32 R6, -RZ, R6.H0_H0 ;  /* 0x20000006ff067230 */ /* 0x000fe40000004100 */
[-C--:B------:R-:W-:Y:S01]  /*7ef0*/  FMUL.FTZ R0, R0, R5.reuse ;  /* 0x0000000500007220 */ /* 0x080fe20000410000 */
[C---:B------:R-:W-:Y:S01]  /*7f00*/  FFMA.FTZ R28, R7.reuse, R4, -R28 ;  /* 0x00000004071c7223 */ /* 0x040fe2000001081c */
[----:B------:R-:W-:Y:S01]  /*7f10*/  FFMA.FTZ R21, R7, R14, R21 ;  /* 0x0000000e07157223 */ /* 0x000fe20000010015 */
[C---:B------:R-:W-:Y:S01]  /*7f20*/  FFMA.FTZ R5, R6.reuse, R5, -R3 ;  /* 0x0000000506057223 */ /* 0x040fe20000010803 */
[----:B------:R-:W-:Y:S01]  /*7f30*/  FFMA.FTZ R0, R6, R31, R0 ;  /* 0x0000001f06007223 */ /* 0x000fe20000010000 */
[----:B------:R-:W-:Y:S02]  /*7f40*/  F2FP.SATFINITE.E4M3.F32.PACK_AB_MERGE_C R6, R40, R37, RZ ;  /* 0x000000252806723e */ /* 0x000fe400048070ff */
[----:B------:R-:W-:-:S02]  /*7f50*/  F2FP.SATFINITE.E4M3.F32.PACK_AB_MERGE_C R7, R41, R34, RZ ;  /* 0x000000222907723e */ /* 0x000fc400048070ff */
[----:B------:R-:W-:Y:S02]  /*7f60*/  F2FP.SATFINITE.E4M3.F32.PACK_AB_MERGE_C R4, R30, R29, RZ ;  /* 0x0000001d1e04723e */ /* 0x000fe400048070ff */
[----:B------:R-:W-:Y:S02]  /*7f70*/  F2FP.SATFINITE.E4M3.F32.PACK_AB_MERGE_C R21, R21, R28, RZ ;  /* 0x0000001c1515723e */ /* 0x000fe400048070ff */
[----:B------:R-:W-:Y:S02]  /*7f80*/  F2FP.SATFINITE.E4M3.F32.PACK_AB_MERGE_C R6, R35, R38, R6 ;  /* 0x000000262306723e */ /* 0x000fe40004807006 */
[----:B------:R-:W-:Y:S02]  /*7f90*/  F2FP.SATFINITE.E4M3.F32.PACK_AB_MERGE_C R7, R42, R39, R7 ;  /* 0x000000272a07723e */ /* 0x000fe40004807007 */
[----:B------:R-:W-:Y:S02]  /*7fa0*/  F2FP.SATFINITE.E4M3.F32.PACK_AB_MERGE_C R4, R26, R15, R4 ;  /* 0x0000000f1a04723e */ /* 0x000fe40004807004 */
[----:B------:R-:W-:-:S05]  /*7fb0*/  F2FP.SATFINITE.E4M3.F32.PACK_AB_MERGE_C R5, R0, R5, R21 ;  /* 0x000000050005723e */ /* 0x000fca0004807015 */
[----:B------:R0:W-:Y:S02]  /*7fc0*/  STS.128 [R20+0xf000], R4 ;  /* 0x00f0000414007388 */ /* 0x0001e40000000c00 */
.L_x_438:
[----:B------:R-:W-:Y:S05]  /*7fd0*/  BSYNC B1 ;  /* 0x0000000000017941 */ /* 0x000fea0003800000 */
.L_x_437:
[----:B------:R-:W-:Y:S04]  /*7fe0*/  BSSY B1, `(.L_x_439) ;  /* 0x000007c000017945 */ /* 0x000fe80003800000 */
[----:B------:R-:W-:Y:S05]  /*7ff0*/  @P1 BRA `(.L_x_440) ;  /* 0x0000000400e81947 */ /* 0x000fea0003800000 */
[----:B0-----:R-:W0:Y:S01]  /*8000*/  LDS.128 R4, [R20+0x10800] ;  /* 0x0108000014047984 */ /* 0x001e220000000c00 */
[----:B-----5:R-:W-:Y:S02]  /*8010*/  SHF.R.U32.HI R27, RZ, 0x8, R25 ;  /* 0x00000008ff1b7819 */ /* 0x020fe40000011619 */
[----:B--2---:R-:W-:Y:S02]  /*8020*/  SHF.R.U32.HI R14, RZ, 0x8, R13 ;  /* 0x00000008ff0e7819 */ /* 0x004fe4000001160d */
[----:B-1----:R-:W-:Y:S02]  /*8030*/  SHF.R.U32.HI R21, RZ, 0x8, R24 ;  /* 0x00000008ff157819 */ /* 0x002fe40000011618 */
[----:B------:R-:W-:Y:S02]  /*8040*/  LOP3.LUT R28, R25, 0xff, RZ, 0xc0, !PT ;  /* 0x000000ff191c7812 */ /* 0x000fe400078ec0ff */
[----:B------:R-:W-:Y:S02]  /*8050*/  LOP3.LUT R27, R27, 0xff, RZ, 0xc0, !PT ;  /* 0x000000ff1b1b7812 */ /* 0x000fe400078ec0ff */
[----:B------:R-:W-:-:S02]  /*8060*/  LOP3.LUT R15, R13, 0xff, RZ, 0xc0, !PT ;  /* 0x000000ff0d0f7812 */ /* 0x000fc400078ec0ff */
[----:B------:R-:W-:Y:S02]  /*8070*/  LOP3.LUT R14, R14, 0xff, RZ, 0xc0, !PT ;  /* 0x000000ff0e0e7812 */ /* 0x000fe400078ec0ff */
[----:B------:R-:W-:Y:S02]  /*8080*/  SHF.R.U32.HI R0, RZ, 0x8, R12 ;  /* 0x00000008ff007819 */ /* 0x000fe4000001160c */
[----:B------:R-:W-:Y:S02]  /*8090*/  LOP3.LUT R26, R24, 0xff, RZ, 0xc0, !PT ;  /* 0x000000ff181a7812 */ /* 0x000fe400078ec0ff */
[----:B------:R-:W-:Y:S02]  /*80a0*/  LOP3.LUT R21, R21, 0xff, RZ, 0xc0, !PT ;  /* 0x000000ff15157812 */ /* 0x000fe400078ec0ff */
[----:B------:R-:W-:Y:S02]  /*80b0*/  PRMT R28, R27, 0x7604, R28 ;  /* 0x000076041b1c7816 */ /* 0x000fe4000000001c */
[----:B------:R-:W-:-:S02]  /*80c0*/  PRMT R15, R14, 0x7604, R15 ;  /* 0x000076040e0f7816 */ /* 0x000fc4000000000f */
[----:B------:R-:W-:Y:S02]  /*80d0*/  SHF.R.U32.HI R27, RZ, 0x10, R25 ;  /* 0x00000010ff1b7819 */ /* 0x000fe40000011619 */
[----:B------:R-:W-:Y:S02]  /*80e0*/  SHF.R.U32.HI R14, RZ, 0x10, R13 ;  /* 0x00000010ff0e7819 */ /* 0x000fe4000001160d */
[----:B------:R-:W-:Y:S02]  /*80f0*/  LOP3.LUT R3, R12, 0xff, RZ, 0xc0, !PT ;  /* 0x000000ff0c037812 */ /* 0x000fe400078ec0ff */
[----:B------:R-:W-:Y:S02]  /*8100*/  LOP3.LUT R0, R0, 0xff, RZ, 0xc0, !PT ;  /* 0x000000ff00007812 */ /* 0x000fe400078ec0ff */
[----:B------:R-:W-:Y:S02]  /*8110*/  PRMT R26, R21, 0x7604, R26 ;  /* 0x00007604151a7816 */ /* 0x000fe4000000001a */
[----:B------:R-:W-:-:S02]  /*8120*/  SHF.R.U32.HI R21, RZ, 0x10, R24 ;  /* 0x00000010ff157819 */ /* 0x000fc40000011618 */
[----:B------:R-:W-:Y:S02]  /*8130*/  LOP3.LUT R27, R27, 0xff, RZ, 0xc0, !PT ;  /* 0x000000ff1b1b7812 */ /* 0x000fe400078ec0ff */
[----:B------:R-:W-:Y:S02]  /*8140*/  LOP3.LUT R14, R14, 0xff, RZ, 0xc0, !PT ;  /* 0x000000ff0e0e7812 */ /* 0x000fe400078ec0ff */
[----:B------:R-:W-:Y:S02]  /*8150*/  PRMT R3, R0, 0x7604, R3 ;  /* 0x0000760400037816 */ /* 0x000fe40000000003 */
[----:B------:R-:W-:Y:S02]  /*8160*/  SHF.R.U32.HI R0, RZ, 0x10, R12 ;  /* 0x00000010ff007819 */ /* 0x000fe4000001160c */
[----:B------:R-:W-:Y:S02]  /*8170*/  LOP3.LUT R21, R21, 0xff, RZ, 0xc0, !PT ;  /* 0x000000ff15157812 */ /* 0x000fe400078ec0ff */
[----:B------:R-:W-:-:S02]  /*8180*/  PRMT R29, R27, 0x7054, R28 ;  /* 0x000070541b1d7816 */ /* 0x000fc4000000001c */
[----:B------:R-:W-:Y:S02]  /*8190*/  PRMT R15, R14, 0x7054, R15 ;  /* 0x000070540e0f7816 */ /* 0x000fe4000000000f */
[----:B------:R-:W-:Y:S02]  /*81a0*/  LOP3.LUT R0, R0, 0xff, RZ, 0xc0, !PT ;  /* 0x000000ff00007812 */ /* 0x000fe400078ec0ff */
[----:B------:R-:W-:Y:S02]  /*81b0*/  PRMT R27, R21, 0x7054, R26 ;  /* 0x00007054151b7816 */ /* 0x000fe4000000001a */
[----:B------:R-:W-:Y:S02]  /*81c0*/  LOP3.LUT R29, R29, 0xff000000, R25, 0xf8, !PT ;  /* 0xff0000001d1d7812 */ /* 0x000fe400078ef819 */
[----:B------:R-:W-:Y:S02]  /*81d0*/  LOP3.LUT R25, R15, 0xff000000, R13, 0xf8, !PT ;  /* 0xff0000000f197812 */ /* 0x000fe400078ef80d */
[----:B------:R-:W-:-:S02]  /*81e0*/  PRMT R3, R0, 0x7054, R3 ;  /* 0x0000705400037816 */ /* 0x000fc40000000003 */
[-C--:B0-----:R-:W-:Y:S02]  /*81f0*/  F2FP.F16.E4M3.UNPACK_B R0, R6.reuse.H1 ;  /* 0x00000006ff00723e */ /* 0x081fe400030006ff */
[----:B------:R-:W-:Y:S02]  /*8200*/  LOP3.LUT R27, R27, 0xff000000, R24, 0xf8, !PT ;  /* 0xff0000001b1b7812 */ /* 0x000fe400078ef818 */
[----:B------:R-:W-:Y:S01]  /*8210*/  F2FP.F16.E4M3.UNPACK_B R28, R29 ;  /* 0x0000001dff1c723e */ /* 0x000fe200020006ff */
[----:B------:R-:W-:Y:S01]  /*8220*/  HADD2.F32 R13, -RZ, R0.H1_H1 ;  /* 0x30000000ff0d7230 */ /* 0x000fe20000004100 */
[----:B------:R-:W-:Y:S02]  /*8230*/  F2FP.F16.E4M3.UNPACK_B R24, R25 ;  /* 0x00000019ff18723e */ /* 0x000fe400020006ff */
[----:B------:R-:W-:Y:S01]  /*8240*/  LOP3.LUT R21, R3, 0xff000000, R12, 0xf8, !PT ;  /* 0xff00000003157812 */ /* 0x000fe200078ef80c */
[----:B------:R-:W-:Y:S01]  /*8250*/  HADD2.F32 R30, -RZ, R28.H1_H1 ;  /* 0x3000001cff1e7230 */ /* 0x000fe20000004100 */
[----:B------:R-:W-:Y:S01]  /*8260*/  F2FP.F16.E4M3.UNPACK_B R3, R6 ;  /* 0x00000006ff03723e */ /* 0x000fe200020006ff */
[----:B------:R-:W-:Y:S01]  /*8270*/  HADD2.F32 R26, -RZ, R24.H1_H1 ;  /* 0x30000018ff1a7230 */ /* 0x000fe20000004100 */
[-C--:B------:R-:W-:Y:S01]  /*8280*/  F2FP.F16.E4M3.UNPACK_B R14, R7.reuse ;  /* 0x00000007ff0e723e */ /* 0x080fe200020006ff */
[----:B------:R-:W-:Y:S01]  /*8290*/  HADD2.F32 R12, -RZ, R0.H0_H0 ;  /* 0x20000000ff0c7230 */ /* 0x000fe20000004100 */
[----:B------:R-:W-:Y:S01]  /*82a0*/  F2FP.F16.E4M3.UNPACK_B R15, R7.H1 ;  /* 0x00000007ff0f723e */ /* 0x000fe200030006ff */
[C---:B------:R-:W-:Y:S01]  /*82b0*/  FMUL.FTZ R31, R13.reuse, R30 ;  /* 0x0000001e0d1f7220 */ /* 0x040fe20000410000 */
[-C--:B------:R-:W-:Y:S01]  /*82c0*/  F2FP.F16.E4M3.UNPACK_B R6, R5.reuse ;  /* 0x00000005ff06723e */ /* 0x080fe200020006ff */
[----:B------:R-:W-:Y:S01]  /*82d0*/  FMUL.FTZ R13, R13, R26 ;  /* 0x0000001a0d0d7220 */ /* 0x000fe20000410000 */
[----:B------:R-:W-:Y:S01]  /*82e0*/  F2FP.F16.E4M3.UNPACK_B R7, R5.H1 ;  /* 0x00000005ff07723e */ /* 0x000fe200030006ff */
[----:B------:R-:W-:Y:S01]  /*82f0*/  HADD2.F32 R28, -RZ, R28.H0_H0 ;  /* 0x2000001cff1c7230 */ /* 0x000fe20000004100 */
[----:B------:R-:W-:Y:S01]  /*8300*/  F2FP.F16.E4M3.UNPACK_B R29, R29.H1 ;  /* 0x0000001dff1d723e */ /* 0x000fe200030006ff */
[----:B------:R-:W-:-:S02]  /*8310*/  HADD2.F32 R5, -RZ, R3.H1_H1 ;  /* 0x30000003ff057230 */ /* 0x000fc40000004100 */
[C---:B------:R-:W-:Y:S01]  /*8320*/  FFMA.FTZ R32, R12.reuse, R26, -R31 ;  /* 0x0000001a0c207223 */ /* 0x040fe2000001081f */
[----:B------:R-:W-:Y:S02]  /*8330*/  HADD2.F32 R24, -RZ, R24.H0_H0 ;  /* 0x20000018ff187230 */ /* 0x000fe40000004100 */
[----:B------:R-:W-:Y:S01]  /*8340*/  FFMA.FTZ R33, R12, R30, R13 ;  /* 0x0000001e0c217223 */ /* 0x000fe2000001000d */
[----:B------:R-:W-:Y:S01]  /*8350*/  HADD2.F32 R3, -RZ, R3.H0_H0 ;  /* 0x20000003ff037230 */ /* 0x000fe20000004100 */
[----:B------:R-:W-:Y:S01]  /*8360*/  F2FP.F16.E4M3.UNPACK_B R25, R25.H1 ;  /* 0x00000019ff19723e */ /* 0x000fe200030006ff */
[C---:B------:R-:W-:Y:S01]  /*8370*/  FMUL.FTZ R12, R5.reuse, R28 ;  /* 0x0000001c050c7220 */ /* 0x040fe20000410000 */
[----:B------:R-:W-:Y:S01]  /*8380*/  FMUL.FTZ R31, R5, R24 ;  /* 0x00000018051f7220 */ /* 0x000fe20000410000 */
[----:B------:R-:W-:Y:S01]  /*8390*/  HADD2.F32 R5, -RZ, R14.H1_H1 ;  /* 0x3000000eff057230 */ /* 0x000fe20000004100 */
[----:B------:R-:W-:Y:S01]  /*83a0*/  F2FP.F16.E4M3.UNPACK_B R0, R4 ;  /* 0x00000004ff00723e */ /* 0x000fe200020006ff */
[----:B------:R-:W-:-:S02]  /*83b0*/  HADD2.F32 R13, -RZ, R29.H0_H0 ;  /* 0x2000001dff0d7230 */ /* 0x000fc40000004100 */
[C---:B------:R-:W-:Y:S01]  /*83c0*/  FFMA.FTZ R30, R3.reuse, R24, -R12 ;  /* 0x00000018031e7223 */ /* 0x040fe2000001080c */
[----:B------:R-:W-:Y:S02]  /*83d0*/  HADD2.F32 R12, -RZ, R25.H0_H0 ;  /* 0x20000019ff0c7230 */ /* 0x000fe40000004100 */
[----:B------:R-:W-:Y:S01]  /*83e0*/  FFMA.FTZ R31, R3, R28, R31 ;  /* 0x0000001c031f7223 */ /* 0x000fe2000001001f */
[----:B------:R-:W-:Y:S02]  /*83f0*/  HADD2.F32 R14, -RZ, R14.H0_H0 ;  /* 0x2000000eff0e7230 */ /* 0x000fe40000004100 */
[C---:B------:R-:W-:Y:S01]  /*8400*/  FMUL.FTZ R35, R5.reuse, R13 ;  /* 0x0000000d05237220 */ /* 0x040fe20000410000 */
[----:B------:R-:W-:Y:S02]  /*8410*/  HADD2.F32 R26, -RZ, R29.H1_H1 ;  /* 0x3000001dff1a7230 */ /* 0x000fe40000004100 */
[----:B------:R-:W-:Y:S01]  /*8420*/  FMUL.FTZ R5, R5, R12 ;  /* 0x0000000c05057220 */ /* 0x000fe20000410000 */
[----:B------:R-:W-:-:S02]  /*8430*/  HADD2.F32 R3, -RZ, R15.H1_H1 ;  /* 0x3000000fff037230 */ /* 0x000fc40000004100 */
[C---:B------:R-:W-:Y:S01]  /*8440*/  FFMA.FTZ R35, R14.reuse, R12, -R35 ;  /* 0x0000000c0e237223 */ /* 0x040fe20000010823 */
[----:B------:R-:W-:Y:S02]  /*8450*/  HADD2.F32 R12, -RZ, R25.H1_H1 ;  /* 0x30000019ff0c7230 */ /* 0x000fe40000004100 */
[----:B------:R-:W-:Y:S01]  /*8460*/  FFMA.FTZ R28, R14, R13, R5 ;  /* 0x0000000d0e1c7223 */ /* 0x000fe20000010005 */
[----:B------:R-:W-:Y:S02]  /*8470*/  HADD2.F32 R15, -RZ, R15.H0_H0 ;  /* 0x2000000fff0f7230 */ /* 0x000fe40000004100 */
[C---:B------:R-:W-:Y:S01]  /*8480*/  FMUL.FTZ R24, R3.reuse, R26 ;  /* 0x0000001a03187220 */ /* 0x040fe20000410000 */
[----:B------:R-:W-:Y:S01]  /*8490*/  F2FP.F16.E4M3.UNPACK_B R13, R27 ;  /* 0x0000001bff0d723e */ /* 0x000fe200020006ff */
[----:B------:R-:W-:Y:S01]  /*84a0*/  FMUL.FTZ R14, R3, R12 ;  /* 0x0000000c030e7220 */ /* 0x000fe20000410000 */
[----:B------:R-:W-:Y:S01]  /*84b0*/  F2FP.F16.E4M3.UNPACK_B R4, R4.H1 ;  /* 0x00000004ff04723e */ /* 0x000fe200030006ff */
[C---:B------:R-:W-:Y:S01]  /*84c0*/  FFMA.FTZ R29, R15.reuse, R12, -R24 ;  /* 0x0000000c0f1d7223 */ /* 0x040fe20000010818 */
[-C--:B------:R-:W-:Y:S01]  /*84d0*/  F2FP.F16.E4M3.UNPACK_B R12, R21.reuse ;  /* 0x00000015ff0c723e */ /* 0x080fe200020006ff */
[----:B------:R-:W-:Y:S01]  /*84e0*/  FFMA.FTZ R34, R15, R26, R14 ;  /* 0x0000001a0f227223 */ /* 0x000fe2000001000e */
[--C-:B------:R-:W-:Y:S01]  /*84f0*/  HADD2.F32 R24, -RZ, R13.reuse.H1_H1 ;  /* 0x3000000dff187230 */ /* 0x100fe20000004100 */
[----:B------:R-:W-:Y:S01]  /*8500*/  F2FP.F16.E4M3.UNPACK_B R21, R21.H1 ;  /* 0x00000015ff15723e */ /* 0x000fe200030006ff */
[----:B------:R-:W-:Y:S01]  /*8510*/  HADD2.F32 R14, -RZ, R13.H0_H0 ;  /* 0x2000000dff0e7230 */ /* 0x000fe20000004100 */
[----:B------:R-:W-:Y:S01]  /*8520*/  F2FP.F16.E4M3.UNPACK_B R27, R27.H1 ;  /* 0x0000001bff1b723e */ /* 0x000fe200030006ff */
[----:B------:R-:W-:-:S02]  /*8530*/  HADD2.F32 R5, -RZ, R4.H1_H1 ;  /* 0x30000004ff057230 */ /* 0x000fc40000004100 */
[----:B------:R-:W-:Y:S02]  /*8540*/  HADD2.F32 R13, -RZ, R12.H1_H1 ;  /* 0x3000000cff0d7230 */ /* 0x000fe40000004100 */
[----:B------:R-:W-:Y:S02]  /*8550*/  HADD2.F32 R3, -RZ, R0.H1_H1 ;  /* 0x30000000ff037230 */ /* 0x000fe40000004100 */
[C---:B------:R-:W-:Y:S01]  /*8560*/  FMUL.FTZ R15, R5.reuse, R24 ;  /* 0x00000018050f7220 */ /* 0x040fe20000410000 */
[----:B------:R-:W-:Y:S02]  /*8570*/  HADD2.F32 R12, -RZ, R12.H0_H0 ;  /* 0x2000000cff0c7230 */ /* 0x000fe40000004100 */
[----:B------:R-:W-:Y:S01]  /*8580*/  FMUL.FTZ R25, R5, R13 ;  /* 0x0000000d05197220 */ /* 0x000fe20000410000 */
[----:B------:R-:W-:Y:S02]  /*8590*/  HADD2.F32 R4, -RZ, R4.H0_H0 ;  /* 0x20000004ff047230 */ /* 0x000fe40000004100 */
[----:B------:R-:W-:Y:S01]  /*85a0*/  FMUL.FTZ R5, R3, R14 ;  /* 0x0000000e03057220 */ /* 0x000fe20000410000 */
[----:B------:R-:W-:-:S02]  /*85b0*/  HADD2.F32 R0, -RZ, R0.H0_H0 ;  /* 0x20000000ff007230 */ /* 0x000fc40000004100 */
[----:B------:R-:W-:Y:S01]  /*85c0*/  FMUL.FTZ R3, R3, R12 ;  /* 0x0000000c03037220 */ /* 0x000fe20000410000 */
[C---:B------:R-:W-:Y:S01]  /*85d0*/  FFMA.FTZ R15, R4.reuse, R13, -R15 ;  /* 0x0000000d040f7223 */ /* 0x040fe2000001080f */
[----:B------:R-:W-:Y:S01]  /*85e0*/  FFMA.FTZ R24, R4, R24, R25 ;  /* 0x0000001804187223 */ /* 0x000fe20000010019 */
[C---:B------:R-:W-:Y:S01]  /*85f0*/  FFMA.FTZ R5, R0.reuse, R12, -R5 ;  /* 0x0000000c00057223 */ /* 0x040fe20000010805 */
[----:B------:R-:W-:Y:S01]  /*8600*/  FFMA.FTZ R14, R0, R14, R3 ;  /* 0x0000000e000e7223 */ /* 0x000fe20000010003 */
[----:B------:R-:W-:Y:S02]  /*8610*/  HADD2.F32 R4, -RZ, R21.H1_H1 ;  /* 0x30000015ff047230 */ /* 0x000fe40000004100 */
[----:B------:R-:W-:Y:S02]  /*8620*/  HADD2.F32 R3, -RZ, R7.H1_H1 ;  /* 0x30000007ff037230 */ /* 0x000fe40000004100 */
[--C-:B------:R-:W-:Y:S02]  /*8630*/  HADD2.F32 R12, -RZ, R27.reuse.H1_H1 ;  /* 0x3000001bff0c7230 */ /* 0x100fe40000004100 */
[----:B------:R-:W-:-:S02]  /*8640*/  HADD2.F32 R27, -RZ, R27.H0_H0 ;  /* 0x2000001bff1b7230 */ /* 0x000fc40000004100 */
[C---:B------:R-:W-:Y:S01]  /*8650*/  FMUL.FTZ R13, R3.reuse, R4 ;  /* 0x00000004030d7220 */ /* 0x040fe20000410000 */
[--C-:B------:R-:W-:Y:S02]  /*8660*/  HADD2.F32 R0, -RZ, R6.reuse.H1_H1 ;  /* 0x30000006ff007230 */ /* 0x100fe40000004100 */
[----:B------:R-:W-:Y:S01]  /*8670*/  FMUL.FTZ R26, R3, R12 ;  /* 0x0000000c031a7220 */ /* 0x000fe20000410000 */
[----:B------:R-:W-:Y:S02]  /*8680*/  HADD2.F32 R21, -RZ, R21.H0_H0 ;  /* 0x20000015ff157230 */ /* 0x000fe40000004100 */
[----:B------:R-:W-:Y:S02]  /*8690*/  HADD2.F32 R7, -RZ, R7.H0_H0 ;  /* 0x20000007ff077230 */ /* 0x000fe40000004100 */
[C---:B------:R-:W-:Y:S01]  /*86a0*/  FMUL.FTZ R3, R0.reuse, R27 ;  /* 0x0000001b00037220 */ /* 0x040fe20000410000 */
[----:B------:R-:W-:Y:S02]  /*86b0*/  HADD2.F32 R6, -RZ, R6.H0_H0 ;  /* 0x20000006ff067230 */ /* 0x000fe40000004100 */
[-C--:B------:R-:W-:Y:S01]  /*86c0*/  FMUL.FTZ R0, R0, R21.reuse ;  /* 0x0000001500007220 */ /* 0x080fe20000410000 */
[C---:B------:R-:W-:Y:S01]  /*86d0*/  FFMA.FTZ R26, R7.reuse, R4, -R26 ;  /* 0x00000004071a7223 */ /* 0x040fe2000001081a */
[----:B------:R-:W-:Y:S01]  /*86e0*/  FFMA.FTZ R13, R7, R12, R13 ;  /* 0x0000000c070d7223 */ /* 0x000fe2000001000d */
[C---:B------:R-:W-:Y:S01]  /*86f0*/  FFMA.FTZ R3, R6.reuse, R21, -R3 ;  /* 0x0000001506037223 */ /* 0x040fe20000010803 */
[----:B------:R-:W-:Y:S01]  /*8700*/  FFMA.FTZ R0, R6, R27, R0 ;  /* 0x0000001b06007223 */ /* 0x000fe20000010000 */
[----:B------:R-:W-:-:S02]  /*8710*/  F2FP.SATFINITE.E4M3.F32.PACK_AB_MERGE_C R4, R24, R15, RZ ;  /* 0x0000000f1804723e */ /* 0x000fc400048070ff */
[----:B------:R-:W-:Y:S02]  /*8720*/  F2FP.SATFINITE.E4M3.F32.PACK_AB_MERGE_C R6, R33, R32, RZ ;  /* 0x000000202106723e */ /* 0x000fe400048070ff */
[----:B------:R-:W-:Y:S02]  /*8730*/  F2FP.SATFINITE.E4M3.F32.PACK_AB_MERGE_C R7, R34, R29, RZ ;  /* 0x0000001d2207723e */ /* 0x000fe400048070ff */
[----:B------:R-:W-:Y:S02]  /*8740*/  F2FP.SATFINITE.E4M3.F32.PACK_AB_MERGE_C R13, R13, R26, RZ ;  /* 0x0000001a0d0d723e */ /* 0x000fe400048070ff */
[----:B------:R-:W-:Y:S02]  /*8750*/  F2FP.SATFINITE.E4M3.F32.PACK_AB_MERGE_C R4, R14, R5, R4 ;  /* 0x000000050e04723e */ /* 0x000fe40004807004 */
[----:B------:R-:W-:Y:S02]  /*8760*/  F2FP.SATFINITE.E4M3.F32.PACK_AB_MERGE_C R6, R31, R30, R6 ;  /* 0x0000001e1f06723e */ /* 0x000fe40004807006 */
[----:B------:R-:W-:-:S02]  /*8770*/  F2FP.SATFINITE.E4M3.F32.PACK_AB_MERGE_C R7, R28, R35, R7 ;  /* 0x000000231c07723e */ /* 0x000fc40004807007 */
[----:B------:R-:W-:-:S05]  /*8780*/  F2FP.SATFINITE.E4M3.F32.PACK_AB_MERGE_C R5, R0, R3, R13 ;  /* 0x000000030005723e */ /* 0x000fca000480700d */
[----:B------:R3:W-:Y:S02]  /*8790*/  STS.128 [R20+0x10800], R4 ;  /* 0x0108000414007388 */ /* 0x0007e40000000c00 */
.L_x_440:
[----:B------:R-:W-:Y:S05]  /*87a0*/  BSYNC B1 ;  /* 0x0000000000017941 */ /* 0x000fea0003800000 */
.L_x_439:
[----:B------:R-:W-:Y:S05]  /*87b0*/  @P2 BRA `(.L_x_436) ;  /* 0x0000002800e82947 */ /* 0x000fea0003800000 */
[----:B0--3--:R-:W0:Y:S01]  /*87c0*/  LDS.128 R4, [R20+0x12000] ;  /* 0x0120000014047984 */ /* 0x009e220000000c00 */
[----:B-----5:R-:W-:Y:S02]  /*87d0*/  SHF.R.U32.HI R13, RZ, 0x8, R11 ;  /* 0x00000008ff0d7819 */ /* 0x020fe4000001160b */
[----:B------:R-:W-:Y:S02]  /*87e0*/  LOP3.LUT R12, R11, 0xff, RZ, 0xc0, !PT ;  /* 0x000000ff0b0c7812 */ /* 0x000fe400078ec0ff */
[----:B------:R-:W-:Y:S02]  /*87f0*/  LOP3.LUT R13, R13, 0xff, RZ, 0xc0, !PT ;  /* 0x000000ff0d0d7812 */ /* 0x000fe400078ec0ff */
[----:B-1----:R-:W-:Y:S02]  /*8800*/  SHF.R.U32.HI R21, RZ, 0x8, R9 ;  /* 0x00000008ff157819 */ /* 0x002fe40000011609 */
[----:B------:R-:W-:Y:S02]  /*8810*/  PRMT R12, R13, 0x7604, R12 ;  /* 0x000076040d0c7816 */ /* 0x000fe4000000000c */
[----:B--2---:R-:W-:-:S02]  /*8820*/  LOP3.LUT R14, R9, 0xff, RZ, 0xc0, !PT ;  /* 0x000000ff090e7812 */ /* 0x004fc400078ec0ff */
[----:B------:R-:W-:Y:S02]  /*8830*/  LOP3.LUT R21, R21, 0xff, RZ, 0xc0, !PT ;  /* 0x000000ff15157812 */ /* 0x000fe400078ec0ff */
[----:B------:R-:W-:Y:S02]  /*8840*/  SHF.R.U32.HI R24, RZ, 0x10, R9 ;  /* 0x00000010ff187819 */ /* 0x000fe40000011609 */
[----:B------:R-:W-:Y:S02]  /*8850*/  SHF.R.U32.HI R25, RZ, 0x10, R11 ;  /* 0x00000010ff197819 */ /* 0x000fe4000001160b */
[----:B------:R-:W-:Y:S02]  /*8860*/  SHF.R.U32.HI R13, RZ, 0x8, R8 ;  /* 0x00000008ff0d7819 */ /* 0x000fe40000011608 */
[----:B------:R-:W-:Y:S02]  /*8870*/  SHF.R.U32.HI R3, RZ, 0x8, R10 ;  /* 0x00000008ff037819 */ /* 0x000fe4000001160a */
[----:B------:R-:W-:Y:S01]  /*8880*/  PRMT R14, R21, 0x7604, R14 ;  /* 0x00007604150e7816 */ /* 0x000fe2000000000e */
[----:B------:R-:W-:Y:S01]  /*8890*/  IMAD.U32 R21, R24, 0x10000, RZ ;  /* 0x0001000018157824 */ /* 0x000fe200078e00ff */
[----:B------:R-:W-:Y:S01]  /*88a0*/  LOP3.LUT R15, R13, 0xff, RZ, 0xc0, !PT ;  /* 0x000000ff0d0f7812 */ /* 0x000fe200078ec0ff */
[----:B------:R-:W-:Y:S01]  /*88b0*/  IMAD.U32 R13, R25, 0x10000, RZ ;  /* 0x00010000190d7824 */ /* 0x000fe200078e00ff */
[----:B------:R-:W-:-:S02]  /*88c0*/  LOP3.LUT R0, R10, 0xff, RZ, 0xc0, !PT ;  /* 0x000000ff0a007812 */ /* 0x000fc400078ec0ff */
[----:B------:R-:W-:Y:S02]  /*88d0*/  LOP3.LUT R3, R3, 0xff, RZ, 0xc0, !PT ;  /* 0x000000ff03037812 */ /* 0x000fe400078ec0ff */
[----:B------:R-:W-:Y:S02]  /*88e0*/  LOP3.LUT R21, R14, 0xff0000, R21, 0xf8, !PT ;  /* 0x00ff00000e157812 */ /* 0x000fe400078ef815 */
[----:B------:R-:W-:Y:S02]  /*88f0*/  PRMT R3, R3, 0x7604, R0 ;  /* 0x0000760403037816 */ /* 0x000fe40000000000 */
[----:B------:R-:W-:Y:S02]  /*8900*/  LOP3.LUT R0, R8, 0xff, RZ, 0xc0, !PT ;  /* 0x000000ff08007812 */ /* 0x000fe400078ec0ff */
[----:B------:R-:W-:Y:S02]  /*8910*/  LOP3.LUT R13, R12, 0xff0000, R13, 0xf8, !PT ;  /* 0x00ff00000c0d7812 */ /* 0x000fe400078ef80d */
[----:B------:R-:W-:-:S02]  /*8920*/  LOP3.LUT R24, R21, 0xff000000, R9, 0xf8, !PT ;  /* 0xff00000015187812 */ /* 0x000fc400078ef809 */
[----:B------:R-:W-:Y:S02]  /*8930*/  PRMT R15, R15, 0x7604, R0 ;  /* 0x000076040f0f7816 */ /* 0x000fe40000000000 */
[----:B------:R-:W-:Y:S02]  /*8940*/  LOP3.LUT R13, R13, 0xff000000, R11, 0xf8, !PT ;  /* 0xff0000000d0d7812 */ /* 0x000fe400078ef80b */
[----:B0-----:R-:W-:Y:S02]  /*8950*/  F2FP.F16.E4M3.UNPACK_B R0, R6.H1 ;  /* 0x00000006ff00723e */ /* 0x001fe400030006ff */
[----:B------:R-:W-:Y:S02]  /*8960*/  F2FP.F16.E4M3.UNPACK_B R25, R24 ;  /* 0x00000018ff19723e */ /* 0x000fe400020006ff */
[--C-:B------:R-:W-:Y:S01]  /*8970*/  LOP3.LUT R15, R15, 0xff0000, R8.reuse, 0xf8, !PT ;  /* 0x00ff00000f0f7812 */ /* 0x100fe200078ef808 */
[--C-:B------:R-:W-:Y:S01]  /*8980*/  HADD2.F32 R9, -RZ, R0.reuse.H1_H1 ;  /* 0x30000000ff097230 */ /* 0x100fe20000004100 */
[----:B------:R-:W-:Y:S01]  /*8990*/  F2FP.F16.E4M3.UNPACK_B R14, R13 ;  /* 0x0000000dff0e723e */ /* 0x000fe200020006ff */
[----:B------:R-:W-:Y:S01]  /*89a0*/  HADD2.F32 R26, -RZ, R25.H1_H1 ;  /* 0x30000019ff1a7230 */ /* 0x000fe20000004100 */
[----:B------:R-:W-:Y:S01]  /*89b0*/  LOP3.LUT R21, R15, 0xff000000, R8, 0xf8, !PT ;  /* 0xff0000000f157812 */ /* 0x000fe200078ef808 */
[----:B------:R-:W-:Y:S01]  /*89c0*/  HADD2.F32 R8, -RZ, R0.H0_H0 ;  /* 0x20000000ff087230 */ /* 0x000fe20000004100 */
[----:B------:R-:W-:Y:S01]  /*89d0*/  LOP3.LUT R3, R3, 0xff0000, R10, 0xf8, !PT ;  /* 0x00ff000003037812 */ /* 0x000fe200078ef80a */
[----:B------:R-:W-:-:S02]  /*89e0*/  HADD2.F32 R15, -RZ, R14.H1_H1 ;  /* 0x3000000eff0f7230 */ /* 0x000fc40000004100 */
[----:B------:R-:W-:Y:S01]  /*89f0*/  FMUL.FTZ R27, R9, R26 ;  /* 0x0000001a091b7220 */ /* 0x000fe20000410000 */
[----:B------:R-:W-:Y:S01]  /*8a00*/  F2FP.F16.E4M3.UNPACK_B R11, R7.H1 ;  /* 0x00000007ff0b723e */ /* 0x000fe200030006ff */
[----:B------:R-:W-:Y:S01]  /*8a10*/  HADD2.F32 R14, -RZ, R14.H0_H0 ;  /* 0x2000000eff0e7230 */ /* 0x000fe20000004100 */
[----:B------:R-:W-:Y:S01]  /*8a20*/  LOP3.LUT R12, R3, 0xff000000, R10, 0xf8, !PT ;  /* 0xff000000030c7812 */ /* 0x000fe200078ef80a */
[-C--:B------:R-:W-:Y:S01]  /*8a30*/  FMUL.FTZ R9, R9, R15.reuse ;  /* 0x0000000f09097220 */ /* 0x080fe20000410000 */
[----:B------:R-:W-:Y:S01]  /*8a40*/  F2FP.F16.E4M3.UNPACK_B R3, R6 ;  /* 0x00000006ff03723e */ /* 0x000fe200020006ff */
[C---:B------:R-:W-:Y:S01]  /*8a50*/  FFMA.FTZ R27, R8.reuse, R15, -R27 ;  /* 0x0000000f081b7223 */ /* 0x040fe2000001081b */
[----:B------:R-:W-:Y:S01]  /*8a60*/  F2FP.F16.E4M3.UNPACK_B R10, R7 ;  /* 0x00000007ff0a723e */ /* 0x000fe200020006ff */
[----:B------:R-:W-:Y:S01]  /*8a70*/  FFMA.FTZ R28, R8, R26, R9 ;  /* 0x0000001a081c7223 */ /* 0x000fe20000010009 */
[-C--:B------:R-:W-:Y:S01]  /*8a80*/  F2FP.F16.E4M3.UNPACK_B R6, R5.reuse ;  /* 0x00000005ff06723e */ /* 0x080fe200020006ff */
[----:B------:R-:W-:Y:S01]  /*8a90*/  HADD2.F32 R8, -RZ, R25.H0_H0 ;  /* 0x20000019ff087230 */ /* 0x000fe20000004100 */
[----:B------:R-:W-:Y:S01]  /*8aa0*/  F2FP.F16.E4M3.UNPACK_B R7, R5.H1 ;  /* 0x00000005ff07723e */ /* 0x000fe200030006ff */
[--C-:B------:R-:W-:Y:S01]  /*8ab0*/  HADD2.F32 R5, -RZ, R3.reuse.H1_H1 ;  /* 0x30000003ff057230 */ /* 0x100fe20000004100 */
[----:B------:R-:W-:Y:S01]  /*8ac0*/  F2FP.F16.E4M3.UNPACK_B R24, R24.H1 ;  /* 0x00000018ff18723e */ /* 0x000fe200030006ff */
[----:B------:R-:W-:Y:S01]  /*8ad0*/  HADD2.F32 R3, -RZ, R3.H0_H0 ;  /* 0x20000003ff037230 */ /* 0x000fe20000004100 */
[----:B------:R-:W-:-:S02]  /*8ae0*/  F2FP.F16.E4M3.UNPACK_B R13, R13.H1 ;  /* 0x0000000dff0d723e */ /* 0x000fc400030006ff */
[C---:B------:R-:W-:Y:S01]  /*8af0*/  FMUL.FTZ R26, R5.reuse, R8 ;  /* 0x00000008051a7220 */ /* 0x040fe20000410000 */
[----:B------:R-:W-:Y:S01]  /*8b00*/  FMUL.FTZ R15, R5, R14 ;  /* 0x0000000e050f7220 */ /* 0x000fe20000410000 */
[----:B------:R-:W-:Y:S01]  /*8b10*/  HADD2.F32 R5, -RZ, R10.H1_H1 ;  /* 0x3000000aff057230 */ /* 0x000fe20000004100 */
[----:B------:R-:W-:Y:S01]  /*8b20*/  F2FP.F16.E4M3.UNPACK_B R0, R4 ;  /* 0x00000004ff00723e */ /* 0x000fe200020006ff */
[----:B------:R-:W-:Y:S02]  /*8b30*/  HADD2.F32 R9, -RZ, R24.H0_H0 ;  /* 0x20000018ff097230 */ /* 0x000fe40000004100 */
[C---:B------:R-:W-:Y:S01]  /*8b40*/  FFMA.FTZ R25, R3.reuse, R8, R15 ;  /* 0x0000000803197223 */ /* 0x040fe2000001000f */
[----:B------:R-:W-:Y:S02]  /*8b50*/  HADD2.F32 R8, -RZ, R13.H0_H0 ;  /* 0x2000000dff087230 */ /* 0x000fe40000004100 */
[----:B------:R-:W-:Y:S01]  /*8b60*/  FFMA.FTZ R26, R3, R14, -R26 ;  /* 0x0000000e031a7223 */ /* 0x000fe2000001081a */
[----:B------:R-:W-:-:S02]  /*8b70*/  HADD2.F32 R10, -RZ, R10.H0_H0 ;  /* 0x2000000aff0a7230 */ /* 0x000fc40000004100 */
[CC--:B------:R-:W-:Y:S01]  /*8b80*/  FMUL.FTZ R15, R5.reuse, R9.reuse ;  /* 0x00000009050f7220 */ /* 0x0c0fe20000410000 */
[----:B------:R-:W-:Y:S02]  /*8b90*/  HADD2.F32 R24, -RZ, R24.H1_H1 ;  /* 0x30000018ff187230 */ /* 0x000fe40000004100 */
[-C--:B------:R-:W-:Y:S01]  /*8ba0*/  FMUL.FTZ R5, R5, R8.reuse ;  /* 0x0000000805057220 */ /* 0x080fe20000410000 */
[----:B------:R-:W-:Y:S02]  /*8bb0*/  HADD2.F32 R3, -RZ, R11.H1_H1 ;  /* 0x3000000bff037230 */ /* 0x000fe40000004100 */
[C---:B------:R-:W-:Y:S01]  /*8bc0*/  FFMA.FTZ R29, R10.reuse, R8, -R15 ;  /* 0x000000080a1d7223 */ /* 0x040fe2000001080f */
[----:B------:R-:W-:Y:S02]  /*8bd0*/  HADD2.F32 R8, -RZ, R13.H1_H1 ;  /* 0x3000000dff087230 */ /* 0x000fe40000004100 */
[----:B------:R-:W-:Y:S01]  /*8be0*/  FFMA.FTZ R30, R10, R9, R5 ;  /* 0x000000090a1e7223 */ /* 0x000fe20000010005 */
[----:B------:R-:W-:-:S02]  /*8bf0*/  HADD2.F32 R11, -RZ, R11.H0_H0 ;  /* 0x2000000bff0b7230 */ /* 0x000fc40000004100 */
[C---:B------:R-:W-:Y:S01]  /*8c00*/  FMUL.FTZ R14, R3.reuse, R24 ;  /* 0x00000018030e7220 */ /* 0x040fe20000410000 */
[-C--:B------:R-:W-:Y:S01]  /*8c10*/  F2FP.F16.E4M3.UNPACK_B R9, R21.reuse ;  /* 0x00000015ff09723e */ /* 0x080fe200020006ff */
[----:B------:R-:W-:Y:S01]  /*8c20*/  FMUL.FTZ R10, R3, R8 ;  /* 0x00000008030a7220 */ /* 0x000fe20000410000 */
[----:B------:R-:W-:Y:S01]  /*8c30*/  F2FP.F16.E4M3.UNPACK_B R4, R4.H1 ;  /* 0x00000004ff04723e */ /* 0x000fe200030006ff */
[C---:B------:R-:W-:Y:S01]  /*8c40*/  FFMA.FTZ R31, R11.reuse, R8, -R14 ;  /* 0x000000080b1f7223 */ /* 0x040fe2000001080e */
[----:B------:R-:W-:Y:S01]  /*8c50*/  F2FP.F16.E4M3.UNPACK_B R8, R12 ;  /* 0x0000000cff08723e */ /* 0x000fe200020006ff */
        /* <DEDUP_REMOVED lines=14> */
[-C--:B------:R-:W-:Y:S01]  /*8d40*/  FMUL.FTZ R3, R3, R8.reuse ;  /* 0x0000000803037220 */ /* 0x080fe20000410000 */
        /* <DEDUP_REMOVED lines=9> */
[----:B------:R-:W-:Y:S02]  /*8de0*/  HADD2.F32 R0, -RZ, R6.H1_H1 ;  /* 0x30000006ff007230 */ /* 0x000fe40000004100 */
[----:B------:R-:W-:Y:S02]  /*8df0*/  HADD2.F32 R5, -RZ, R12.H0_H0 ;  /* 0x2000000cff057230 */ /* 0x000fe40000004100 */
[----:B------:R-:W-:Y:S01]  /*8e00*/  FMUL.FTZ R12, R3, R8 ;  /* 0x00000008030c7220 */ /* 0x000fe20000410000 */
        /* <DEDUP_REMOVED lines=16> */
[----:B------:R0:W-:Y:S01]  /*8f10*/  STS.128 [R20+0x12000], R4 ;  /* 0x0120000414007388 */ /* 0x0001e20000000c00 */
[----:B------:R-:W-:Y:S05]  /*8f20*/  BRA `(.L_x_436) ;  /* 0x00000024000c7947 */ /* 0x000fea0003800000 */
.L_x_430:
[----:B------:R-:W-:-:S03]  /*8f30*/  UMOV UR4, 0xffffffff ;  /* 0xffffffff00047882 */ /* 0x000fc60000000000 */
[----:B------:R-:W-:Y:S05]  /*8f40*/  BRA.DIV UR4, `(.L_x_441) ;  /* 0x0000010604607947 */ /* 0x000fea000b800000 */
[----:B------:R0:W1:Y:S04]  /*8f50*/  SHFL.IDX PT, R29, R28, RZ, 0x1e1f ;  /* 0x001e1fff1c1d7589 */ /* 0x00006800000e0000 */
[----:B------:R0:W2:Y:S04]  /*8f60*/  SHFL.IDX PT, R21, R26, RZ, 0x1e1f ;  /* 0x001e1fff1a157589 */ /* 0x0000a800000e0000 */
[----:B------:R0:W3:Y:S04]  /*8f70*/  SHFL.IDX PT, R0, R24, RZ, 0x1e1f ;  /* 0x001e1fff18007589 */ /* 0x0000e800000e0000 */
[----:B------:R0:W4:Y:S02]  /*8f80*/  SHFL.IDX PT, R3, R30, RZ, 0x1e1f ;  /* 0x001e1fff1e037589 */ /* 0x00012400000e0000 */
.L_x_656:
[----:B------:R-:W5:Y:S01]  /*8f90*/  LDL R13, [R1+0x40] ;  /* 0x00004000010d7983 */ /* 0x000f620000100800 */
[----:B------:R-:W-:Y:S01]  /*8fa0*/  ULDC UR4, c[0x0][0x448] ;  /* 0x0001120000047ab9 */ /* 0x000fe20000000800 */
[----:B------:R-:W-:Y:S01]  /*8fb0*/  BSSY B1, `(.L_x_442) ;  /* 0x000002c000017945 */ /* 0x000fe20003800000 */
[----:B------:R-:W-:Y:S01]  /*8fc0*/  IMAD R38, R25, UR4, RZ ;  /* 0x0000000419267c24 */ /* 0x000fe2000f8e02ff */
[----:B------:R-:W-:Y:S02]  /*8fd0*/  CS2R R4, SRZ ;  /* 0x0000000000047805 */ /* 0x000fe4000001ff00 */
[----:B------:R-:W-:Y:S02]  /*8fe0*/  CS2R R8, SRZ ;  /* 0x0000000000087805 */ /* 0x000fe4000001ff00 */
[----:B------:R-:W-:Y:S02]  /*8ff0*/  CS2R R10, SRZ ;  /* 0x00000000000a7805 */ /* 0x000fe4000001ff00 */
[----:B------:R-:W-:-:S02]  /*9000*/  CS2R R14, SRZ ;  /* 0x00000000000e7805 */ /* 0x000fc4000001ff00 */
[----:B------:R-:W-:Y:S02]  /*9010*/  ISETP.GE.AND P0, PT, R6, R38, PT ;  /* 0x000000260600720c */ /* 0x000fe40003f06270 */
[----:B0-----:R-:W-:Y:S02]  /*9020*/  CS2R R24, SRZ ;  /* 0x0000000000187805 */ /* 0x001fe4000001ff00 */
[----:B------:R-:W-:Y:S02]  /*9030*/  CS2R R26, SRZ ;  /* 0x00000000001a7805 */ /* 0x000fe4000001ff00 */
[----:B-----5:R-:W-:-:S04]  /*9040*/  LEA.HI R7, R13, R13, RZ, 0x1 ;  /* 0x0000000d0d077211 */ /* 0x020fc800078f08ff */
[----:B------:R-:W-:Y:S02]  /*9050*/  LOP3.LUT R12, R7, 0xfffffffe, RZ, 0xc0, !PT ;  /* 0xfffffffe070c7812 */ /* 0x000fe400078ec0ff */
[----:B------:R-:W-:-:S03]  /*9060*/  CS2R R6, SRZ ;  /* 0x0000000000067805 */ /* 0x000fc6000001ff00 */
[----:B------:R-:W-:Y:S01]  /*9070*/  IMAD.IADD R37, R13, 0x1, -R12 ;  /* 0x000000010d257824 */ /* 0x000fe200078e0a0c */
[----:B------:R-:W-:-:S04]  /*9080*/  CS2R R12, SRZ ;  /* 0x00000000000c7805 */ /* 0x000fc8000001ff00 */
[----:B------:R-:W-:Y:S01]  /*9090*/  SHF.L.U32 R37, R37, 0x1f, RZ ;  /* 0x0000001f25257819 */ /* 0x000fe200000006ff */
[----:B------:R-:W-:Y:S06]  /*90a0*/  @P0 BRA `(.L_x_443) ;  /* 0x0000000000700947 */ /* 0x000fec0003800000 */
[----:B------:R-:W3:Y:S01]  /*90b0*/  LDL R28, [R1+0x4] ;  /* 0x00000400011c7983 */ /* 0x000ee20000100800 */
[C---:B------:R-:W-:Y:S01]  /*90c0*/  VIADD R4, R16.reuse, 0x20 ;  /* 0x0000002010047836 */ /* 0x040fe20000000000 */
[----:B------:R-:W-:Y:S01]  /*90d0*/  ULDC UR4, c[0x0][0x3f4] ;  /* 0x0000fd0000047ab9 */ /* 0x000fe20000000800 */
[----:B------:R-:W-:Y:S02]  /*90e0*/  CS2R R12, SRZ ;  /* 0x00000000000c7805 */ /* 0x000fe4000001ff00 */
[----:B------:R-:W-:Y:S02]  /*90f0*/  ISETP.GE.AND P4, PT, R16, UR4, PT ;  /* 0x0000000410007c0c */ /* 0x000fe4000bf86270 */
[----:B------:R-:W-:Y:S02]  /*9100*/  CS2R R14, SRZ ;  /* 0x00000000000e7805 */ /* 0x000fe4000001ff00 */
[----:B------:R-:W-:Y:S02]  /*9110*/  ISETP.GE.AND P5, PT, R4, UR4, PT ;  /* 0x0000000404007c0c */ /* 0x000fe4000bfa6270 */
[----:B------:R-:W-:-:S02]  /*9120*/  CS2R R24, SRZ ;  /* 0x0000000000187805 */ /* 0x000fc4000001ff00 */
[----:B------:R-:W-:Y:S02]  /*9130*/  CS2R R26, SRZ ;  /* 0x00000000001a7805 */ /* 0x000fe4000001ff00 */
[----:B------:R-:W-:Y:S02]  /*9140*/  CS2R R8, SRZ ;  /* 0x0000000000087805 */ /* 0x000fe4000001ff00 */
[----:B------:R-:W-:Y:S02]  /*9150*/  CS2R R10, SRZ ;  /* 0x00000000000a7805 */ /* 0x000fe4000001ff00 */
[----:B------:R-:W-:Y:S02]  /*9160*/  @!P4 SHF.R.S32.HI R4, RZ, 0x1f, R16 ;  /* 0x0000001fff04c819 */ /* 0x000fe40000011410 */
[----:B--2---:R-:W-:-:S05]  /*9170*/  @!P4 IADD3 R30, P1, R16, R21, RZ ;  /* 0x00000015101ec210 */ /* 0x004fca0007f3e0ff */
[----:B----4-:R-:W-:Y:S02]  /*9180*/  @!P4 IMAD.X R31, R3, 0x1, R4, P1 ;  /* 0x00000001031fc824 */ /* 0x010fe400008e0604 */
[----:B---3--:R-:W-:Y:S01]  /*9190*/  @!P5 IMAD.SHL.U32 R6, R28, 0x10, RZ ;  /* 0x000000101c06d824 */ /* 0x008fe200078e00ff */
[----:B-1----:R-:W-:-:S04]  /*91a0*/  @!P4 IADD3 R28, P0, R16, R29, RZ ;  /* 0x0000001d101cc210 */ /* 0x002fc80007f1e0ff */
[----:B------:R-:W-:Y:S01]  /*91b0*/  @!P5 IADD3 R32, P2, R6, R29, RZ ;  /* 0x0000001d0620d210 */ /* 0x000fe20007f5e0ff */
[----:B------:R-:W-:Y:S01]  /*91c0*/  @!P4 IMAD.X R29, R0, 0x1, R4, P0 ;  /* 0x00000001001dc824 */ /* 0x000fe200000e0604 */
[----:B------:R-:W-:Y:S02]  /*91d0*/  @!P5 IADD3 R34, P3, R6, R21, RZ ;  /* 0x000000150622d210 */ /* 0x000fe40007f7e0ff */
[----:B------:R-:W-:Y:S02]  /*91e0*/  @!P5 SHF.R.S32.HI R6, RZ, 0x1f, R6 ;  /* 0x0000001fff06d819 */ /* 0x000fe40000011406 */
[----:B------:R-:W-:Y:S01]  /*91f0*/  CS2R R4, SRZ ;  /* 0x0000000000047805 */ /* 0x000fe2000001ff00 */
[----:B------:R0:W5:Y:S02]  /*9200*/  @!P4 LD.E.128 R12, desc[UR42][R28.64] ;  /* 0x0000002a1c0cc980 */ /* 0x000164000c101d00 */
[--C-:B------:R-:W-:Y:S02]  /*9210*/  @!P5 IMAD.X R33, R0, 0x1, R6.reuse, P2 ;  /* 0x000000010021d824 */ /* 0x100fe400010e0606 */
[----:B------:R-:W-:Y:S01]  /*9220*/  @!P5 IMAD.X R35, R3, 0x1, R6, P3 ;  /* 0x000000010323d824 */ /* 0x000fe200018e0606 */
[----:B------:R-:W-:-:S02]  /*9230*/  CS2R R6, SRZ ;  /* 0x0000000000067805 */ /* 0x000fc4000001ff00 */
[----:B------:R0:W5:Y:S04]  /*9240*/  @!P5 LD.E.128 R24, desc[UR42][R32.64] ;  /* 0x0000002a2018d980 */ /* 0x000168000c101d00 */
[----:B------:R0:W5:Y:S04]  /*9250*/  @!P4 LD.E.128 R4, desc[UR42][R30.64] ;  /* 0x0000002a1e04c980 */ /* 0x000168000c101d00 */
[----:B------:R0:W5:Y:S02]  /*9260*/  @!P5 LD.E.128 R8, desc[UR42][R34.64] ;  /* 0x0000002a2208d980 */ /* 0x000164000c101d00 */
.L_x_443:
[----:B------:R-:W-:Y:S05]  /*9270*/  BSYNC B1 ;  /* 0x0000000000017941 */ /* 0x000fea0003800000 */
.L_x_442:
[----:B---3--:R-:W3:Y:S01]  /*9280*/  S2R R0, SR_TID.X ;  /* 0x0000000000007919 */ /* 0x008ee20000002100 */
[----:B------:R-:W1:Y:S01]  /*9290*/  SYNCS.PHASECHK.TRANS64.TRYWAIT P0, [R18+URZ+0x19c00], R37 ;  /* 0x019c0025120075a7 */ /* 0x000e62000800017f */
[----:B------:R-:W-:Y:S01]  /*92a0*/  BSSY B1, `(.L_x_444) ;  /* 0x0000008000017945 */ /* 0x000fe20003800000 */
[----:B---3--:R-:W-:-:S05]  /*92b0*/  VIADD R0, R0, 0xffffff80 ;  /* 0xffffff8000007836 */ /* 0x008fca0000000000 */
[----:B----4-:R-:W-:Y:S01]  /*92c0*/  LEA.HI R3, R0, R0, RZ, 0x1 ;  /* 0x0000000000037211 */ /* 0x010fe200078f08ff */
[----:B------:R-:W-:-:S03]  /*92d0*/  IMAD R0, R153, -0xc0, R38 ;  /* 0xffffff4099007824 */ /* 0x000fc600078e0226 */
[----:B------:R-:W-:Y:S02]  /*92e0*/  SHF.R.S32.HI R3, RZ, 0x1, R3 ;  /* 0x00000001ff037819 */ /* 0x000fe40000011403 */
[----:B------:R-:W-:-:S04]  /*92f0*/  VIMNMX R0, R0, 0xc0, PT ;  /* 0x000000c000007848 */ /* 0x000fc80003fe0100 */
[----:B------:R-:W-:Y:S01]  /*9300*/  ISETP.GE.AND P1, PT, R3, R0, PT ;  /* 0x000000000300720c */ /* 0x000fe20003f26270 */
[----:B-1----:R-:W-:-:S12]  /*9310*/  @!P0 BRA `(.L_x_445) ;  /* 0x0000010000e08947 */ /* 0x002fd80003800000 */
.L_x_657:
[----:B------:R-:W-:Y:S05]  /*9320*/  BSYNC B1 ;  /* 0x0000000000017941 */ /* 0x000fea0003800000 */
.L_x_444:
[----:B------:R-:W-:Y:S05]  /*9330*/  @P1 BRA `(.L_x_436) ;  /* 0x0000002000081947 */ /* 0x000fea0003800000 */
[----:B------:R3:W5:Y:S01]  /*9340*/  LDL R63, [R1+0xc] ;  /* 0x00000c00013f7983 */ /* 0x0007620000100800 */
[----:B------:R-:W4:Y:S03]  /*9350*/  LDC R3, c[0x0][0x3f4] ;  /* 0x0000fd00ff037b82 */ /* 0x000f260000000800 */
[----:B------:R3:W5:Y:S04]  /*9360*/  LDL R62, [R1+0x1c] ;  /* 0x00001c00013e7983 */ /* 0x0007680000100800 */
[----:B------:R3:W5:Y:S01]  /*9370*/  LDL R61, [R1+0x60] ;  /* 0x00006000013d7983 */ /* 0x0007620000100800 */
[C---:B------:R-:W-:Y:S01]  /*9380*/  VIADD R0, R16.reuse, 0x20 ;  /* 0x0000002010007836 */ /* 0x040fe20000000000 */
[----:B------:R-:W-:Y:S01]  /*9390*/  BSSY B1, `(.L_x_446) ;  /* 0x00000fd000017945 */ /* 0x000fe20003800000 */
[----:B----4-:R-:W-:-:S03]  /*93a0*/  ISETP.GE.AND P0, PT, R16, R3, PT ;  /* 0x000000031000720c */ /* 0x010fc60003f06270 */
[----:B------:R-:W-:-:S10]  /*93b0*/  ISETP.GE.AND P1, PT, R0, R3, PT ;  /* 0x000000030000720c */ /* 0x000fd40003f26270 */
[----:B---3--:R-:W-:Y:S05]  /*93c0*/  @P0 BRA `(.L_x_447) ;  /* 0x0000000c00e40947 */ /* 0x008fea0003800000 */
[----:B0-----:R-:W0:Y:S01]  /*93d0*/  S2R R30, SR_TID.X ;  /* 0x00000000001e7919 */ /* 0x001e220000002100 */
[----:B--2--5:R-:W-:Y:S02]  /*93e0*/  SHF.R.U32.HI R21, RZ, 0x8, R12 ;  /* 0x00000008ff157819 */ /* 0x024fe4000001160c */
[----:B------:R-:W-:Y:S02]  /*93f0*/  LOP3.LUT R0, R12, 0xff, RZ, 0xc0, !PT ;  /* 0x000000ff0c007812 */ /* 0x000fe400078ec0ff */
[----:B------:R-:W-:Y:S02]  /*9400*/  LOP3.LUT R21, R21, 0xff, RZ, 0xc0, !PT ;  /* 0x000000ff15157812 */ /* 0x000fe400078ec0ff */
[----:B------:R-:W-:Y:S02]  /*9410*/  SHF.R.U32.HI R29, RZ, 0x8, R13 ;  /* 0x00000008ff1d7819 */ /* 0x000fe4000001160d */
[----:B-1----:R-:W-:Y:S02]  /*9420*/  PRMT R37, R21, 0x7604, R0 ;  /* 0x0000760415257816 */ /* 0x002fe40000000000 */
[----:B------:R-:W-:-:S02]  /*9430*/  SHF.R.U32.HI R31, RZ, 0x8, R14 ;  /* 0x00000008ff1f7819 */ /* 0x000fc4000001160e */
[----:B------:R-:W-:Y:S02]  /*9440*/  LOP3.LUT R28, R13, 0xff, RZ, 0xc0, !PT ;  /* 0x000000ff0d1c7812 */ /* 0x000fe400078ec0ff */
[----:B------:R-:W-:Y:S02]  /*9450*/  LOP3.LUT R29, R29, 0xff, RZ, 0xc0, !PT ;  /* 0x000000ff1d1d7812 */ /* 0x000fe400078ec0ff */
[----:B------:R-:W-:Y:S02]  /*9460*/  LOP3.LUT R31, R31, 0xff, RZ, 0xc0, !PT ;  /* 0x000000ff1f1f7812 */ /* 0x000fe400078ec0ff */
[----:B------:R-:W-:Y:S02]  /*9470*/  PRMT R38, R29, 0x7604, R28 ;  /* 0x000076041d267816 */ /* 0x000fe4000000001c */
[----:B------:R-:W-:Y:S02]  /*9480*/  SHF.R.U32.HI R29, RZ, 0x8, R15 ;  /* 0x00000008ff1d7819 */ /* 0x000fe4000001160f */
[----:B------:R-:W-:-:S02]  /*9490*/  LOP3.LUT R28, R15, 0xff, RZ, 0xc0, !PT ;  /* 0x000000ff0f1c7812 */ /* 0x000fc400078ec0ff */
[----:B------:R-:W-:Y:S02]  /*94a0*/  LOP3.LUT R29, R29, 0xff, RZ, 0xc0, !PT ;  /* 0x000000ff1d1d7812 */ /* 0x000fe400078ec0ff */
[----:B------:R-:W-:Y:S02]  /*94b0*/  SHF.R.U32.HI R42, RZ, 0x8, R5 ;  /* 0x00000008ff2a7819 */ /* 0x000fe40000011605 */
[----:B------:R-:W-:Y:S02]  /*94c0*/  PRMT R40, R29, 0x7604, R28 ;  /* 0x000076041d287816 */ /* 0x000fe4000000001c */
[----:B------:R-:W-:Y:S02]  /*94d0*/  SHF.R.U32.HI R43, RZ, 0x8, R6 ;  /* 0x00000008ff2b7819 */ /* 0x000fe40000011606 */
[----:B0-----:R-:W-:Y:S02]  /*94e0*/  IADD3 R33, R30, -0x80, RZ ;  /* 0xffffff801e217810 */ /* 0x001fe40007ffe0ff */
[----:B------:R-:W-:-:S02]  /*94f0*/  LOP3.LUT R30, R14, 0xff, RZ, 0xc0, !PT ;  /* 0x000000ff0e1e7812 */ /* 0x000fc400078ec0ff */
[----:B------:R-:W-:Y:S02]  /*9500*/  LEA.HI R32, R33, R33, RZ, 0x1 ;  /* 0x0000002121207211 */ /* 0x000fe400078f08ff */
[----:B------:R-:W-:Y:S02]  /*9510*/  PRMT R41, R31, 0x7604, R30 ;  /* 0x000076041f297816 */ /* 0x000fe4000000001e */
[----:B------:R-:W-:Y:S02]  /*9520*/  LOP3.LUT R32, R32, 0xfffffffe, RZ, 0xc0, !PT ;  /* 0xfffffffe20207812 */ /* 0x000fe400078ec0ff */
[----:B------:R-:W-:Y:S02]  /*9530*/  SHF.R.U32.HI R30, RZ, 0x8, R4 ;  /* 0x00000008ff1e7819 */ /* 0x000fe40000011604 */
[----:B------:R-:W-:Y:S01]  /*9540*/  SHF.R.U32.HI R47, RZ, 0x8, R7 ;  /* 0x00000008ff2f7819 */ /* 0x000fe20000011607 */
[----:B------:R-:W-:Y:S01]  /*9550*/  IMAD.IADD R32, R33, 0x1, -R32 ;  /* 0x0000000121207824 */ /* 0x000fe200078e0a20 */
[----:B------:R-:W-:-:S02]  /*9560*/  LOP3.LUT R33, R30, 0xff, RZ, 0xc0, !PT ;  /* 0x000000ff1e217812 */ /* 0x000fc400078ec0ff */
[----:B------:R-:W0:Y:S01]  /*9570*/  LDS.128 R28, [R20+0xf000] ;  /* 0x00f00000141c7984 */ /* 0x000e220000000c00 */
[----:B------:R-:W-:Y:S02]  /*9580*/  LOP3.LUT R42, R42, 0xff, RZ, 0xc0, !PT ;  /* 0x000000ff2a2a7812 */ /* 0x000fe400078ec0ff */
[----:B------:R-:W-:Y:S02]  /*9590*/  LEA.HI R0, R3, R32, RZ, 0x1c ;  /* 0x0000002003007211 */ /* 0x000fe400078fe0ff */
[----:B------:R-:W-:Y:S02]  /*95a0*/  LOP3.LUT R32, R4, 0xff, RZ, 0xc0, !PT ;  /* 0x000000ff04207812 */ /* 0x000fe400078ec0ff */
[C---:B------:R-:W-:Y:S01]  /*95b0*/  LEA.HI R21, R0.reuse, R0, RZ, 0x1 ;  /* 0x0000000000157211 */ /* 0x040fe200078f08ff */
[----:B------:R-:W-:Y:S01]  /*95c0*/  IMAD.SHL.U32 R0, R0, 0x10, RZ ;  /* 0x0000001000007824 */ /* 0x000fe200078e00ff */
[----:B------:R-:W-:Y:S02]  /*95d0*/  PRMT R45, R33, 0x7604, R32 ;  /* 0x00007604212d7816 */ /* 0x000fe40000000020 */
[----:B------:R-:W-:-:S02]  /*95e0*/  SHF.R.S32.HI R21, RZ, 0x1, R21 ;  /* 0x00000001ff157819 */ /* 0x000fc40000011415 */
[----:B------:R-:W-:Y:S02]  /*95f0*/  LOP3.LUT R0, R63, 0x10, R0, 0xf8, !PT ;  /* 0x000000103f007812 */ /* 0x000fe400078ef800 */
[----:B------:R-:W-:Y:S01]  /*9600*/  LOP3.LUT R44, R43, 0xff, RZ, 0xc0, !PT ;  /* 0x000000ff2b2c7812 */ /* 0x000fe200078ec0ff */
[----:B------:R-:W-:Y:S01]  /*9610*/  IMAD R21, R21, 0x1800, R62 ;  /* 0x0000180015157824 */ /* 0x000fe200078e023e */
[----:B------:R-:W-:Y:S02]  /*9620*/  LOP3.LUT R0, R0, R61, RZ, 0x3c, !PT ;  /* 0x0000003d00007212 */ /* 0x000fe400078e3cff */
[----:B------:R-:W-:Y:S02]  /*9630*/  LOP3.LUT R46, R7, 0xff, RZ, 0xc0, !PT ;  /* 0x000000ff072e7812 */ /* 0x000fe400078ec0ff */
[----:B------:R-:W-:Y:S02]  /*9640*/  IADD3 R0, R18, R21, R0 ;  /* 0x0000001512007210 */ /* 0x000fe40007ffe000 */
[----:B------:R-:W-:-:S02]  /*9650*/  LOP3.LUT R21, R5, 0xff, RZ, 0xc0, !PT ;  /* 0x000000ff05157812 */ /* 0x000fc400078ec0ff */
[----:B------:R-:W-:Y:S01]  /*9660*/  LOP3.LUT R43, R47, 0xff, RZ, 0xc0, !PT ;  /* 0x000000ff2f2b7812 */ /* 0x000fe200078ec0ff */
[----:B------:R-:W1:Y:S01]  /*9670*/  LDS.128 R32, [R0+0xf000] ;  /* 0x00f0000000207984 */ /* 0x000e620000000c00 */
[----:B------:R-:W-:Y:S02]  /*9680*/  PRMT R42, R42, 0x7604, R21 ;  /* 0x000076042a2a7816 */ /* 0x000fe40000000015 */
[----:B------:R-:W-:Y:S02]  /*9690*/  SHF.R.U32.HI R21, RZ, 0x10, R13 ;  /* 0x00000010ff157819 */ /* 0x000fe4000001160d */
[----:B------:R-:W-:Y:S02]  /*96a0*/  PRMT R46, R43, 0x7604, R46 ;  /* 0x000076042b2e7816 */ /* 0x000fe4000000002e */
[----:B------:R-:W-:Y:S01]  /*96b0*/  SHF.R.U32.HI R47, RZ, 0x10, R5 ;  /* 0x00000010ff2f7819 */ /* 0x000fe20000011605 */
[----:B------:R-:W-:Y:S01]  /*96c0*/  IMAD.U32 R21, R21, 0x10000, RZ ;  /* 0x0001000015157824 */ /* 0x000fe200078e00ff */
[----:B------:R-:W-:-:S02]  /*96d0*/  SHF.R.U32.HI R43, RZ, 0x10, R15 ;  /* 0x00000010ff2b7819 */ /* 0x000fc4000001160f */
[----:B------:R-:W-:Y:S01]  /*96e0*/  LOP3.LUT R39, R6, 0xff, RZ, 0xc0, !PT ;  /* 0x000000ff06277812 */ /* 0x000fe200078ec0ff */
[----:B------:R-:W-:Y:S01]  /*96f0*/  IMAD.U32 R47, R47, 0x10000, RZ ;  /* 0x000100002f2f7824 */ /* 0x000fe200078e00ff */
[----:B------:R-:W-:Y:S01]  /*9700*/  SHF.R.U32.HI R51, RZ, 0x10, R7 ;  /* 0x00000010ff337819 */ /* 0x000fe20000011607 */
[----:B------:R-:W-:Y:S01]  /*9710*/  IMAD.U32 R43, R43, 0x10000, RZ ;  /* 0x000100002b2b7824 */ /* 0x000fe200078e00ff */
[----:B------:R-:W-:Y:S02]  /*9720*/  PRMT R49, R44, 0x7604, R39 ;  /* 0x000076042c317816 */ /* 0x000fe40000000027 */
[----:B------:R-:W-:Y:S01]  /*9730*/  LOP3.LUT R39, R38, 0xff0000, R21, 0xf8, !PT ;  /* 0x00ff000026277812 */ /* 0x000fe200078ef815 */
[----:B------:R-:W-:Y:S01]  /*9740*/  IMAD.U32 R51, R51, 0x10000, RZ ;  /* 0x0001000033337824 */ /* 0x000fe200078e00ff */
[----:B------:R-:W-:Y:S02]  /*9750*/  LOP3.LUT R47, R42, 0xff0000, R47, 0xf8, !PT ;  /* 0x00ff00002a2f7812 */ /* 0x000fe400078ef82f */
[----:B------:R-:W-:-:S02]  /*9760*/  LOP3.LUT R43, R40, 0xff0000, R43, 0xf8, !PT ;  /* 0x00ff0000282b7812 */ /* 0x000fc400078ef82b */
[----:B------:R-:W-:Y:S02]  /*9770*/  LOP3.LUT R21, R37, 0xff0000, R12, 0xf8, !PT ;  /* 0x00ff000025157812 */ /* 0x000fe400078ef80c */
[----:B------:R-:W-:Y:S02]  /*9780*/  LOP3.LUT R44, R39, 0xff000000, R13, 0xf8, !PT ;  /* 0xff000000272c7812 */ /* 0x000fe400078ef80d */
[----:B------:R-:W-:Y:S02]  /*9790*/  LOP3.LUT R41, R41, 0xff0000, R14, 0xf8, !PT ;  /* 0x00ff000029297812 */ /* 0x000fe400078ef80e */
[----:B------:R-:W-:Y:S02]  /*97a0*/  LOP3.LUT R13, R45, 0xff0000, R4, 0xf8, !PT ;  /* 0x00ff00002d0d7812 */ /* 0x000fe400078ef804 */
[----:B------:R-:W-:Y:S02]  /*97b0*/  LOP3.LUT R49, R49, 0xff0000, R6, 0xf8, !PT ;  /* 0x00ff000031317812 */ /* 0x000fe400078ef806 */
[----:B------:R-:W-:-:S02]  /*97c0*/  LOP3.LUT R48, R47, 0xff000000, R5, 0xf8, !PT ;  /* 0xff0000002f307812 */ /* 0x000fc400078ef805 */
[----:B------:R-:W-:Y:S02]  /*97d0*/  LOP3.LUT R21, R21, 0xff000000, R12, 0xf8, !PT ;  /* 0xff00000015157812 */ /* 0x000fe400078ef80c */
[----:B------:R-:W-:Y:S02]  /*97e0*/  LOP3.LUT R45, R43, 0xff000000, R15, 0xf8, !PT ;  /* 0xff0000002b2d7812 */ /* 0x000fe400078ef80f */
[----:B------:R-:W-:Y:S02]  /*97f0*/  LOP3.LUT R12, R41, 0xff000000, R14, 0xf8, !PT ;  /* 0xff000000290c7812 */ /* 0x000fe400078ef80e */
[----:B------:R-:W-:Y:S02]  /*9800*/  LOP3.LUT R15, R13, 0xff000000, R4, 0xf8, !PT ;  /* 0xff0000000d0f7812 */ /* 0x000fe400078ef804 */
[----:B------:R-:W-:Y:S02]  /*9810*/  LOP3.LUT R4, R49, 0xff000000, R6, 0xf8, !PT ;  /* 0xff00000031047812 */ /* 0x000fe400078ef806 */
[----:B0-----:R-:W-:-:S02]  /*9820*/  F2FP.F16.E4M3.UNPACK_B R14, R28 ;  /* 0x0000001cff0e723e */ /* 0x001fc400020006ff */
[----:B------:R-:W-:Y:S02]  /*9830*/  F2FP.F16.E4M3.UNPACK_B R37, R28.H1 ;  /* 0x0000001cff25723e */ /* 0x000fe400030006ff */
[-C--:B------:R-:W-:Y:S02]  /*9840*/  F2FP.F16.E4M3.UNPACK_B R38, R29.reuse ;  /* 0x0000001dff26723e */ /* 0x080fe400020006ff */
[----:B------:R-:W-:Y:S02]  /*9850*/  F2FP.F16.E4M3.UNPACK_B R39, R29.H1 ;  /* 0x0000001dff27723e */ /* 0x000fe400030006ff */
[----:B------:R-:W-:Y:S01]  /*9860*/  F2FP.F16.E4M3.UNPACK_B R49, R48 ;  /* 0x00000030ff31723e */ /* 0x000fe200020006ff */
[--C-:B------:R-:W-:Y:S01]  /*9870*/  HADD2.F32 R13, -RZ, R38.reuse.H0_H0 ;  /* 0x20000026ff0d7230 */ /* 0x100fe20000004100 */
[----:B-1----:R-:W-:Y:S01]  /*9880*/  F2FP.F16.E4M3.UNPACK_B R28, R33 ;  /* 0x00000021ff1c723e */ /* 0x002fe200020006ff */
[----:B------:R-:W-:Y:S01]  /*9890*/  HADD2.F32 R38, -RZ, R38.H1_H1 ;  /* 0x30000026ff267230 */ /* 0x000fe20000004100 */
[----:B------:R-:W-:Y:S01]  /*98a0*/  F2FP.F16.E4M3.UNPACK_B R29, R44 ;  /* 0x0000002cff1d723e */ /* 0x000fe200020006ff */
[--C-:B------:R-:W-:Y:S01]  /*98b0*/  HADD2.F32 R50, -RZ, R49.reuse.H0_H0 ;  /* 0x20000031ff327230 */ /* 0x100fe20000004100 */
[----:B------:R-:W-:Y:S01]  /*98c0*/  LOP3.LUT R51, R46, 0xff0000, R51, 0xf8, !PT ;  /* 0x00ff00002e337812 */ /* 0x000fe200078ef833 */
[--C-:B------:R-:W-:Y:S01]  /*98d0*/  HADD2.F32 R6, -RZ, R28.reuse.H0_H0 ;  /* 0x2000001cff067230 */ /* 0x100fe20000004100 */
[-C--:B------:R-:W-:Y:S01]  /*98e0*/  F2FP.F16.E4M3.UNPACK_B R40, R31.reuse ;  /* 0x0000001fff28723e */ /* 0x080fe200020006ff */
[----:B------:R-:W-:Y:S01]  /*98f0*/  HADD2.F32 R49, -RZ, R49.H1_H1 ;  /* 0x30000031ff317230 */ /* 0x000fe20000004100 */
[----:B------:R-:W-:Y:S01]  /*9900*/  F2FP.F16.E4M3.UNPACK_B R46, R31.H1 ;  /* 0x0000001fff2e723e */ /* 0x000fe200030006ff */
[----:B------:R-:W-:Y:S01]  /*9910*/  HADD2.F32 R31, -RZ, R29.H0_H0 ;  /* 0x2000001dff1f7230 */ /* 0x000fe20000004100 */
[----:B------:R-:W-:Y:S01]  /*9920*/  F2FP.F16.E4M3.UNPACK_B R41, R33.H1 ;  /* 0x00000021ff29723e */ /* 0x000fe200030006ff */
[----:B------:R-:W-:Y:S01]  /*9930*/  HADD2.F32 R28, -RZ, R28.H1_H1 ;  /* 0x3000001cff1c7230 */ /* 0x000fe20000004100 */
[----:B------:R-:W-:-:S02]  /*9940*/  F2FP.F16.E4M3.UNPACK_B R33, R32 ;  /* 0x00000020ff21723e */ /* 0x000fc400020006ff */
[----:B------:R-:W-:Y:S01]  /*9950*/  F2FP.F16.E4M3.UNPACK_B R43, R32.H1 ;  /* 0x00000020ff2b723e */ /* 0x000fe200030006ff */
[----:B------:R-:W-:Y:S01]  /*9960*/  FMUL.FTZ R32, R6, R50 ;  /* 0x0000003206207220 */ /* 0x000fe20000410000 */
[----:B------:R-:W-:Y:S01]  /*9970*/  F2FP.F16.E4M3.UNPACK_B R42, R35 ;  /* 0x00000023ff2a723e */ /* 0x000fe200020006ff */
[----:B------:R-:W-:Y:S01]  /*9980*/  FMUL.FTZ R53, R28, R49 ;  /* 0x000000311c357220 */ /* 0x000fe20000410000 */
[----:B------:R-:W-:Y:S01]  /*9990*/  F2FP.F16.E4M3.UNPACK_B R47, R35.H1 ;  /* 0x00000023ff2f723e */ /* 0x000fe200030006ff */
[-C--:B------:R-:W-:Y:S01]  /*99a0*/  FMUL.FTZ R35, R6, R31.reuse ;  /* 0x0000001f06237220 */ /* 0x080fe20000410000 */
[----:B------:R-:W-:Y:S01]  /*99b0*/  F2FP.F16.E4M3.UNPACK_B R48, R48.H1 ;  /* 0x00000030ff30723e */ /* 0x000fe200030006ff */
[C---:B------:R-:W-:Y:S01]  /*99c0*/  FFMA.FTZ R6, R13.reuse, R31, -R32 ;  /* 0x0000001f0d067223 */ /* 0x040fe20000010820 */
[----:B------:R-:W-:Y:S01]  /*99d0*/  F2FP.F16.E4M3.UNPACK_B R44, R44.H1 ;  /* 0x0000002cff2c723e */ /* 0x000fe200030006ff */
[----:B------:R-:W-:Y:S01]  /*99e0*/  FFMA.FTZ R13, R13, R50, R35 ;  /* 0x000000320d0d7223 */ /* 0x000fe20000010023 */
[----:B------:R-:W-:Y:S01]  /*99f0*/  HADD2.F32 R31, -RZ, R29.H1_H1 ;  /* 0x3000001dff1f7230 */ /* 0x000fe20000004100 */
[----:B------:R-:W-:Y:S01]  /*9a00*/  LOP3.LUT R51, R51, 0xff000000, R7, 0xf8, !PT ;  /* 0xff00000033337812 */ /* 0x000fe200078ef807 */
[----:B------:R-:W-:Y:S01]  /*9a10*/  HADD2.F32 R50, -RZ, R48.H0_H0 ;  /* 0x20000030ff327230 */ /* 0x000fe20000004100 */
[----:B------:R-:W-:Y:S01]  /*9a20*/  F2FP.F16.E4M3.UNPACK_B R7, R34 ;  /* 0x00000022ff07723e */ /* 0x000fe200020006ff */
[----:B------:R-:W-:-:S02]  /*9a30*/  HADD2.F32 R29, -RZ, R41.H0_H0 ;  /* 0x20000029ff1d7230 */ /* 0x000fc40000004100 */
[----:B------:R-:W-:Y:S01]  /*9a40*/  FMUL.FTZ R28, R28, R31 ;  /* 0x0000001f1c1c7220 */ /* 0x000fe20000410000 */
[----:B------:R-:W-:Y:S01]  /*9a50*/  HADD2.F32 R35, -RZ, R44.H0_H0 ;  /* 0x2000002cff237230 */ /* 0x000fe20000004100 */
[----:B------:R-:W-:Y:S01]  /*9a60*/  F2FP.F16.E4M3.UNPACK_B R52, R51 ;  /* 0x00000033ff34723e */ /* 0x000fe200020006ff */
[----:B------:R-:W-:Y:S02]  /*9a70*/  HADD2.F32 R32, -RZ, R39.H0_H0 ;  /* 0x20000027ff207230 */ /* 0x000fe40000004100 */
[CC--:B------:R-:W-:Y:S01]  /*9a80*/  FMUL.FTZ R55, R29.reuse, R50.reuse ;  /* 0x000000321d377220 */ /* 0x0c0fe20000410000 */
[----:B------:R-:W-:Y:S02]  /*9a90*/  HADD2.F32 R41, -RZ, R41.H1_H1 ;  /* 0x30000029ff297230 */ /* 0x000fe40000004100 */
[----:B------:R-:W-:Y:S01]  /*9aa0*/  FMUL.FTZ R57, R29, R35 ;  /* 0x000000231d397220 */ /* 0x000fe20000410000 */
[----:B------:R-:W-:Y:S01]  /*9ab0*/  FFMA.FTZ R29, R38, R31, -R53 ;  /* 0x0000001f261d7223 */ /* 0x000fe20000010835 */
[----:B------:R-:W-:Y:S01]  /*9ac0*/  FFMA.FTZ R31, R32, R35, -R55 ;  /* 0x00000023201f7223 */ /* 0x000fe20000010837 */
[----:B------:R-:W-:Y:S01]  /*9ad0*/  FFMA.FTZ R28, R38, R49, R28 ;  /* 0x00000031261c7223 */ /* 0x000fe2000001001c */
[----:B------:R-:W-:Y:S01]  /*9ae0*/  FFMA.FTZ R32, R32, R50, R57 ;  /* 0x0000003220207223 */ /* 0x000fe20000010039 */
[----:B------:R-:W-:Y:S01]  /*9af0*/  HADD2.F32 R50, -RZ, R48.H1_H1 ;  /* 0x30000030ff327230 */ /* 0x000fe20000004100 */
[----:B------:R-:W-:Y:S01]  /*9b00*/  F2FP.F16.E4M3.UNPACK_B R48, R45 ;  /* 0x0000002dff30723e */ /* 0x000fe200020006ff */
[----:B------:R-:W-:Y:S01]  /*9b10*/  HADD2.F32 R44, -RZ, R44.H1_H1 ;  /* 0x3000002cff2c7230 */ /* 0x000fe20000004100 */
[----:B------:R-:W-:Y:S01]  /*9b20*/  F2FP.F16.E4M3.UNPACK_B R34, R34.H1 ;  /* 0x00000022ff22723e */ /* 0x000fe200030006ff */
[----:B------:R-:W-:-:S02]  /*9b30*/  HADD2.F32 R53, -RZ, R52.H0_H0 ;  /* 0x20000034ff357230 */ /* 0x000fc40000004100 */
[C---:B------:R-:W-:Y:S01]  /*9b40*/  FMUL.FTZ R54, R41.reuse, R50 ;  /* 0x0000003229367220 */ /* 0x040fe20000410000 */
[----:B------:R-:W-:Y:S02]  /*9b50*/  HADD2.F32 R38, -RZ, R42.H0_H0 ;  /* 0x2000002aff267230 */ /* 0x000fe40000004100 */
[----:B------:R-:W-:Y:S01]  /*9b60*/  FMUL.FTZ R41, R41, R44 ;  /* 0x0000002c29297220 */ /* 0x000fe20000410000 */
[----:B------:R-:W-:Y:S01]  /*9b70*/  HADD2.F32 R49, -RZ, R48.H0_H0 ;  /* 0x20000030ff317230 */ /* 0x000fe20000004100 */
[----:B------:R-:W-:Y:S01]  /*9b80*/  F2FP.F16.E4M3.UNPACK_B R5, R30 ;  /* 0x0000001eff05723e */ /* 0x000fe200020006ff */
[----:B------:R-:W-:Y:S02]  /*9b90*/  HADD2.F32 R39, -RZ, R39.H1_H1 ;  /* 0x30000027ff277230 */ /* 0x000fe40000004100 */
[C---:B------:R-:W-:Y:S01]  /*9ba0*/  FMUL.FTZ R56, R38.reuse, R53 ;  /* 0x0000003526387220 */ /* 0x040fe20000410000 */
[----:B------:R-:W-:Y:S02]  /*9bb0*/  HADD2.F32 R35, -RZ, R40.H0_H0 ;  /* 0x20000028ff237230 */ /* 0x000fe40000004100 */
[----:B------:R-:W-:Y:S01]  /*9bc0*/  FMUL.FTZ R58, R38, R49 ;  /* 0x00000031263a7220 */ /* 0x000fe20000410000 */
[----:B------:R-:W-:-:S02]  /*9bd0*/  HADD2.F32 R42, -RZ, R42.H1_H1 ;  /* 0x3000002aff2a7230 */ /* 0x000fc40000004100 */
[C---:B------:R-:W-:Y:S01]  /*9be0*/  FFMA.FTZ R38, R39.reuse, R44, -R54 ;  /* 0x0000002c27267223 */ /* 0x040fe20000010836 */
[----:B------:R-:W-:Y:S01]  /*9bf0*/  FFMA.FTZ R41, R39, R50, R41 ;  /* 0x0000003227297223 */ /* 0x000fe20000010029 */
[C---:B------:R-:W-:Y:S01]  /*9c00*/  FFMA.FTZ R39, R35.reuse, R49, -R56 ;  /* 0x0000003123277223 */ /* 0x040fe20000010838 */
[----:B------:R-:W-:Y:S01]  /*9c10*/  F2FP.F16.E4M3.UNPACK_B R54, R51.H1 ;  /* 0x00000033ff36723e */ /* 0x000fe200030006ff */
[----:B------:R-:W-:Y:S01]  /*9c20*/  HADD2.F32 R49, -RZ, R48.H1_H1 ;  /* 0x30000030ff317230 */ /* 0x000fe20000004100 */
[----:B------:R-:W-:Y:S01]  /*9c30*/  F2FP.F16.E4M3.UNPACK_B R48, R45.H1 ;  /* 0x0000002dff30723e */ /* 0x000fe200030006ff */
[----:B------:R-:W-:Y:S02]  /*9c40*/  HADD2.F32 R51, -RZ, R52.H1_H1 ;  /* 0x30000034ff337230 */ /* 0x000fe40000004100 */
[----:B------:R-:W-:Y:S01]  /*9c50*/  FFMA.FTZ R35, R35, R53, R58 ;  /* 0x0000003523237223 */ /* 0x000fe2000001003a */
[----:B------:R-:W-:Y:S02]  /*9c60*/  HADD2.F32 R52, -RZ, R54.H0_H0 ;  /* 0x20000036ff347230 */ /* 0x000fe40000004100 */
[----:B------:R-:W-:Y:S01]  /*9c70*/  FMUL.FTZ R56, R42, R49 ;  /* 0x000000312a387220 */ /* 0x000fe20000410000 */
[----:B------:R-:W-:-:S02]  /*9c80*/  HADD2.F32 R44, -RZ, R47.H0_H0 ;  /* 0x2000002fff2c7230 */ /* 0x000fc40000004100 */
[----:B------:R-:W-:Y:S01]  /*9c90*/  FMUL.FTZ R53, R42, R51 ;  /* 0x000000332a357220 */ /* 0x000fe20000410000 */
[----:B------:R-:W-:Y:S01]  /*9ca0*/  HADD2.F32 R50, -RZ, R48.H0_H0 ;  /* 0x20000030ff327230 */ /* 0x000fe20000004100 */
[----:B------:R-:W-:Y:S01]  /*9cb0*/  F2FP.F16.E4M3.UNPACK_B R30, R30.H1 ;  /* 0x0000001eff1e723e */ /* 0x000fe200030006ff */
[----:B------:R-:W-:Y:S02]  /*9cc0*/  HADD2.F32 R40, -RZ, R40.H1_H1 ;  /* 0x30000028ff287230 */ /* 0x000fe40000004100 */
[C---:B------:R-:W-:Y:S01]  /*9cd0*/  FMUL.FTZ R58, R44.reuse, R52 ;  /* 0x000000342c3a7220 */ /* 0x040fe20000410000 */
[--C-:B------:R-:W-:Y:S02]  /*9ce0*/  HADD2.F32 R45, -RZ, R46.reuse.H0_H0 ;  /* 0x2000002eff2d7230 */ /* 0x100fe40000004100 */
[-C--:B------:R-:W-:Y:S01]  /*9cf0*/  FMUL.FTZ R55, R44, R50.reuse ;  /* 0x000000322c377220 */ /* 0x080fe20000410000 */
[----:B------:R-:W-:Y:S02]  /*9d00*/  HADD2.F32 R46, -RZ, R46.H1_H1 ;  /* 0x3000002eff2e7230 */ /* 0x000fe40000004100 */
[C---:B------:R-:W-:Y:S01]  /*9d10*/  FFMA.FTZ R42, R40.reuse, R49, -R53 ;  /* 0x00000031282a7223 */ /* 0x040fe20000010835 */
[----:B------:R-:W-:Y:S01]  /*9d20*/  FFMA.FTZ R40, R40, R51, R56 ;  /* 0x0000003328287223 */ /* 0x000fe20000010038 */
[C---:B------:R-:W-:Y:S01]  /*9d30*/  FFMA.FTZ R44, R45.reuse, R50, -R58 ;  /* 0x000000322d2c7223 */ /* 0x040fe2000001083a */
[----:B------:R-:W-:Y:S01]  /*9d40*/  F2FP.F16.E4M3.UNPACK_B R53, R15.H1 ;  /* 0x0000000fff35723e */ /* 0x000fe200030006ff */
[----:B------:R-:W-:Y:S01]  /*9d50*/  FFMA.FTZ R45, R45, R52, R55 ;  /* 0x000000342d2d7223 */ /* 0x000fe20000010037 */
[----:B------:R-:W-:Y:S01]  /*9d60*/  F2FP.F16.E4M3.UNPACK_B R50, R21.H1 ;  /* 0x00000015ff32723e */ /* 0x000fe200030006ff */
[----:B------:R-:W-:Y:S01]  /*9d70*/  HADD2.F32 R51, -RZ, R48.H1_H1 ;  /* 0x30000030ff337230 */ /* 0x000fe20000004100 */
[----:B------:R-:W-:Y:S01]  /*9d80*/  F2FP.SATFINITE.E4M3.F32.PACK_AB_MERGE_C R32, R41, R32, RZ ;  /* 0x000000202920723e */ /* 0x000fe200048070ff */
[----:B------:R-:W-:-:S02]  /*9d90*/  HADD2.F32 R55, -RZ, R54.H1_H1 ;  /* 0x30000036ff377230 */ /* 0x000fc40000004100 */
[----:B------:R-:W-:Y:S01]  /*9da0*/  HADD2.F32 R48, -RZ, R47.H1_H1 ;  /* 0x3000002fff307230 */ /* 0x000fe20000004100 */
[----:B------:R-:W-:Y:S01]  /*9db0*/  F2FP.SATFINITE.E4M3.F32.PACK_AB_MERGE_C R13, R28, R13, R32 ;  /* 0x0000000d1c0d723e */ /* 0x000fe20004807020 */
[----:B------:R-:W-:Y:S02]  /*9dc0*/  HADD2.F32 R54, -RZ, R53.H0_H0 ;  /* 0x20000035ff367230 */ /* 0x000fe40000004100 */
[----:B------:R-:W-:Y:S02]  /*9dd0*/  HADD2.F32 R47, -RZ, R43.H0_H0 ;  /* 0x2000002bff2f7230 */ /* 0x000fe40000004100 */
[C---:B------:R-:W-:Y:S01]  /*9de0*/  FMUL.FTZ R59, R48.reuse, R55 ;  /* 0x00000037303b7220 */ /* 0x040fe20000410000 */
[----:B------:R-:W-:Y:S02]  /*9df0*/  HADD2.F32 R52, -RZ, R50.H0_H0 ;  /* 0x20000032ff347230 */ /* 0x000fe40000004100 */
[----:B------:R-:W-:Y:S01]  /*9e00*/  FMUL.FTZ R56, R48, R51 ;  /* 0x0000003330387220 */ /* 0x000fe20000410000 */
[----:B------:R-:W-:-:S02]  /*9e10*/  HADD2.F32 R49, -RZ, R37.H0_H0 ;  /* 0x20000025ff317230 */ /* 0x000fc40000004100 */
[C---:B------:R-:W-:Y:S01]  /*9e20*/  FMUL.FTZ R48, R47.reuse, R54 ;  /* 0x000000362f307220 */ /* 0x040fe20000410000 */
[----:B------:R-:W-:Y:S02]  /*9e30*/  HADD2.F32 R43, -RZ, R43.H1_H1 ;  /* 0x3000002bff2b7230 */ /* 0x000fe40000004100 */
[-C--:B------:R-:W-:Y:S01]  /*9e40*/  FMUL.FTZ R57, R47, R52.reuse ;  /* 0x000000342f397220 */ /* 0x080fe20000410000 */
[C---:B------:R-:W-:Y:S01]  /*9e50*/  FFMA.FTZ R47, R46.reuse, R51, -R59 ;  /* 0x000000332e2f7223 */ /* 0x040fe2000001083b */
[----:B------:R-:W-:Y:S01]  /*9e60*/  FFMA.FTZ R46, R46, R55, R56 ;  /* 0x000000372e2e7223 */ /* 0x000fe20000010038 */
[----:B------:R-:W-:Y:S02]  /*9e70*/  HADD2.F32 R56, -RZ, R53.H1_H1 ;  /* 0x30000035ff387230 */ /* 0x000fe40000004100 */
[----:B------:R-:W-:Y:S01]  /*9e80*/  FFMA.FTZ R48, R49, R52, -R48 ;  /* 0x0000003431307223 */ /* 0x000fe20000010830 */
[----:B------:R-:W-:Y:S01]  /*9e90*/  HADD2.F32 R52, -RZ, R50.H1_H1 ;  /* 0x30000032ff347230 */ /* 0x000fe20000004100 */
[----:B------:R-:W-:Y:S01]  /*9ea0*/  F2FP.F16.E4M3.UNPACK_B R51, R15 ;  /* 0x0000000fff33723e */ /* 0x000fe200020006ff */
[----:B------:R-:W-:Y:S01]  /*9eb0*/  HADD2.F32 R37, -RZ, R37.H1_H1 ;  /* 0x30000025ff257230 */ /* 0x000fe20000004100 */
[----:B------:R-:W-:Y:S01]  /*9ec0*/  F2FP.F16.E4M3.UNPACK_B R50, R21 ;  /* 0x00000015ff32723e */ /* 0x000fe200020006ff */
[----:B------:R-:W-:Y:S01]  /*9ed0*/  FMUL.FTZ R58, R43, R56 ;  /* 0x000000382b3a7220 */ /* 0x000fe20000410000 */
[----:B------:R-:W-:Y:S01]  /*9ee0*/  FFMA.FTZ R49, R49, R54, R57 ;  /* 0x0000003631317223 */ /* 0x000fe20000010039 */
[----:B------:R-:W-:Y:S01]  /*9ef0*/  FMUL.FTZ R43, R43, R52 ;  /* 0x000000342b2b7220 */ /* 0x000fe20000410000 */
[----:B------:R-:W-:-:S02]  /*9f00*/  HADD2.F32 R54, -RZ, R51.H0_H0 ;  /* 0x20000033ff367230 */ /* 0x000fc40000004100 */
[C---:B------:R-:W-:Y:S01]  /*9f10*/  FFMA.FTZ R55, R37.reuse, R52, -R58 ;  /* 0x0000003425377223 */ /* 0x040fe2000001083a */
[----:B------:R-:W-:Y:S02]  /*9f20*/  HADD2.F32 R21, -RZ, R33.H0_H0 ;  /* 0x20000021ff157230 */ /* 0x000fe40000004100 */
[----:B------:R-:W-:Y:S01]  /*9f30*/  FFMA.FTZ R60, R37, R56, R43 ;  /* 0x00000038253c7223 */ /* 0x000fe2000001002b */
[----:B------:R-:W-:Y:S01]  /*9f40*/  HADD2.F32 R52, -RZ, R50.H0_H0 ;  /* 0x20000032ff347230 */ /* 0x000fe20000004100 */
[----:B------:R-:W-:Y:S01]  /*9f50*/  F2FP.F16.E4M3.UNPACK_B R37, R4.H1 ;  /* 0x00000004ff25723e */ /* 0x000fe200030006ff */
[----:B------:R-:W-:Y:S02]  /*9f60*/  HADD2.F32 R51, -RZ, R51.H1_H1 ;  /* 0x30000033ff337230 */ /* 0x000fe40000004100 */
[C---:B------:R-:W-:Y:S01]  /*9f70*/  FMUL.FTZ R56, R21.reuse, R54 ;  /* 0x0000003615387220 */ /* 0x040fe20000410000 */
[----:B------:R-:W-:Y:S02]  /*9f80*/  HADD2.F32 R33, -RZ, R33.H1_H1 ;  /* 0x30000021ff217230 */ /* 0x000fe40000004100 */
[----:B------:R-:W-:Y:S01]  /*9f90*/  FMUL.FTZ R58, R21, R52 ;  /* 0x00000034153a7220 */ /* 0x000fe20000410000 */
[----:B------:R-:W-:Y:S01]  /*9fa0*/  HADD2.F32 R15, -RZ, R14.H0_H0 ;  /* 0x2000000eff0f7230 */ /* 0x000fe20000004100 */
[----:B------:R-:W-:Y:S01]  /*9fb0*/  F2FP.F16.E4M3.UNPACK_B R21, R12.H1 ;  /* 0x0000000cff15723e */ /* 0x000fe200030006ff */
[----:B------:R-:W-:-:S02]  /*9fc0*/  HADD2.F32 R50, -RZ, R50.H1_H1 ;  /* 0x30000032ff327230 */ /* 0x000fc40000004100 */
[-C--:B------:R-:W-:Y:S01]  /*9fd0*/  FMUL.FTZ R43, R33, R51.reuse ;  /* 0x00000033212b7220 */ /* 0x080fe20000410000 */
[----:B------:R-:W-:Y:S02]  /*9fe0*/  HADD2.F32 R14, -RZ, R14.H1_H1 ;  /* 0x3000000eff0e7230 */ /* 0x000fe40000004100 */
[C---:B------:R-:W-:Y:S01]  /*9ff0*/  FFMA.FTZ R56, R15.reuse, R52, -R56 ;  /* 0x000000340f387223 */ /* 0x040fe20000010838 */
[----:B------:R-:W-:Y:S01]  /*a000*/  FFMA.FTZ R58, R15, R54, R58 ;  /* 0x000000360f3a7223 */ /* 0x000fe2000001003a */
[-C--:B------:R-:W-:Y:S01]  /*a010*/  FMUL.FTZ R52, R33, R50.reuse ;  /* 0x0000003221347220 */ /* 0x080fe20000410000 */
[----:B------:R-:W-:Y:S02]  /*a020*/  HADD2.F32 R15, -RZ, R34.H0_H0 ;  /* 0x20000022ff0f7230 */ /* 0x000fe40000004100 */
[C---:B------:R-:W-:Y:S01]  /*a030*/  FFMA.FTZ R53, R14.reuse, R50, -R43 ;  /* 0x000000320e357223 */ /* 0x040fe2000001082b */
[----:B------:R-:W-:Y:S02]  /*a040*/  HADD2.F32 R43, -RZ, R37.H0_H0 ;  /* 0x20000025ff2b7230 */ /* 0x000fe40000004100 */
[----:B------:R-:W-:Y:S01]  /*a050*/  FFMA.FTZ R51, R14, R51, R52 ;  /* 0x000000330e337223 */ /* 0x000fe20000010034 */
[----:B------:R-:W-:Y:S01]  /*a060*/  HADD2.F32 R33, -RZ, R21.H0_H0 ;  /* 0x20000015ff217230 */ /* 0x000fe20000004100 */
[----:B------:R-:W-:Y:S01]  /*a070*/  F2FP.F16.E4M3.UNPACK_B R12, R12 ;  /* 0x0000000cff0c723e */ /* 0x000fe200020006ff */
[----:B------:R-:W-:-:S02]  /*a080*/  HADD2.F32 R14, -RZ, R30.H0_H0 ;  /* 0x2000001eff0e7230 */ /* 0x000fc40000004100 */
[C---:B------:R-:W-:Y:S01]  /*a090*/  FMUL.FTZ R57, R15.reuse, R43 ;  /* 0x0000002b0f397220 */ /* 0x040fe20000410000 */
[----:B------:R-:W-:Y:S02]  /*a0a0*/  HADD2.F32 R37, -RZ, R37.H1_H1 ;  /* 0x30000025ff257230 */ /* 0x000fe40000004100 */
[-C--:B------:R-:W-:Y:S01]  /*a0b0*/  FMUL.FTZ R15, R15, R33.reuse ;  /* 0x000000210f0f7220 */ /* 0x080fe20000410000 */
[----:B------:R-:W-:Y:S02]  /*a0c0*/  HADD2.F32 R34, -RZ, R34.H1_H1 ;  /* 0x30000022ff227230 */ /* 0x000fe40000004100 */
[----:B------:R-:W-:Y:S01]  /*a0d0*/  FFMA.FTZ R57, R14, R33, -R57 ;  /* 0x000000210e397223 */ /* 0x000fe20000010839 */
[----:B------:R-:W-:Y:S01]  /*a0e0*/  HADD2.F32 R21, -RZ, R21.H1_H1 ;  /* 0x30000015ff157230 */ /* 0x000fe20000004100 */
[----:B------:R-:W-:Y:S01]  /*a0f0*/  F2FP.F16.E4M3.UNPACK_B R4, R4 ;  /* 0x00000004ff04723e */ /* 0x000fe200020006ff */
[----:B------:R-:W-:Y:S02]  /*a100*/  HADD2.F32 R30, -RZ, R30.H1_H1 ;  /* 0x3000001eff1e7230 */ /* 0x000fe40000004100 */
[----:B------:R-:W-:Y:S01]  /*a110*/  FMUL.FTZ R33, R34, R37 ;  /* 0x0000002522217220 */ /* 0x000fe20000410000 */
[----:B------:R-:W-:Y:S01]  /*a120*/  FFMA.FTZ R43, R14, R43, R15 ;  /* 0x0000002b0e2b7223 */ /* 0x000fe2000001000f */
[----:B------:R-:W-:Y:S01]  /*a130*/  FMUL.FTZ R34, R34, R21 ;  /* 0x0000001522227220 */ /* 0x000fe20000410000 */
[----:B------:R-:W-:-:S02]  /*a140*/  HADD2.F32 R15, -RZ, R12.H0_H0 ;  /* 0x2000000cff0f7230 */ /* 0x000fc40000004100 */
[C---:B------:R-:W-:Y:S01]  /*a150*/  FFMA.FTZ R50, R30.reuse, R21, -R33 ;  /* 0x000000151e327223 */ /* 0x040fe20000010821 */
[----:B------:R-:W-:Y:S02]  /*a160*/  HADD2.F32 R14, -RZ, R12.H1_H1 ;  /* 0x3000000cff0e7230 */ /* 0x000fe40000004100 */
[----:B------:R-:W-:Y:S01]  /*a170*/  FFMA.FTZ R52, R30, R37, R34 ;  /* 0x000000251e347223 */ /* 0x000fe20000010022 */
[--C-:B------:R-:W-:Y:S02]  /*a180*/  HADD2.F32 R12, -RZ, R7.reuse.H0_H0 ;  /* 0x20000007ff0c7230 */ /* 0x100fe40000004100 */
[--C-:B------:R-:W-:Y:S01]  /*a190*/  HADD2.F32 R30, -RZ, R4.reuse.H1_H1 ;  /* 0x30000004ff1e7230 */ /* 0x100fe20000004100 */
[----:B------:R-:W-:Y:S01]  /*a1a0*/  F2FP.SATFINITE.E4M3.F32.PACK_AB_MERGE_C R50, R50, R57, RZ ;  /* 0x000000393232723e */ /* 0x000fe200048070ff */
[----:B------:R-:W-:Y:S01]  /*a1b0*/  HADD2.F32 R7, -RZ, R7.H1_H1 ;  /* 0x30000007ff077230 */ /* 0x000fe20000004100 */
[----:B------:R-:W-:Y:S01]  /*a1c0*/  F2FP.SATFINITE.E4M3.F32.PACK_AB_MERGE_C R43, R52, R43, RZ ;  /* 0x0000002b342b723e */ /* 0x000fe200048070ff */
[----:B------:R-:W-:-:S02]  /*a1d0*/  HADD2.F32 R21, -RZ, R4.H0_H0 ;  /* 0x20000004ff157230 */ /* 0x000fc40000004100 */
[--C-:B------:R-:W-:Y:S02]  /*a1e0*/  HADD2.F32 R4, -RZ, R5.reuse.H0_H0 ;  /* 0x20000005ff047230 */ /* 0x100fe40000004100 */
[C---:B------:R-:W-:Y:S01]  /*a1f0*/  FMUL.FTZ R34, R7.reuse, R30 ;  /* 0x0000001e07227220 */ /* 0x040fe20000410000 */
[----:B------:R-:W-:Y:S02]  /*a200*/  HADD2.F32 R5, -RZ, R5.H1_H1 ;  /* 0x30000005ff057230 */ /* 0x000fe40000004100 */
[C---:B------:R-:W-:Y:S01]  /*a210*/  FMUL.FTZ R33, R12.reuse, R21 ;  /* 0x000000150c217220 */ /* 0x040fe20000410000 */
[-C--:B------:R-:W-:Y:S01]  /*a220*/  FMUL.FTZ R7, R7, R14.reuse ;  /* 0x0000000e07077220 */ /* 0x080fe20000410000 */
[-C--:B------:R-:W-:Y:S01]  /*a230*/  FMUL.FTZ R12, R12, R15.reuse ;  /* 0x0000000f0c0c7220 */ /* 0x080fe20000410000 */
[C---:B------:R-:W-:Y:S02]  /*a240*/  FFMA.FTZ R34, R5.reuse, R14, -R34 ;  /* 0x0000000e05227223 */ /* 0x040fe40000010822 */
[----:B------:R-:W-:Y:S01]  /*a250*/  FFMA.FTZ R14, R5, R30, R7 ;  /* 0x0000001e050e7223 */ /* 0x000fe20000010007 */
[C---:B------:R-:W-:Y:S01]  /*a260*/  FFMA.FTZ R33, R4.reuse, R15, -R33 ;  /* 0x0000000f04217223 */ /* 0x040fe20000010821 */
[----:B------:R-:W-:Y:S01]  /*a270*/  FFMA.FTZ R21, R4, R21, R12 ;  /* 0x0000001504157223 */ /* 0x000fe2000001000c */
[----:B------:R-:W-:-:S02]  /*a280*/  F2FP.SATFINITE.E4M3.F32.PACK_AB_MERGE_C R5, R38, R31, RZ ;  /* 0x0000001f2605723e */ /* 0x000fc400048070ff */
[----:B------:R-:W-:Y:S02]  /*a290*/  F2FP.SATFINITE.E4M3.F32.PACK_AB_MERGE_C R7, R47, R44, RZ ;  /* 0x0000002c2f07723e */ /* 0x000fe400048070ff */
[----:B------:R-:W-:Y:S02]  /*a2a0*/  F2FP.SATFINITE.E4M3.F32.PACK_AB_MERGE_C R4, R55, R48, RZ ;  /* 0x000000303704723e */ /* 0x000fe400048070ff */
[----:B------:R-:W-:Y:S02]  /*a2b0*/  F2FP.SATFINITE.E4M3.F32.PACK_AB_MERGE_C R15, R46, R45, RZ ;  /* 0x0000002d2e0f723e */ /* 0x000fe400048070ff */
[----:B------:R-:W-:Y:S02]  /*a2c0*/  F2FP.SATFINITE.E4M3.F32.PACK_AB_MERGE_C R12, R60, R49, RZ ;  /* 0x000000313c0c723e */ /* 0x000fe400048070ff */
[----:B------:R-:W-:Y:S02]  /*a2d0*/  F2FP.SATFINITE.E4M3.F32.PACK_AB_MERGE_C R5, R29, R6, R5 ;  /* 0x000000061d05723e */ /* 0x000fe40004807005 */
[----:B------:R-:W-:-:S02]  /*a2e0*/  F2FP.SATFINITE.E4M3.F32.PACK_AB_MERGE_C R7, R42, R39, R7 ;  /* 0x000000272a07723e */ /* 0x000fc40004807007 */
[----:B------:R-:W-:Y:S02]  /*a2f0*/  F2FP.SATFINITE.E4M3.F32.PACK_AB_MERGE_C R4, R53, R56, R4 ;  /* 0x000000383504723e */ /* 0x000fe40004807004 */
[----:B------:R-:W-:Y:S02]  /*a300*/  F2FP.SATFINITE.E4M3.F32.PACK_AB_MERGE_C R6, R34, R33, R50 ;  /* 0x000000212206723e */ /* 0x000fe40004807032 */
[----:B------:R-:W-:Y:S02]  /*a310*/  F2FP.SATFINITE.E4M3.F32.PACK_AB_MERGE_C R15, R40, R35, R15 ;  /* 0x00000023280f723e */ /* 0x000fe4000480700f */
[----:B------:R-:W-:Y:S01]  /*a320*/  F2FP.SATFINITE.E4M3.F32.PACK_AB_MERGE_C R12, R51, R58, R12 ;  /* 0x0000003a330c723e */ /* 0x000fe2000480700c */
[----:B------:R3:W-:Y:S01]  /*a330*/  STS.128 [R20+0xf000], R4 ;  /* 0x00f0000414007388 */ /* 0x0007e20000000c00 */
[----:B------:R-:W-:-:S05]  /*a340*/  F2FP.SATFINITE.E4M3.F32.PACK_AB_MERGE_C R14, R14, R21, R43 ;  /* 0x000000150e0e723e */ /* 0x000fca000480702b */
[----:B------:R3:W-:Y:S02]  /*a350*/  STS.128 [R0+0xf000], R12 ;  /* 0x00f0000c00007388 */ /* 0x0007e40000000c00 */
.L_x_447:
[----:B------:R-:W-:Y:S05]  /*a360*/  BSYNC B1 ;  /* 0x0000000000017941 */ /* 0x000fea0003800000 */
.L_x_446:
[----:B------:R-:W-:Y:S05]  /*a370*/  @P1 BRA `(.L_x_436) ;  /* 0x0000000c00f81947 */ /* 0x000fea0003800000 */
[----:B--2---:R-:W2:Y:S04]  /*a380*/  LDL R21, [R1+0x4] ;  /* 0x0000040001157983 */ /* 0x004ea80000100800 */
[----:B------:R-:W4:Y:S01]  /*a390*/  LDL R49, [R1+0x5c] ;  /* 0x00005c0001317983 */ /* 0x000f220000100800 */
[----:B---3-5:R-:W-:Y:S02]  /*a3a0*/  SHF.R.U32.HI R0, RZ, 0x8, R24 ;  /* 0x00000008ff007819 */ /* 0x028fe40000011618 */
[----:B------:R-:W-:Y:S02]  /*a3b0*/  LOP3.LUT R5, R24, 0xff, RZ, 0xc0, !PT ;  /* 0x000000ff18057812 */ /* 0x000fe400078ec0ff */
[----:B------:R-:W-:Y:S02]  /*a3c0*/  LOP3.LUT R0, R0, 0xff, RZ, 0xc0, !PT ;  /* 0x000000ff00007812 */ /* 0x000fe400078ec0ff */
[----:B------:R-:W-:-:S02]  /*a3d0*/  SHF.R.U32.HI R14, RZ, 0x8, R25 ;  /* 0x00000008ff0e7819 */ /* 0x000fc40000011619 */
[----:B------:R-:W-:Y:S02]  /*a3e0*/  PRMT R20, R0, 0x7604, R5 ;  /* 0x0000760400147816 */ /* 0x000fe40000000005 */
[----:B------:R-:W-:Y:S02]  /*a3f0*/  LOP3.LUT R7, R25, 0xff, RZ, 0xc0, !PT ;  /* 0x000000ff19077812 */ /* 0x000fe400078ec0ff */
[----:B------:R-:W-:Y:S02]  /*a400*/  SHF.R.U32.HI R6, RZ, 0x8, R27 ;  /* 0x00000008ff067819 */ /* 0x000fe4000001161b */
[----:B------:R-:W-:Y:S02]  /*a410*/  LOP3.LUT R0, R14, 0xff, RZ, 0xc0, !PT ;  /* 0x000000ff0e007812 */ /* 0x000fe400078ec0ff */
[----:B------:R-:W-:Y:S02]  /*a420*/  LOP3.LUT R13, R27, 0xff, RZ, 0xc0, !PT ;  /* 0x000000ff1b0d7812 */ /* 0x000fe400078ec0ff */
[----:B------:R-:W-:-:S02]  /*a430*/  LOP3.LUT R6, R6, 0xff, RZ, 0xc0, !PT ;  /* 0x000000ff06067812 */ /* 0x000fc400078ec0ff */
[----:B0-----:R-:W-:Y:S02]  /*a440*/  PRMT R28, R0, 0x7604, R7 ;  /* 0x00007604001c7816 */ /* 0x001fe40000000007 */
[----:B------:R-:W-:Y:S02]  /*a450*/  SHF.R.U32.HI R12, RZ, 0x8, R8 ;  /* 0x00000008ff0c7819 */ /* 0x000fe40000011608 */
[----:B------:R-:W-:Y:S02]  /*a460*/  PRMT R32, R6, 0x7604, R13 ;  /* 0x0000760406207816 */ /* 0x000fe4000000000d */
[----:B------:R-:W-:Y:S02]  /*a470*/  LOP3.LUT R15, R8, 0xff, RZ, 0xc0, !PT ;  /* 0x000000ff080f7812 */ /* 0x000fe400078ec0ff */
[----:B------:R-:W-:Y:S02]  /*a480*/  LOP3.LUT R12, R12, 0xff, RZ, 0xc0, !PT ;  /* 0x000000ff0c0c7812 */ /* 0x000fe400078ec0ff */
[----:B------:R-:W-:-:S02]  /*a490*/  SHF.R.U32.HI R13, RZ, 0x8, R10 ;  /* 0x00000008ff0d7819 */ /* 0x000fc4000001160a */
[----:B------:R-:W-:Y:S02]  /*a4a0*/  PRMT R33, R12, 0x7604, R15 ;  /* 0x000076040c217816 */ /* 0x000fe4000000000f */
[----:B------:R-:W-:Y:S02]  /*a4b0*/  LOP3.LUT R14, R13, 0xff, RZ, 0xc0, !PT ;  /* 0x000000ff0d0e7812 */ /* 0x000fe400078ec0ff */
[----:B------:R-:W-:Y:S02]  /*a4c0*/  SHF.R.U32.HI R12, RZ, 0x8, R9 ;  /* 0x00000008ff0c7819 */ /* 0x000fe40000011609 */
[----:B------:R-:W-:Y:S02]  /*a4d0*/  SHF.R.U32.HI R4, RZ, 0x8, R26 ;  /* 0x00000008ff047819 */ /* 0x000fe4000001161a */
[----:B------:R-:W-:Y:S02]  /*a4e0*/  LOP3.LUT R15, R9, 0xff, RZ, 0xc0, !PT ;  /* 0x000000ff090f7812 */ /* 0x000fe400078ec0ff */
[----:B------:R-:W-:-:S02]  /*a4f0*/  LOP3.LUT R12, R12, 0xff, RZ, 0xc0, !PT ;  /* 0x000000ff0c0c7812 */ /* 0x000fc400078ec0ff */
[----:B------:R-:W-:Y:S02]  /*a500*/  LOP3.LUT R5, R26, 0xff, RZ, 0xc0, !PT ;  /* 0x000000ff1a057812 */ /* 0x000fe400078ec0ff */
[----:B------:R-:W-:Y:S02]  /*a510*/  LOP3.LUT R4, R4, 0xff, RZ, 0xc0, !PT ;  /* 0x000000ff04047812 */ /* 0x000fe400078ec0ff */
[----:B------:R-:W-:Y:S02]  /*a520*/  PRMT R35, R12, 0x7604, R15 ;  /* 0x000076040c237816 */ /* 0x000fe4000000000f */
[----:B------:R-:W-:Y:S02]  /*a530*/  PRMT R30, R4, 0x7604, R5 ;  /* 0x00007604041e7816 */ /* 0x000fe40000000005 */
[----:B------:R-:W-:Y:S02]  /*a540*/  SHF.R.U32.HI R29, RZ, 0x8, R11 ;  /* 0x00000008ff1d7819 */ /* 0x000fe4000001160b */
[----:B------:R-:W-:-:S02]  /*a550*/  LOP3.LUT R34, R11, 0xff, RZ, 0xc0, !PT ;  /* 0x000000ff0b227812 */ /* 0x000fc400078ec0ff */
[----:B------:R-:W-:-:S04]  /*a560*/  SHF.R.U32.HI R31, RZ, 0x10, R27 ;  /* 0x00000010ff1f7819 */ /* 0x000fc8000001161b */
[----:B------:R-:W-:-:S04]  /*a570*/  LOP3.LUT R31, R31, 0xff, RZ, 0xc0, !PT ;  /* 0x000000ff1f1f7812 */ /* 0x000fc800078ec0ff */
[----:B------:R-:W-:Y:S02]  /*a580*/  PRMT R31, R31, 0x7054, R32 ;  /* 0x000070541f1f7816 */ /* 0x000fe40000000020 */
[----:B------:R-:W-:-:S04]  /*a590*/  SHF.R.U32.HI R32, RZ, 0x10, R11 ;  /* 0x00000010ff207819 */ /* 0x000fc8000001160b */
[----:B------:R-:W-:Y:S02]  /*a5a0*/  LOP3.LUT R32, R32, 0xff, RZ, 0xc0, !PT ;  /* 0x000000ff20207812 */ /* 0x000fe400078ec0ff */
[----:B--2---:R-:W-:Y:S02]  /*a5b0*/  LEA.HI R3, R3, R21, RZ, 0x1c ;  /* 0x0000001503037211 */ /* 0x004fe400078fe0ff */
[----:B------:R-:W-:Y:S02]  /*a5c0*/  LOP3.LUT R21, R10, 0xff, RZ, 0xc0, !PT ;  /* 0x000000ff0a157812 */ /* 0x000fe400078ec0ff */
[C---:B------:R-:W-:Y:S01]  /*a5d0*/  LEA.HI R0, R3.reuse, R3, RZ, 0x1 ;  /* 0x0000000303007211 */ /* 0x040fe200078f08ff */
[----:B------:R-:W-:Y:S01]  /*a5e0*/  IMAD.SHL.U32 R3, R3, 0x10, RZ ;  /* 0x0000001003037824 */ /* 0x000fe200078e00ff */
[----:B-1----:R-:W-:Y:S01]  /*a5f0*/  PRMT R37, R14, 0x7604, R21 ;  /* 0x000076040e257816 */ /* 0x002fe20000000015 */
[----:B----4-:R-:W-:Y:S01]  /*a600*/  LDS.128 R4, [R49+0xf000] ;  /* 0x00f0000031047984 */ /* 0x010fe20000000c00 */
[----:B------:R-:W-:-:S02]  /*a610*/  SHF.R.S32.HI R0, RZ, 0x1, R0 ;  /* 0x00000001ff007819 */ /* 0x000fc40000011400 */
[----:B------:R-:W-:Y:S02]  /*a620*/  LOP3.LUT R3, R63, 0x10, R3, 0xf8, !PT ;  /* 0x000000103f037812 */ /* 0x000fe400078ef803 */
[----:B------:R-:W-:Y:S01]  /*a630*/  SHF.R.U32.HI R21, RZ, 0x10, R25 ;  /* 0x00000010ff157819 */ /* 0x000fe20000011619 */
[----:B------:R-:W-:Y:S01]  /*a640*/  IMAD R13, R0, 0x1800, R62 ;  /* 0x00001800000d7824 */ /* 0x000fe200078e023e */
[----:B------:R-:W-:Y:S02]  /*a650*/  LOP3.LUT R0, R3, R61, RZ, 0x3c, !PT ;  /* 0x0000003d03007212 */ /* 0x000fe400078e3cff */
[----:B------:R-:W-:Y:S02]  /*a660*/  LOP3.LUT R3, R29, 0xff, RZ, 0xc0, !PT ;  /* 0x000000ff1d037812 */ /* 0x000fe400078ec0ff */
[----:B------:R-:W-:Y:S02]  /*a670*/  IADD3 R0, R18, R13, R0 ;  /* 0x0000000d12007210 */ /* 0x000fe40007ffe000 */
[----:B------:R-:W-:-:S02]  /*a680*/  PRMT R41, R3, 0x7604, R34 ;  /* 0x0000760403297816 */ /* 0x000fc40000000022 */
[----:B------:R-:W-:Y:S01]  /*a690*/  SHF.R.U32.HI R3, RZ, 0x10, R24 ;  /* 0x00000010ff037819 */ /* 0x000fe20000011618 */
[----:B------:R-:W0:Y:S01]  /*a6a0*/  LDS.128 R12, [R0+0xf000] ;  /* 0x00f00000000c7984 */ /* 0x000e220000000c00 */
[----:B------:R-:W-:Y:S02]  /*a6b0*/  SHF.R.U32.HI R29, RZ, 0x10, R26 ;  /* 0x00000010ff1d7819 */ /* 0x000fe4000001161a */
[----:B------:R-:W-:Y:S02]  /*a6c0*/  LOP3.LUT R3, R3, 0xff, RZ, 0xc0, !PT ;  /* 0x000000ff03037812 */ /* 0x000fe400078ec0ff */
[----:B------:R-:W-:Y:S02]  /*a6d0*/  LOP3.LUT R21, R21, 0xff, RZ, 0xc0, !PT ;  /* 0x000000ff15157812 */ /* 0x000fe400078ec0ff */
[----:B------:R-:W-:Y:S02]  /*a6e0*/  LOP3.LUT R29, R29, 0xff, RZ, 0xc0, !PT ;  /* 0x000000ff1d1d7812 */ /* 0x000fe400078ec0ff */
[----:B------:R-:W-:-:S02]  /*a6f0*/  PRMT R3, R3, 0x7054, R20 ;  /* 0x0000705403037816 */ /* 0x000fc40000000014 */
[----:B------:R-:W-:Y:S02]  /*a700*/  PRMT R21, R21, 0x7054, R28 ;  /* 0x0000705415157816 */ /* 0x000fe4000000001c */
[----:B------:R-:W-:Y:S02]  /*a710*/  SHF.R.U32.HI R20, RZ, 0x10, R8 ;  /* 0x00000010ff147819 */ /* 0x000fe40000011608 */
[----:B------:R-:W-:Y:S02]  /*a720*/  SHF.R.U32.HI R28, RZ, 0x10, R9 ;  /* 0x00000010ff1c7819 */ /* 0x000fe40000011609 */
[----:B------:R-:W-:Y:S02]  /*a730*/  PRMT R29, R29, 0x7054, R30 ;  /* 0x000070541d1d7816 */ /* 0x000fe4000000001e */
[----:B------:R-:W-:Y:S02]  /*a740*/  SHF.R.U32.HI R30, RZ, 0x10, R10 ;  /* 0x00000010ff1e7819 */ /* 0x000fe4000001160a */
[----:B------:R-:W-:-:S02]  /*a750*/  LOP3.LUT R20, R20, 0xff, RZ, 0xc0, !PT ;  /* 0x000000ff14147812 */ /* 0x000fc400078ec0ff */
[----:B------:R-:W-:Y:S02]  /*a760*/  LOP3.LUT R28, R28, 0xff, RZ, 0xc0, !PT ;  /* 0x000000ff1c1c7812 */ /* 0x000fe400078ec0ff */
[----:B------:R-:W-:Y:S02]  /*a770*/  LOP3.LUT R30, R30, 0xff, RZ, 0xc0, !PT ;  /* 0x000000ff1e1e7812 */ /* 0x000fe400078ec0ff */
[----:B------:R-:W-:Y:S02]  /*a780*/  PRMT R33, R20, 0x7054, R33 ;  /* 0x0000705414217816 */ /* 0x000fe40000000021 */
[----:B------:R-:W-:Y:S02]  /*a790*/  PRMT R35, R28, 0x7054, R35 ;  /* 0x000070541c237816 */ /* 0x000fe40000000023 */
[----:B------:R-:W-:Y:S02]  /*a7a0*/  LOP3.LUT R28, R21, 0xff000000, R25, 0xf8, !PT ;  /* 0xff000000151c7812 */ /* 0x000fe400078ef819 */
[----:B------:R-:W-:-:S02]  /*a7b0*/  PRMT R39, R30, 0x7054, R37 ;  /* 0x000070541e277816 */ /* 0x000fc40000000025 */
[----:B------:R-:W-:Y:S02]  /*a7c0*/  LOP3.LUT R21, R33, 0xff000000, R8, 0xf8, !PT ;  /* 0xff00000021157812 */ /* 0x000fe400078ef808 */
[----:B------:R-:W-:Y:S02]  /*a7d0*/  LOP3.LUT R33, R35, 0xff000000, R9, 0xf8, !PT ;  /* 0xff00000023217812 */ /* 0x000fe400078ef809 */
[----:B------:R-:W-:Y:S02]  /*a7e0*/  LOP3.LUT R8, R39, 0xff000000, R10, 0xf8, !PT ;  /* 0xff00000027087812 */ /* 0x000fe400078ef80a */
[----:B------:R-:W-:Y:S02]  /*a7f0*/  F2FP.F16.E4M3.UNPACK_B R39, R33 ;  /* 0x00000021ff27723e */ /* 0x000fe400020006ff */
[----:B0-----:R-:W-:Y:S02]  /*a800*/  F2FP.F16.E4M3.UNPACK_B R25, R13 ;  /* 0x0000000dff19723e */ /* 0x001fe400020006ff */
[----:B------:R-:W-:Y:S01]  /*a810*/  PRMT R41, R32, 0x7054, R41 ;  /* 0x0000705420297816 */ /* 0x000fe20000000029 */
[--C-:B------:R-:W-:Y:S01]  /*a820*/  HADD2.F32 R42, -RZ, R39.reuse.H0_H0 ;  /* 0x20000027ff2a7230 */ /* 0x100fe20000004100 */
[----:B------:R-:W-:Y:S01]  /*a830*/  LOP3.LUT R20, R3, 0xff000000, R24, 0xf8, !PT ;  /* 0xff00000003147812 */ /* 0x000fe200078ef818 */
[----:B------:R-:W-:Y:S01]  /*a840*/  HADD2.F32 R39, -RZ, R39.H1_H1 ;  /* 0x30000027ff277230 */ /* 0x000fe20000004100 */
[----:B------:R-:W-:-:S02]  /*a850*/  F2FP.F16.E4M3.UNPACK_B R32, R28 ;  /* 0x0000001cff20723e */ /* 0x000fc400020006ff */
[-C--:B------:R-:W-:Y:S02]  /*a860*/  F2FP.F16.E4M3.UNPACK_B R10, R5.reuse ;  /* 0x00000005ff0a723e */ /* 0x080fe400020006ff */
[----:B------:R-:W-:Y:S01]  /*a870*/  F2FP.F16.E4M3.UNPACK_B R24, R5.H1 ;  /* 0x00000005ff18723e */ /* 0x000fe200030006ff */
[--C-:B------:R-:W-:Y:S01]  /*a880*/  HADD2.F32 R5, -RZ, R25.reuse.H0_H0 ;  /* 0x20000019ff057230 */ /* 0x100fe20000004100 */
[----:B------:R-:W-:Y:S01]  /*a890*/  LOP3.LUT R37, R31, 0xff000000, R27, 0xf8, !PT ;  /* 0xff0000001f257812 */ /* 0x000fe200078ef81b */
[----:B------:R-:W-:Y:S01]  /*a8a0*/  HADD2.F32 R40, -RZ, R32.H0_H0 ;  /* 0x20000020ff287230 */ /* 0x000fe20000004100 */
[-C--:B------:R-:W-:Y:S01]  /*a8b0*/  F2FP.F16.E4M3.UNPACK_B R27, R12.reuse ;  /* 0x0000000cff1b723e */ /* 0x080fe200020006ff */
[----:B------:R-:W-:Y:S01]  /*a8c0*/  HADD2.F32 R9, -RZ, R10.H0_H0 ;  /* 0x2000000aff097230 */ /* 0x000fe20000004100 */
[----:B------:R-:W-:Y:S01]  /*a8d0*/  F2FP.F16.E4M3.UNPACK_B R34, R12.H1 ;  /* 0x0000000cff22723e */ /* 0x000fe200030006ff */
[----:B------:R-:W-:Y:S01]  /*a8e0*/  FMUL.FTZ R12, R5, R42 ;  /* 0x0000002a050c7220 */ /* 0x000fe20000410000 */
[----:B------:R-:W-:Y:S01]  /*a8f0*/  LOP3.LUT R3, R29, 0xff000000, R26, 0xf8, !PT ;  /* 0xff0000001d037812 */ /* 0x000fe200078ef81a */
[----:B------:R-:W-:Y:S01]  /*a900*/  HADD2.F32 R25, -RZ, R25.H1_H1 ;  /* 0x30000019ff197230 */ /* 0x000fe20000004100 */
[----:B------:R-:W-:Y:S01]  /*a910*/  F2FP.F16.E4M3.UNPACK_B R26, R13.H1 ;  /* 0x0000000dff1a723e */ /* 0x000fe200030006ff */
[-C--:B------:R-:W-:Y:S01]  /*a920*/  FMUL.FTZ R13, R5, R40.reuse ;  /* 0x00000028050d7220 */ /* 0x080fe20000410000 */
[C---:B------:R-:W-:Y:S01]  /*a930*/  FFMA.FTZ R5, R9.reuse, R40, -R12 ;  /* 0x0000002809057223 */ /* 0x040fe2000001080c */
[----:B------:R-:W-:Y:S01]  /*a940*/  F2FP.F16.E4M3.UNPACK_B R40, R33.H1 ;  /* 0x00000021ff28723e */ /* 0x000fe200030006ff */
[----:B------:R-:W-:Y:S01]  /*a950*/  HADD2.F32 R32, -RZ, R32.H1_H1 ;  /* 0x30000020ff207230 */ /* 0x000fe20000004100 */
[----:B------:R-:W-:Y:S01]  /*a960*/  F2FP.F16.E4M3.UNPACK_B R28, R28.H1 ;  /* 0x0000001cff1c723e */ /* 0x000fe200030006ff */
[----:B------:R-:W-:Y:S01]  /*a970*/  FFMA.FTZ R9, R9, R42, R13 ;  /* 0x0000002a09097223 */ /* 0x000fe2000001000d */
[----:B------:R-:W-:Y:S01]  /*a980*/  HADD2.F32 R12, -RZ, R26.H0_H0 ;  /* 0x2000001aff0c7230 */ /* 0x000fe20000004100 */
[----:B------:R-:W-:Y:S01]  /*a990*/  LOP3.LUT R43, R41, 0xff000000, R11, 0xf8, !PT ;  /* 0xff000000292b7812 */ /* 0x000fe200078ef80b */
[----:B------:R-:W-:-:S02]  /*a9a0*/  HADD2.F32 R33, -RZ, R40.H0_H0 ;  /* 0x20000028ff217230 */ /* 0x000fc40000004100 */
[C---:B------:R-:W-:Y:S01]  /*a9b0*/  FMUL.FTZ R41, R25.reuse, R39 ;  /* 0x0000002719297220 */ /* 0x040fe20000410000 */
[----:B------:R-:W-:Y:S01]  /*a9c0*/  HADD2.F32 R13, -RZ, R28.H0_H0 ;  /* 0x2000001cff0d7230 */ /* 0x000fe20000004100 */
[-C--:B------:R-:W-:Y:S01]  /*a9d0*/  F2FP.F16.E4M3.UNPACK_B R31, R15.reuse ;  /* 0x0000000fff1f723e */ /* 0x080fe200020006ff */
[----:B------:R-:W-:Y:S01]  /*a9e0*/  HADD2.F32 R10, -RZ, R10.H1_H1 ;  /* 0x3000000aff0a7230 */ /* 0x000fe20000004100 */
[----:B------:R-:W-:Y:S01]  /*a9f0*/  F2FP.F16.E4M3.UNPACK_B R38, R15.H1 ;  /* 0x0000000fff26723e */ /* 0x000fe200030006ff */
[-C--:B------:R-:W-:Y:S01]  /*aa00*/  FMUL.FTZ R42, R25, R32.reuse ;  /* 0x00000020192a7220 */ /* 0x080fe20000410000 */
[----:B------:R-:W-:Y:S02]  /*aa10*/  HADD2.F32 R15, -RZ, R24.H0_H0 ;  /* 0x20000018ff0f7230 */ /* 0x000fe40000004100 */
[C---:B------:R-:W-:Y:S01]  /*aa20*/  FMUL.FTZ R44, R12.reuse, R33 ;  /* 0x000000210c2c7220 */ /* 0x040fe20000410000 */
[----:B------:R-:W-:Y:S01]  /*aa30*/  FMUL.FTZ R46, R12, R13 ;  /* 0x0000000d0c2e7220 */ /* 0x000fe20000410000 */
[C---:B------:R-:W-:Y:S01]  /*aa40*/  FFMA.FTZ R12, R10.reuse, R32, -R41 ;  /* 0x000000200a0c7223 */ /* 0x040fe20000010829 */
[----:B------:R-:W-:Y:S01]  /*aa50*/  FFMA.FTZ R10, R10, R39, R42 ;  /* 0x000000270a0a7223 */ /* 0x000fe2000001002a */
[----:B------:R-:W-:Y:S01]  /*aa60*/  F2FP.F16.E4M3.UNPACK_B R42, R43 ;  /* 0x0000002bff2a723e */ /* 0x000fe200020006ff */
[C---:B------:R-:W-:Y:S01]  /*aa70*/  FFMA.FTZ R13, R15.reuse, R13, -R44 ;  /* 0x0000000d0f0d7223 */ /* 0x040fe2000001082c */
[----:B------:R-:W-:Y:S01]  /*aa80*/  F2FP.F16.E4M3.UNPACK_B R32, R37 ;  /* 0x00000025ff20723e */ /* 0x000fe200020006ff */
[----:B------:R-:W-:Y:S01]  /*aa90*/  FFMA.FTZ R15, R15, R33, R46 ;  /* 0x000000210f0f7223 */ /* 0x000fe2000001002e */
[----:B------:R-:W-:Y:S01]  /*aaa0*/  HADD2.F32 R41, -RZ, R40.H1_H1 ;  /* 0x30000028ff297230 */ /* 0x000fe20000004100 */
[----:B------:R-:W-:Y:S01]  /*aab0*/  F2FP.F16.E4M3.UNPACK_B R30, R7 ;  /* 0x00000007ff1e723e */ /* 0x000fe200020006ff */
[----:B------:R-:W-:Y:S01]  /*aac0*/  HADD2.F32 R26, -RZ, R26.H1_H1 ;  /* 0x3000001aff1a7230 */ /* 0x000fe20000004100 */
[----:B------:R-:W-:Y:S01]  /*aad0*/  F2FP.F16.E4M3.UNPACK_B R37, R37.H1 ;  /* 0x00000025ff25723e */ /* 0x000fe200030006ff */
[----:B------:R-:W-:Y:S01]  /*aae0*/  HADD2.F32 R33, -RZ, R28.H1_H1 ;  /* 0x3000001cff217230 */ /* 0x000fe20000004100 */
[----:B------:R-:W-:Y:S01]  /*aaf0*/  F2FP.F16.E4M3.UNPACK_B R35, R7.H1 ;  /* 0x00000007ff23723e */ /* 0x000fe200030006ff */
[----:B------:R-:W-:-:S02]  /*ab00*/  HADD2.F32 R28, -RZ, R24.H1_H1 ;  /* 0x30000018ff1c7230 */ /* 0x000fc40000004100 */
[C---:B------:R-:W-:Y:S01]  /*ab10*/  FMUL.FTZ R45, R26.reuse, R41 ;  /* 0x000000291a2d7220 */ /* 0x040fe20000410000 */
[----:B------:R-:W-:Y:S02]  /*ab20*/  HADD2.F32 R40, -RZ, R42.H0_H0 ;  /* 0x2000002aff287230 */ /* 0x000fe40000004100 */
[----:B------:R-:W-:Y:S01]  /*ab30*/  FMUL.FTZ R26, R26, R33 ;  /* 0x000000211a1a7220 */ /* 0x000fe20000410000 */
[----:B------:R-:W-:Y:S01]  /*ab40*/  HADD2.F32 R24, -RZ, R31.H0_H0 ;  /* 0x2000001fff187230 */ /* 0x000fe20000004100 */
[-C--:B------:R-:W-:Y:S01]  /*ab50*/  F2FP.F16.E4M3.UNPACK_B R29, R4.reuse.H1 ;  /* 0x00000004ff1d723e */ /* 0x080fe200030006ff */
[----:B------:R-:W-:Y:S01]  /*ab60*/  HADD2.F32 R39, -RZ, R32.H0_H0 ;  /* 0x20000020ff277230 */ /* 0x000fe20000004100 */
[----:B------:R-:W-:Y:S01]  /*ab70*/  F2FP.F16.E4M3.UNPACK_B R11, R4 ;  /* 0x00000004ff0b723e */ /* 0x000fe200020006ff */
[----:B------:R-:W-:Y:S02]  /*ab80*/  HADD2.F32 R25, -RZ, R30.H0_H0 ;  /* 0x2000001eff197230 */ /* 0x000fe40000004100 */
[----:B------:R-:W-:Y:S01]  /*ab90*/  FMUL.FTZ R44, R24, R40 ;  /* 0x00000028182c7220 */ /* 0x000fe20000410000 */
[----:B------:R-:W-:-:S02]  /*aba0*/  HADD2.F32 R42, -RZ, R42.H1_H1 ;  /* 0x3000002aff2a7230 */ /* 0x000fc40000004100 */
[----:B------:R-:W-:Y:S01]  /*abb0*/  FMUL.FTZ R47, R24, R39 ;  /* 0x00000027182f7220 */ /* 0x000fe20000410000 */
[C---:B------:R-:W-:Y:S01]  /*abc0*/  FFMA.FTZ R24, R28.reuse, R33, -R45 ;  /* 0x000000211c187223 */ /* 0x040fe2000001082d */
[----:B------:R-:W-:Y:S01]  /*abd0*/  FFMA.FTZ R28, R28, R41, R26 ;  /* 0x000000291c1c7223 */ /* 0x000fe2000001001a */
[----:B------:R-:W-:Y:S01]  /*abe0*/  F2FP.F16.E4M3.UNPACK_B R41, R43.H1 ;  /* 0x0000002bff29723e */ /* 0x000fe200030006ff */
[C---:B------:R-:W-:Y:S01]  /*abf0*/  FFMA.FTZ R26, R25.reuse, R39, -R44 ;  /* 0x00000027191a7223 */ /* 0x040fe2000001082c */
[----:B------:R-:W-:Y:S02]  /*ac00*/  HADD2.F32 R39, -RZ, R32.H1_H1 ;  /* 0x30000020ff277230 */ /* 0x000fe40000004100 */
[----:B------:R-:W-:Y:S01]  /*ac10*/  FFMA.FTZ R25, R25, R40, R47 ;  /* 0x0000002819197223 */ /* 0x000fe2000001002f */
[----:B------:R-:W-:Y:S01]  /*ac20*/  HADD2.F32 R32, -RZ, R38.H0_H0 ;  /* 0x20000026ff207230 */ /* 0x000fe20000004100 */
[-C--:B------:R-:W-:Y:S01]  /*ac30*/  F2FP.F16.E4M3.UNPACK_B R4, R6.reuse ;  /* 0x00000006ff04723e */ /* 0x080fe200020006ff */
[----:B------:R-:W-:Y:S01]  /*ac40*/  HADD2.F32 R43, -RZ, R41.H0_H0 ;  /* 0x20000029ff2b7230 */ /* 0x000fe20000004100 */
[----:B------:R-:W-:Y:S01]  /*ac50*/  F2FP.F16.E4M3.UNPACK_B R7, R6.H1 ;  /* 0x00000006ff07723e */ /* 0x000fe200030006ff */
[----:B------:R-:W-:Y:S01]  /*ac60*/  HADD2.F32 R40, -RZ, R37.H0_H0 ;  /* 0x20000025ff287230 */ /* 0x000fe20000004100 */
[----:B------:R-:W-:Y:S01]  /*ac70*/  F2FP.F16.E4M3.UNPACK_B R6, R14 ;  /* 0x0000000eff06723e */ /* 0x000fe200020006ff */
[----:B------:R-:W-:-:S02]  /*ac80*/  HADD2.F32 R31, -RZ, R31.H1_H1 ;  /* 0x3000001fff1f7230 */ /* 0x000fc40000004100 */
[C---:B------:R-:W-:Y:S01]  /*ac90*/  FMUL.FTZ R44, R32.reuse, R43 ;  /* 0x0000002b202c7220 */ /* 0x040fe20000410000 */
[----:B------:R-:W-:Y:S02]  /*aca0*/  HADD2.F32 R33, -RZ, R35.H0_H0 ;  /* 0x20000023ff217230 */ /* 0x000fe40000004100 */
[----:B------:R-:W-:Y:S01]  /*acb0*/  FMUL.FTZ R46, R32, R40 ;  /* 0x00000028202e7220 */ /* 0x000fe20000410000 */
[----:B------:R-:W-:Y:S02]  /*acc0*/  HADD2.F32 R30, -RZ, R30.H1_H1 ;  /* 0x3000001eff1e7230 */ /* 0x000fe40000004100 */
[C---:B------:R-:W-:Y:S01]  /*acd0*/  FMUL.FTZ R45, R31.reuse, R42 ;  /* 0x0000002a1f2d7220 */ /* 0x040fe20000410000 */
[----:B------:R-:W-:Y:S01]  /*ace0*/  FMUL.FTZ R47, R31, R39 ;  /* 0x000000271f2f7220 */ /* 0x000fe20000410000 */
[C---:B------:R-:W-:Y:S01]  /*acf0*/  FFMA.FTZ R32, R33.reuse, R40, -R44 ;  /* 0x0000002821207223 */ /* 0x040fe2000001082c */
[----:B------:R-:W-:Y:S01]  /*ad00*/  FFMA.FTZ R33, R33, R43, R46 ;  /* 0x0000002b21217223 */ /* 0x000fe2000001002e */
[----:B------:R-:W-:Y:S01]  /*ad10*/  F2FP.F16.E4M3.UNPACK_B R43, R21.H1 ;  /* 0x00000015ff2b723e */ /* 0x000fe200030006ff */
[C---:B------:R-:W-:Y:S01]  /*ad20*/  FFMA.FTZ R31, R30.reuse, R39, -R45 ;  /* 0x000000271e1f7223 */ /* 0x040fe2000001082d */
[----:B------:R-:W-:Y:S01]  /*ad30*/  F2FP.F16.E4M3.UNPACK_B R40, R20.H1 ;  /* 0x00000014ff28723e */ /* 0x000fe200030006ff */
[----:B------:R-:W-:Y:S01]  /*ad40*/  FFMA.FTZ R30, R30, R42, R47 ;  /* 0x0000002a1e1e7223 */ /* 0x000fe2000001002f */
[----:B------:R-:W-:Y:S01]  /*ad50*/  HADD2.F32 R42, -RZ, R37.H1_H1 ;  /* 0x30000025ff2a7230 */ /* 0x000fe20000004100 */
[----:B------:R-:W-:Y:S01]  /*ad60*/  F2FP.F16.E4M3.UNPACK_B R14, R14.H1 ;  /* 0x0000000eff0e723e */ /* 0x000fe200030006ff */
[----:B------:R-:W-:Y:S01]  /*ad70*/  HADD2.F32 R46, -RZ, R41.H1_H1 ;  /* 0x30000029ff2e7230 */ /* 0x000fe20000004100 */
[----:B------:R-:W-:Y:S01]  /*ad80*/  F2FP.SATFINITE.E4M3.F32.PACK_AB_MERGE_C R13, R24, R13, RZ ;  /* 0x0000000d180d723e */ /* 0x000fe200048070ff */
[----:B------:R-:W-:Y:S01]  /*ad90*/  HADD2.F32 R39, -RZ, R38.H1_H1 ;  /* 0x30000026ff277230 */ /* 0x000fe20000004100 */
[----:B------:R-:W-:Y:S01]  /*ada0*/  F2FP.SATFINITE.E4M3.F32.PACK_AB_MERGE_C R15, R28, R15, RZ ;  /* 0x0000000f1c0f723e */ /* 0x000fe200048070ff */
[----:B------:R-:W-:Y:S01]  /*adb0*/  HADD2.F32 R44, -RZ, R43.H0_H0 ;  /* 0x2000002bff2c7230 */ /* 0x000fe20000004100 */
[----:B------:R-:W-:Y:S01]  /*adc0*/  F2FP.SATFINITE.E4M3.F32.PACK_AB_MERGE_C R5, R12, R5, R13 ;  /* 0x000000050c05723e */ /* 0x000fe2000480700d */
[----:B------:R-:W-:-:S02]  /*add0*/  HADD2.F32 R38, -RZ, R34.H0_H0 ;  /* 0x20000022ff267230 */ /* 0x000fc40000004100 */
[C---:B------:R-:W-:Y:S01]  /*ade0*/  FMUL.FTZ R50, R39.reuse, R46 ;  /* 0x0000002e27327220 */ /* 0x040fe20000410000 */
[----:B------:R-:W-:Y:S02]  /*adf0*/  HADD2.F32 R41, -RZ, R40.H0_H0 ;  /* 0x20000028ff297230 */ /* 0x000fe40000004100 */
[----:B------:R-:W-:Y:S01]  /*ae00*/  FMUL.FTZ R45, R39, R42 ;  /* 0x0000002a272d7220 */ /* 0x000fe20000410000 */
[----:B------:R-:W-:Y:S02]  /*ae10*/  HADD2.F32 R37, -RZ, R35.H1_H1 ;  /* 0x30000023ff257230 */ /* 0x000fe40000004100 */
[C---:B------:R-:W-:Y:S01]  /*ae20*/  FMUL.FTZ R48, R38.reuse, R44 ;  /* 0x0000002c26307220 */ /* 0x040fe20000410000 */
[----:B------:R-:W-:Y:S02]  /*ae30*/  HADD2.F32 R35, -RZ, R29.H0_H0 ;  /* 0x2000001dff237230 */ /* 0x000fe40000004100 */
[----:B------:R-:W-:Y:S01]  /*ae40*/  FMUL.FTZ R39, R38, R41 ;  /* 0x0000002926277220 */ /* 0x000fe20000410000 */
[----:B------:R-:W-:-:S02]  /*ae50*/  HADD2.F32 R43, -RZ, R43.H1_H1 ;  /* 0x3000002bff2b7230 */ /* 0x000fc40000004100 */
[----:B------:R-:W-:Y:S01]  /*ae60*/  FFMA.FTZ R47, R37, R42, -R50 ;  /* 0x0000002a252f7223 */ /* 0x000fe20000010832 */
[----:B------:R-:W-:Y:S02]  /*ae70*/  HADD2.F32 R34, -RZ, R34.H1_H1 ;  /* 0x30000022ff227230 */ /* 0x000fe40000004100 */
[C---:B------:R-:W-:Y:S01]  /*ae80*/  FFMA.FTZ R48, R35.reuse, R41, -R48 ;  /* 0x0000002923307223 */ /* 0x040fe20000010830 */
[----:B------:R-:W-:Y:S02]  /*ae90*/  HADD2.F32 R40, -RZ, R40.H1_H1 ;  /* 0x30000028ff287230 */ /* 0x000fe40000004100 */
[----:B------:R-:W-:Y:S01]  /*aea0*/  FFMA.FTZ R44, R35, R44, R39 ;  /* 0x0000002c232c7223 */ /* 0x000fe20000010027 */
[----:B------:R-:W-:Y:S01]  /*aeb0*/  FFMA.FTZ R52, R37, R46, R45 ;  /* 0x0000002e25347223 */ /* 0x000fe2000001002d */
[----:B------:R-:W-:Y:S01]  /*aec0*/  F2FP.F16.E4M3.UNPACK_B R35, R20 ;  /* 0x00000014ff23723e */ /* 0x000fe200020006ff */
[----:B------:R-:W-:Y:S01]  /*aed0*/  HADD2.F32 R29, -RZ, R29.H1_H1 ;  /* 0x3000001dff1d7230 */ /* 0x000fe20000004100 */
[----:B------:R-:W-:Y:S01]  /*aee0*/  F2FP.F16.E4M3.UNPACK_B R37, R21 ;  /* 0x00000015ff25723e */ /* 0x000fe200020006ff */
[C---:B------:R-:W-:Y:S01]  /*aef0*/  FMUL.FTZ R20, R34.reuse, R43 ;  /* 0x0000002b22147220 */ /* 0x040fe20000410000 */
[----:B------:R-:W-:Y:S01]  /*af00*/  FMUL.FTZ R34, R34, R40 ;  /* 0x0000002822227220 */ /* 0x000fe20000410000 */
[----:B------:R-:W-:Y:S01]  /*af10*/  HADD2.F32 R21, -RZ, R27.H0_H0 ;  /* 0x2000001bff157230 */ /* 0x000fe20000004100 */
[----:B------:R-:W-:Y:S01]  /*af20*/  F2FP.SATFINITE.E4M3.F32.PACK_AB_MERGE_C R9, R10, R9, R15 ;  /* 0x000000090a09723e */ /* 0x000fe2000480700f */
[----:B------:R-:W-:-:S02]  /*af30*/  HADD2.F32 R38, -RZ, R37.H0_H0 ;  /* 0x20000025ff267230 */ /* 0x000fc40000004100 */
[C---:B------:R-:W-:Y:S01]  /*af40*/  FFMA.FTZ R41, R29.reuse, R40, -R20 ;  /* 0x000000281d297223 */ /* 0x040fe20000010814 */
[----:B------:R-:W-:Y:S01]  /*af50*/  FFMA.FTZ R43, R29, R43, R34 ;  /* 0x0000002b1d2b7223 */ /* 0x000fe20000010022 */
[----:B------:R-:W-:Y:S02]  /*af60*/  HADD2.F32 R29, -RZ, R35.H0_H0 ;  /* 0x20000023ff1d7230 */ /* 0x000fe40000004100 */
        /* <DEDUP_REMOVED lines=8> */
[----:B------:R-:W-:Y:S02]  /*aff0*/  HADD2.F32 R11, -RZ, R11.H1_H1 ;  /* 0x3000000bff0b7230 */ /* 0x000fe40000004100 */
[C---:B------:R-:W-:Y:S01]  /*b000*/  FMUL.FTZ R42, R27.reuse, R40 ;  /* 0x000000281b2a7220 */ /* 0x040fe20000410000 */
[----:B------:R-:W-:Y:S01]  /*b010*/  F2FP.F16.E4M3.UNPACK_B R29, R8.H1 ;  /* 0x00000008ff1d723e */ /* 0x000fe200030006ff */
[-C--:B------:R-:W-:Y:S01]  /*b020*/  FMUL.FTZ R27, R27, R34.reuse ;  /* 0x000000221b1b7220 */ /* 0x080fe20000410000 */
[----:B------:R-:W-:Y:S01]  /*b030*/  F2FP.F16.E4M3.UNPACK_B R21, R3.H1 ;  /* 0x00000003ff15723e */ /* 0x000fe200030006ff */
[----:B------:R-:W-:Y:S01]  /*b040*/  FFMA.FTZ R42, R11, R34, -R42 ;  /* 0x000000220b2a7223 */ /* 0x000fe2000001082a */
[----:B------:R-:W-:-:S02]  /*b050*/  HADD2.F32 R20, -RZ, R14.H0_H0 ;  /* 0x2000000eff147230 */ /* 0x000fc40000004100 */
[----:B------:R-:W-:Y:S01]  /*b060*/  FFMA.FTZ R35, R11, R40, R27 ;  /* 0x000000280b237223 */ /* 0x000fe2000001001b */
[----:B------:R-:W-:Y:S01]  /*b070*/  HADD2.F32 R34, -RZ, R29.H0_H0 ;  /* 0x2000001dff227230 */ /* 0x000fe20000004100 */
[----:B------:R-:W-:Y:S01]  /*b080*/  F2FP.F16.E4M3.UNPACK_B R3, R3 ;  /* 0x00000003ff03723e */ /* 0x000fe200020006ff */
[--C-:B------:R-:W-:Y:S02]  /*b090*/  HADD2.F32 R27, -RZ, R21.reuse.H0_H0 ;  /* 0x20000015ff1b7230 */ /* 0x100fe40000004100 */
[----:B------:R-:W-:Y:S02]  /*b0a0*/  HADD2.F32 R21, -RZ, R21.H1_H1 ;  /* 0x30000015ff157230 */ /* 0x000fe40000004100 */
[C---:B------:R-:W-:Y:S01]  /*b0b0*/  FMUL.FTZ R40, R20.reuse, R34 ;  /* 0x0000002214287220 */ /* 0x040fe20000410000 */
[----:B------:R-:W-:Y:S02]  /*b0c0*/  HADD2.F32 R29, -RZ, R29.H1_H1 ;  /* 0x3000001dff1d7230 */ /* 0x000fe40000004100 */
[----:B------:R-:W-:Y:S01]  /*b0d0*/  FMUL.FTZ R20, R20, R27 ;  /* 0x0000001b14147220 */ /* 0x000fe20000410000 */
[----:B------:R-:W-:-:S02]  /*b0e0*/  HADD2.F32 R14, -RZ, R14.H1_H1 ;  /* 0x3000000eff0e7230 */ /* 0x000fc40000004100 */
[--C-:B------:R-:W-:Y:S02]  /*b0f0*/  HADD2.F32 R11, -RZ, R7.reuse.H0_H0 ;  /* 0x20000007ff0b7230 */ /* 0x100fe40000004100 */
[----:B------:R-:W-:Y:S02]  /*b100*/  HADD2.F32 R7, -RZ, R7.H1_H1 ;  /* 0x30000007ff077230 */ /* 0x000fe40000004100 */
[C---:B------:R-:W-:Y:S01]  /*b110*/  FMUL.FTZ R46, R14.reuse, R29 ;  /* 0x0000001d0e2e7220 */ /* 0x040fe20000410000 */
[-C--:B------:R-:W-:Y:S01]  /*b120*/  FMUL.FTZ R50, R14, R21.reuse ;  /* 0x000000150e327220 */ /* 0x080fe20000410000 */
[----:B------:R-:W-:Y:S01]  /*b130*/  F2FP.F16.E4M3.UNPACK_B R14, R8 ;  /* 0x00000008ff0e723e */ /* 0x000fe200020006ff */
[----:B------:R-:W-:Y:S01]  /*b140*/  FFMA.FTZ R37, R11, R34, R20 ;  /* 0x000000220b257223 */ /* 0x000fe20000010014 */
[C---:B------:R-:W-:Y:S01]  /*b150*/  FFMA.FTZ R45, R7.reuse, R21, -R46 ;  /* 0x00000015072d7223 */ /* 0x040fe2000001082e */
[----:B------:R-:W-:Y:S01]  /*b160*/  FFMA.FTZ R50, R7, R29, R50 ;  /* 0x0000001d07327223 */ /* 0x000fe20000010032 */
[----:B------:R-:W-:Y:S01]  /*b170*/  FFMA.FTZ R40, R11, R27, -R40 ;  /* 0x0000001b0b287223 */ /* 0x000fe20000010828 */
[----:B------:R-:W-:-:S02]  /*b180*/  HADD2.F32 R20, -RZ, R14.H0_H0 ;  /* 0x2000000eff147230 */ /* 0x000fc40000004100 */
[----:B------:R-:W-:Y:S01]  /*b190*/  HADD2.F32 R7, -RZ, R6.H0_H0 ;  /* 0x20000006ff077230 */ /* 0x000fe20000004100 */
[----:B------:R-:W-:Y:S01]  /*b1a0*/  F2FP.SATFINITE.E4M3.F32.PACK_AB_MERGE_C R37, R50, R37, RZ ;  /* 0x000000253225723e */ /* 0x000fe200048070ff */
[--C-:B------:R-:W-:Y:S01]  /*b1b0*/  HADD2.F32 R8, -RZ, R3.reuse.H0_H0 ;  /* 0x20000003ff087230 */ /* 0x100fe20000004100 */
[----:B------:R-:W-:Y:S01]  /*b1c0*/  F2FP.SATFINITE.E4M3.F32.PACK_AB_MERGE_C R40, R45, R40, RZ ;  /* 0x000000282d28723e */ /* 0x000fe200048070ff */
[----:B------:R-:W-:Y:S02]  /*b1d0*/  HADD2.F32 R11, -RZ, R3.H1_H1 ;  /* 0x30000003ff0b7230 */ /* 0x000fe40000004100 */
[----:B------:R-:W-:Y:S02]  /*b1e0*/  HADD2.F32 R21, -RZ, R14.H1_H1 ;  /* 0x3000000eff157230 */ /* 0x000fe40000004100 */
[C---:B------:R-:W-:Y:S01]  /*b1f0*/  FMUL.FTZ R14, R7.reuse, R20 ;  /* 0x00000014070e7220 */ /* 0x040fe20000410000 */
[----:B------:R-:W-:Y:S02]  /*b200*/  HADD2.F32 R6, -RZ, R6.H1_H1 ;  /* 0x30000006ff067230 */ /* 0x000fe40000004100 */
[----:B------:R-:W-:Y:S01]  /*b210*/  FMUL.FTZ R7, R7, R8 ;  /* 0x0000000807077220 */ /* 0x000fe20000410000 */
[----:B------:R-:W-:-:S02]  /*b220*/  HADD2.F32 R3, -RZ, R4.H0_H0 ;  /* 0x20000004ff037230 */ /* 0x000fc40000004100 */
[----:B------:R-:W-:Y:S02]  /*b230*/  HADD2.F32 R4, -RZ, R4.H1_H1 ;  /* 0x30000004ff047230 */ /* 0x000fe40000004100 */
[C---:B------:R-:W-:Y:S01]  /*b240*/  FMUL.FTZ R27, R6.reuse, R21 ;  /* 0x00000015061b7220 */ /* 0x040fe20000410000 */
        /* <DEDUP_REMOVED lines=12> */
[----:B------:R-:W-:-:S02]  /*b310*/  F2FP.SATFINITE.E4M3.F32.PACK_AB_MERGE_C R11, R30, R25, R11 ;  /* 0x000000191e0b723e */ /* 0x000fc4000480700b */
[----:B------:R-:W-:Y:S01]  /*b320*/  F2FP.SATFINITE.E4M3.F32.PACK_AB_MERGE_C R8, R35, R38, R8 ;  /* 0x000000262308723e */ /* 0x000fe20004807008 */
[----:B------:R4:W-:Y:S01]  /*b330*/  STS.128 [R49+0xf000], R4 ;  /* 0x00f0000431007388 */ /* 0x0009e20000000c00 */
[----:B------:R-:W-:-:S05]  /*b340*/  F2FP.SATFINITE.E4M3.F32.PACK_AB_MERGE_C R10, R34, R3, R37 ;  /* 0x00000003220a723e */ /* 0x000fca0004807025 */
[----:B------:R4:W-:Y:S02]  /*b350*/  STS.128 [R0+0xf000], R8 ;  /* 0x00f0000800007388 */ /* 0x0009e40000000c00 */
.L_x_436:
[----:B------:R-:W-:Y:S05]  /*b360*/  BSYNC B0 ;  /* 0x0000000000007941 */ /* 0x000fea0003800000 */
.L_x_429:
[----:B------:R-:W-:Y:S01]  /*b370*/  @!PT LDS RZ, [RZ] ;  /* 0x00000000fffff984 */ /* 0x000fe20000000800 */
[----:B------:R-:W-:Y:S01]  /*b380*/  @!PT LDS RZ, [RZ] ;  /* 0x00000000fffff984 */ /* 0x000fe20000000800 */
[----:B------:R-:W-:Y:S01]  /*b390*/  @!PT LDS RZ, [RZ] ;  /* 0x00000000fffff984 */ /* 0x000fe20000000800 */
[----:B------:R-:W-:Y:S01]  /*b3a0*/  @!PT LDS RZ, [RZ] ;  /* 0x00000000fffff984 */ /* 0x000fe20000000800 */
[----:B------:R1:W-:Y:S06]  /*b3b0*/  MEMBAR.ALL.CTA ;  /* 0x0000000000007992 */ /* 0x0003ec0000008000 */
[----:B-1----:R-:W1:Y:S01]  /*b3c0*/  FENCE.VIEW.ASYNC.S ;  /* 0x00000000000073c6 */ /* 0x002e620000000000 */
[----:B------:R-:W-:Y:S05]  /*b3d0*/  WARPSYNC.ALL ;  /* 0x0000000000007948 */ /* 0x000fea0003800000 */
[----:B-1----:R-:W-:Y:S06]  /*b3e0*/  BAR.SYNC.DEFER_BLOCKING 0xd, 0x180 ;  /* 0x0346000000007b1d */ /* 0x002fec0000010000 */
.L_x_426:
[----:B---34-:R-:W-:-:S05]  /*b3f0*/  IMAD.U32 R0, RZ, RZ, UR36 ;  /* 0x00000024ff007e24 */ /* 0x018fca000f8e00ff */
[----:B------:R-:W-:-:S13]  /*b400*/  ISETP.NE.AND P0, PT, R0, 0x3, PT ;  /* 0x000000030000780c */ /* 0x000fda0003f05270 */
[----:B------:R-:W-:Y:S05]  /*b410*/  @!P0 BRA `(.L_x_448) ;  /* 0x0000000000048947 */ /* 0x000fea0003800000 */
[----:B------:R-:W-:Y:S01]  /*b420*/  BPT.TRAP 0x1 ;  /* 0x000000040000795c */ /* 0x000fe20000300000 */
.L_x_448:
[----:B01----:R-:W3:Y:S04]  /*b430*/  LDL R3, [R1] ;  /* 0x0000000001037983 */ /* 0x003ee80000100800 */
[----:B------:R-:W4:Y:S01]  /*b440*/  LDL R0, [R1+0x8] ;  /* 0x0000080001007983 */ /* 0x000f220000100800 */
[----:B---3--:R-:W-:Y:S01]  /*b450*/  IMAD R3, R3, 0x8, R18 ;  /* 0x0000000803037824 */ /* 0x008fe200078e0212 */
[----:B----45:R-:W-:-:S04]  /*b460*/  SHF.L.U32 R4, R0, 0x1f, RZ ;  /* 0x0000001f00047819 */ /* 0x030fc800000006ff */
[----:B------:R0:W1:Y:S01]  /*b470*/  SYNCS.PHASECHK.TRANS64.TRYWAIT P1, [R3+URZ+0x19c30], R4 ;  /* 0x019c3004030075a7 */ /* 0x000062000802017f */
[----:B------:R-:W-:Y:S05]  /*b480*/  @!P0 BRA `(.L_x_449) ;  /* 0x0000000000048947 */ /* 0x000fea0003800000 */
[----:B------:R-:W-:Y:S01]  /*b490*/  BPT.TRAP 0x1 ;  /* 0x000000040000795c */ /* 0x000fe20000300000 */
.L_x_449:
[----:B------:R-:W-:Y:S01]  /*b4a0*/  VIADD R0, R18, 0x13800 ;  /* 0x0001380012007836 */ /* 0x000fe20000000000 */
[----:B--2---:R-:W-:Y:S01]  /*b4b0*/  LOP3.LUT R14, R36, 0x10000, RZ, 0xfc, !PT ;  /* 0x00010000240e7812 */ /* 0x004fe200078efcff */
[----:B------:R-:W-:-:S03]  /*b4c0*/  IMAD.MOV.U32 R15, RZ, RZ, -0x3ffffff0 ;  /* 0xc0000010ff0f7424 */ /* 0x000fc600078e00ff */
[----:B------:R-:W-:-:S04]  /*b4d0*/  SHF.R.U32.HI R0, RZ, 0x4, R0 ;  /* 0x00000004ff007819 */ /* 0x000fc80000011600 */
[----:B------:R-:W-:-:S04]  /*b4e0*/  LOP3.LUT R0, R0, 0x3fff, RZ, 0xc0, !PT ;  /* 0x00003fff00007812 */ /* 0x000fc800078ec0ff */
[----:B------:R-:W-:Y:S01]  /*b4f0*/  LOP3.LUT R13, R0, 0x10000, RZ, 0xfc, !PT ;  /* 0x00010000000d7812 */ /* 0x000fe200078efcff */
[----:B-1----:R-:W-:Y:S06]  /*b500*/  @P1 BRA `(.L_x_450) ;  /* 0x0000000000081947 */ /* 0x002fec0003800000 */
[----:B------:R-:W1:Y:S02]  /*b510*/  SYNCS.PHASECHK.TRANS64.TRYWAIT P1, [R3+URZ+0x19c30], R4 ;  /* 0x019c3004030075a7 */ /* 0x000e64000802017f */
[----:B-1----:R-:W-:Y:S05]  /*b520*/  @!P1 BRA `(.L_x_451) ;  /* 0x000000e000709947 */ /* 0x002fea0003800000 */
.L_x_450:
[----:B------:R-:W0:Y:S01]  /*b530*/  LDL R0, [R1] ;  /* 0x0000000001007983 */ /* 0x000e220000100800 */
[----:B------:R-:W-:Y:S01]  /*b540*/  IMAD.MOV.U32 R5, RZ, RZ, -0x3ffffff0 ;  /* 0xc0000010ff057424 */ /* 0x000fe200078e00ff */
[----:B------:R-:W-:Y:S05]  /*b550*/  WARPSYNC.ALL ;  /* 0x0000000000007948 */ /* 0x000fea0003800000 */
[C---:B------:R-:W-:Y:S01]  /*b560*/  R2UR UR4, R14.reuse ;  /* 0x000000000e0472ca */ /* 0x040fe200000e0000 */
[----:B------:R-:W-:Y:S01]  /*b570*/  WARPGROUP.ARRIVE ;  /* 0x00000000000079c5 */ /* 0x000fe20000000000 */
[----:B------:R-:W-:Y:S01]  /*b580*/  R2UR UR5, R15 ;  /* 0x000000000f0572ca */ /* 0x000fe200000e0000 */
[----:B------:R-:W-:Y:S01]  /*b590*/  IMAD.MOV.U32 R153, RZ, RZ, -0x3ffffff0 ;  /* 0xc0000010ff997424 */ /* 0x000fe200078e00ff */
[----:B------:R-:W-:Y:S01]  /*b5a0*/  R2UR UR7, R5 ;  /* 0x00000000050772ca */ /* 0x000fe200000e0000 */
[----:B------:R-:W-:Y:S01]  /*b5b0*/  IMAD.MOV.U32 R7, RZ, RZ, -0x3ffffff0 ;  /* 0xc0000010ff077424 */ /* 0x000fe200078e00ff */
[C---:B------:R-:W-:Y:S01]  /*b5c0*/  IADD3 R152, R14.reuse, 0x180, RZ ;  /* 0x000001800e987810 */ /* 0x040fe20007ffe0ff */
[----:B------:R-:W-:-:S02]  /*b5d0*/  VIADD R20, R14, 0x300 ;  /* 0x000003000e147836 */ /* 0x000fc40000000000 */
[----:B------:R-:W-:Y:S02]  /*b5e0*/  IMAD.MOV.U32 R21, RZ, RZ, -0x3ffffff0 ;  /* 0xc0000010ff157424 */ /* 0x000fe400078e00ff */
[----:B------:R-:W-:Y:S02]  /*b5f0*/  IMAD.MOV.U32 R5, RZ, RZ, -0x3ffffff0 ;  /* 0xc0000010ff057424 */ /* 0x000fe400078e00ff */
[----:B------:R-:W-:Y:S02]  /*b600*/  IMAD.MOV.U32 R135, RZ, RZ, RZ ;  /* 0x000000ffff877224 */ /* 0x000fe400078e00ff */
[----:B01----:R-:W-:-:S04]  /*b610*/  IMAD R4, R0, 0x300, R13 ;  /* 0x0000030000047824 */ /* 0x003fc800078e020d */
[C---:B------:R-:W-:Y:S01]  /*b620*/  VIADD R6, R4.reuse, 0x100 ;  /* 0x0000010004067836 */ /* 0x040fe20000000000 */
[C---:B------:R-:W-:Y:S01]  /*b630*/  R2UR UR6, R4.reuse ;  /* 0x00000000040672ca */ /* 0x040fe200000e0000 */
[----:B------:R-:W-:-:S12]  /*b640*/  VIADD R4, R4, 0x200 ;  /* 0x0000020004047836 */ /* 0x000fd80000000000 */
[----:B------:R-:W-:Y:S01]  /*b650*/  QGMMA.64x128x32.F32.E4M3.E4M3 R24, gdesc[UR4], RZ, !UPT, gsb0 ;  /* 0x01e00000041879f3 */ /* 0x000fe2000c0008ff */
[----:B------:R-:W-:Y:S02]  /*b660*/  R2UR UR4, R152 ;  /* 0x00000000980472ca */ /* 0x000fe400000e0000 */
[----:B------:R-:W-:Y:S02]  /*b670*/  R2UR UR5, R153 ;  /* 0x00000000990572ca */ /* 0x000fe400000e0000 */
[----:B------:R-:W-:Y:S02]  /*b680*/  R2UR UR6, R6 ;  /* 0x00000000060672ca */ /* 0x000fe400000e0000 */
[----:B------:R-:W-:Y:S01]  /*b690*/  R2UR UR7, R7 ;  /* 0x00000000070772ca */ /* 0x000fe200000e0000 */
[----:B------:R-:W-:Y:S02]  /*b6a0*/  WARPGROUP.DEPBAR.LE gsb0, 0x0 ;  /* 0x00008000000079c5 */ /* 0x000fe40000010000 */
[----:B------:R-:W-:-:S10]  /*b6b0*/  WARPGROUP.ARRIVE ;  /* 0x00000000000079c5 */ /* 0x000fd40000000000 */
[----:B------:R-:W-:Y:S01]  /*b6c0*/  QGMMA.64x128x32.F32.E4M3.E4M3 R24, gdesc[UR4], R24, gsb0 ;  /* 0x01e00000041879f3 */ /* 0x000fe20008000818 */
[----:B------:R-:W-:Y:S02]  /*b6d0*/  R2UR UR4, R20 ;  /* 0x00000000140472ca */ /* 0x000fe400000e0000 */
[----:B------:R-:W-:Y:S02]  /*b6e0*/  R2UR UR5, R21 ;  /* 0x00000000150572ca */ /* 0x000fe400000e0000 */
[----:B------:R-:W-:Y:S02]  /*b6f0*/  R2UR UR6, R4 ;  /* 0x00000000040672ca */ /* 0x000fe400000e0000 */
[----:B------:R-:W-:Y:S01]  /*b700*/  R2UR UR7, R5 ;  /* 0x00000000050772ca */ /* 0x000fe200000e0000 */
[----:B------:R-:W-:Y:S02]  /*b710*/  WARPGROUP.DEPBAR.LE gsb0, 0x0 ;  /* 0x00008000000079c5 */ /* 0x000fe40000010000 */
[----:B------:R-:W-:-:S10]  /*b720*/  WARPGROUP.ARRIVE ;  /* 0x00000000000079c5 */ /* 0x000fd40000000000 */
[----:B------:R-:W-:Y:S03]  /*b730*/  QGMMA.64x128x32.F32.E4M3.E4M3 R24, gdesc[UR4], R24, gsb0 ;  /* 0x01e00000041879f3 */ /* 0x000fe60008000818 */
[----:B------:R-:W-:Y:S02]  /*b740*/  WARPGROUP.DEPBAR.LE gsb0, 0x0 ;  /* 0x00008000000079c5 */ /* 0x000fe40000010000 */
[----:B------:R-:W-:Y:S05]  /*b750*/  @!P0 BRA `(.L_x_452) ;  /* 0x0000000000048947 */ /* 0x000fea0003800000 */
[----:B------:R-:W-:Y:S01]  /*b760*/  BPT.TRAP 0x1 ;  /* 0x000000040000795c */ /* 0x000fe20000300000 */
.L_x_452:
[----:B------:R-:W2:Y:S01]  /*b770*/  LDL R0, [R1+0x68] ;  /* 0x0000680001007983 */ /* 0x000ea20000100800 */
[----:B------:R-:W-:-:S03]  /*b780*/  P2R R6, PR, RZ, 0x1 ;  /* 0x00000001ff067803 */ /* 0x000fc60000000000 */
[----:B------:R-:W3:Y:S01]  /*b790*/  LDL R90, [R1+0x20] ;  /* 0x00002000015a7983 */ /* 0x000ee20000100800 */
[----:B--2---:R-:W-:-:S04]  /*b7a0*/  IMAD.IADD R4, R0, 0x1, R88 ;  /* 0x0000000100047824 */ /* 0x004fc800078e0258 */
[----:B------:R-:W-:-:S05]  /*b7b0*/  IMAD R4, R155, -0x80, R4 ;  /* 0xffffff809b047824 */ /* 0x000fca00078e0204 */
[C---:B------:R-:W-:Y:S02]  /*b7c0*/  ISETP.GT.AND P4, PT, R4.reuse, RZ, PT ;  /* 0x000000ff0400720c */ /* 0x040fe40003f84270 */
[C---:B------:R-:W-:Y:S02]  /*b7d0*/  ISETP.GT.AND P3, PT, R4.reuse, 0x1, PT ;  /* 0x000000010400780c */ /* 0x040fe40003f64270 */
[----:B------:R-:W-:Y:S02]  /*b7e0*/  ISETP.GT.AND P1, PT, R4, 0x8, PT ;  /* 0x000000080400780c */ /* 0x000fe40003f24270 */
[----:B------:R-:W-:Y:S02]  /*b7f0*/  FSEL R5, R24, -INF , P4 ;  /* 0xff80000018057808 */ /* 0x000fe40002000000 */
[----:B------:R-:W-:Y:S02]  /*b800*/  FSEL R25, R25, -INF , P3 ;  /* 0xff80000019197808 */ /* 0x000fe40001800000 */
[----:B------:R-:W-:-:S02]  /*b810*/  ISETP.GT.AND P2, PT, R4, 0x9, PT ;  /* 0x000000090400780c */ /* 0x000fc40003f44270 */
[----:B------:R-:W-:Y:S02]  /*b820*/  FSEL R7, R28, -INF , P1 ;  /* 0xff8000001c077808 */ /* 0x000fe40000800000 */
[----:B------:R-:W-:Y:S02]  /*b830*/  FMNMX.FTZ R0, R5, R25, !PT ;  /* 0x0000001905007209 */ /* 0x000fe40007810000 */
[C---:B------:R-:W-:Y:S02]  /*b840*/  ISETP.GT.AND P6, PT, R4.reuse, 0x10, PT ;  /* 0x000000100400780c */ /* 0x040fe40003fc4270 */
[----:B------:R-:W-:Y:S02]  /*b850*/  FSEL R29, R29, -INF , P2 ;  /* 0xff8000001d1d7808 */ /* 0x000fe40001000000 */
[----:B------:R-:W-:Y:S02]  /*b860*/  FMNMX.FTZ R0, R7, R0, !PT ;  /* 0x0000000007007209 */ /* 0x000fe40007810000 */
[----:B------:R-:W-:-:S02]  /*b870*/  ISETP.GT.AND P5, PT, R4, 0x11, PT ;  /* 0x000000110400780c */ /* 0x000fc40003fa4270 */
[----:B------:R-:W-:Y:S02]  /*b880*/  FSEL R11, R32, -INF , P6 ;  /* 0xff800000200b7808 */ /* 0x000fe40003000000 */
[----:B------:R-:W-:Y:S02]  /*b890*/  FMNMX.FTZ R0, R29, R0, !PT ;  /* 0x000000001d007209 */ /* 0x000fe40007810000 */
[----:B------:R-:W-:Y:S02]  /*b8a0*/  FSEL R9, R26, -INF , P4 ;  /* 0xff8000001a097808 */ /* 0x000fe40002000000 */
[----:B------:R-:W-:Y:S02]  /*b8b0*/  ISETP.GT.AND P4, PT, R4, 0x18, PT ;  /* 0x000000180400780c */ /* 0x000fe40003f84270 */
[----:B------:R-:W-:Y:S02]  /*b8c0*/  FSEL R33, R33, -INF , P5 ;  /* 0xff80000021217808 */ /* 0x000fe40002800000 */
[----:B------:R-:W-:-:S02]  /*b8d0*/  FMNMX.FTZ R0, R11, R0, !PT ;  /* 0x000000000b007209 */ /* 0x000fc40007810000 */
[----:B------:R-:W-:Y:S02]  /*b8e0*/  FSEL R27, R27, -INF , P3 ;  /* 0xff8000001b1b7808 */ /* 0x000fe40001800000 */
[----:B------:R-:W-:Y:S02]  /*b8f0*/  ISETP.GT.AND P3, PT, R4, 0x19, PT ;  /* 0x000000190400780c */ /* 0x000fe40003f64270 */
[----:B------:R-:W-:Y:S02]  /*b900*/  FSEL R89, R36, -INF , P4 ;  /* 0xff80000024597808 */ /* 0x000fe40002000000 */
[----:B------:R-:W-:Y:S02]  /*b910*/  FMNMX.FTZ R0, R33, R0, !PT ;  /* 0x0000000021007209 */ /* 0x000fe40007810000 */
[----:B------:R-:W-:Y:S02]  /*b920*/  FSEL R91, R30, -INF , P1 ;  /* 0xff8000001e5b7808 */ /* 0x000fe40000800000 */
        /* <DEDUP_REMOVED lines=8> */
[C---:B------:R-:W-:Y:S02]  /*b9b0*/  ISETP.GT.AND P6, PT, R4.reuse, 0x28, PT ;  /* 0x000000280400780c */ /* 0x040fe40003fc4270 */
        /* <DEDUP_REMOVED lines=50> */
[----:B------:R-:W-:Y:S02]  /*bce0*/  ISETP.GT.AND P0, PT, R4, 0x59, PT ;  /* 0x000000590400780c */ /* 0x000fe40003f04270 */
[----:B------:R-:W-:-:S02]  /*bcf0*/  FSEL R123, R68, -INF , P6 ;  /* 0xff800000447b7808 */ /* 0x000fc40003000000 */
[----:B------:R-:W-:Y:S02]  /*bd00*/  FMNMX.FTZ R0, R65, R0, !PT ;  /* 0x0000000041007209 */ /* 0x000fe40007810000 */
[----:B------:R-:W-:Y:S02]  /*bd10*/  FSEL R59, R59, -INF , P5 ;  /* 0xff8000003b3b7808 */ /* 0x000fe40002800000 */
        /* <DEDUP_REMOVED lines=15> */
[----:B------:R-:W-:-:S02]  /*be10*/  FSEL R77, R77, -INF , P2 ;  /* 0xff8000004d4d7808 */ /* 0x000fc40001000000 */
[----:B------:R-:W-:Y:S02]  /*be20*/  FMNMX.FTZ R0, R129, R0, !PT ;  /* 0x0000000081007209 */ /* 0x000fe40007810000 */
[----:B------:R-:W-:Y:S02]  /*be30*/  ISETP.GT.AND P3, PT, R4, 0x70, PT ;  /* 0x000000700400780c */ /* 0x000fe40003f64270 */
[----:B------:R-:W-:Y:S02]  /*be40*/  FSEL R121, R62, -INF , P4 ;  /* 0xff8000003e797808 */ /* 0x000fe40002000000 */
[----:B------:R-:W-:Y:S02]  /*be50*/  FSEL R131, R80, -INF , P3 ;  /* 0xff80000050837808 */ /* 0x000fe40001800000 */
[----:B------:R-:W-:Y:S02]  /*be60*/  FMNMX.FTZ R0, R77, R0, !PT ;  /* 0x000000004d007209 */ /* 0x000fe40007810000 */
[----:B------:R-:W-:-:S02]  /*be70*/  ISETP.GT.AND P4, PT, R4, 0x71, PT ;  /* 0x000000710400780c */ /* 0x000fc40003f84270 */
[----:B------:R-:W-:Y:S02]  /*be80*/  FMNMX.FTZ R0, R131, R0, !PT ;  /* 0x0000000083007209 */ /* 0x000fe40007810000 */
[----:B------:R-:W-:Y:S02]  /*be90*/  FSEL R133, R81, -INF , P4 ;  /* 0xff80000051857808 */ /* 0x000fe40002000000 */
[----:B------:R-:W-:Y:S02]  /*bea0*/  ISETP.GT.AND P5, PT, R4, 0x78, PT ;  /* 0x000000780400780c */ /* 0x000fe40003fa4270 */
[----:B------:R-:W-:Y:S02]  /*beb0*/  FMNMX.FTZ R0, R133, R0, !PT ;  /* 0x0000000085007209 */ /* 0x000fe40007810000 */
[----:B------:R-:W-:Y:S02]  /*bec0*/  FSEL R81, R84, -INF , P5 ;  /* 0xff80000054517808 */ /* 0x000fe40002800000 */
[----:B------:R-:W-:-:S02]  /*bed0*/  ISETP.GT.AND P6, PT, R4, 0x79, PT ;  /* 0x000000790400780c */ /* 0x000fc40003fc4270 */
[----:B------:R-:W-:Y:S02]  /*bee0*/  FMNMX.FTZ R0, R81, R0, !PT ;  /* 0x0000000051007209 */ /* 0x000fe40007810000 */
[----:B------:R-:W-:-:S04]  /*bef0*/  FSEL R85, R85, -INF , P6 ;  /* 0xff80000055557808 */ /* 0x000fc80003000000 */
[----:B------:R-:W-:-:S05]  /*bf00*/  FMNMX.FTZ R8, R85, R0, !PT ;  /* 0x0000000055087209 */ /* 0x000fca0007810000 */
[----:B------:R-:W0:Y:S02]  /*bf10*/  SHFL.BFLY PT, R137, R8, 0x2, 0x1f ;  /* 0x0c401f0008897f89 */ /* 0x000e2400000e0000 */
[----:B0-----:R-:W-:-:S05]  /*bf20*/  FMNMX.FTZ R10, R8, R137, !PT ;  /* 0x00000089080a7209 */ /* 0x001fca0007810000 */
[----:B------:R-:W0:Y:S01]  /*bf30*/  SHFL.BFLY PT, R137, R10, 0x1, 0x1f ;  /* 0x0c201f000a897f89 */ /* 0x000e2200000e0000 */
[----:B------:R-:W-:Y:S02]  /*bf40*/  P2R R24, PR, RZ, 0x8 ;  /* 0x00000008ff187803 */ /* 0x000fe40000000000 */
[----:B------:R-:W-:Y:S02]  /*bf50*/  P2R R30, PR, RZ, 0x1 ;  /* 0x00000001ff1e7803 */ /* 0x000fe40000000000 */
[----:B------:R-:W-:Y:S02]  /*bf60*/  P2R R28, PR, RZ, 0x2 ;  /* 0x00000002ff1c7803 */ /* 0x000fe40000000000 */
[----:B------:R-:W-:Y:S02]  /*bf70*/  P2R R26, PR, RZ, 0x4 ;  /* 0x00000004ff1a7803 */ /* 0x000fe40000000000 */
[C---:B------:R-:W-:Y:S02]  /*bf80*/  ISETP.GT.AND P2, PT, R4.reuse, 0x58, PT ;  /* 0x000000580400780c */ /* 0x040fe40003f44270 */
[----:B------:R-:W-:-:S02]  /*bf90*/  ISETP.GT.AND P1, PT, R4, 0x59, PT ;  /* 0x000000590400780c */ /* 0x000fc40003f24270 */
[----:B------:R-:W-:Y:S02]  /*bfa0*/  ISETP.GT.AND P0, PT, R4, 0x60, PT ;  /* 0x000000600400780c */ /* 0x000fe40003f04270 */
[----:B0-----:R-:W-:Y:S02]  /*bfb0*/  FMNMX.FTZ R0, R10, R137, !PT ;  /* 0x000000890a007209 */ /* 0x001fe40007810000 */
[----:B------:R-:W-:Y:S02]  /*bfc0*/  FMNMX.FTZ R10, R9, R27, !PT ;  /* 0x0000001b090a7209 */ /* 0x000fe40007810000 */
[----:B------:R-:W-:Y:S01]  /*bfd0*/  FSETP.NEU.FTZ.AND P3, PT, R0, -INF , PT ;  /* 0xff8000000000780b */ /* 0x000fe20003f7d000 */
[----:B------:R-:W-:-:S01]  /*bfe0*/  FFMA.FTZ R12, R2, R0, -8 ;  /* 0xc1000000020c7423 */ /* 0x000fc20000010000 */
[----:B------:R-:W-:-:S04]  /*bff0*/  FMNMX.FTZ R10, R91, R10, !PT ;  /* 0x0000000a5b0a7209 */ /* 0x000fc80007810000 */
[----:B------:R-:W-:Y:S02]  /*c000*/  FSEL R4, R12, RZ, P3 ;  /* 0x000000ff0c047208 */ /* 0x000fe40001800000 */
[----:B------:R-:W-:-:S04]  /*c010*/  FMNMX.FTZ R12, R31, R10, !PT ;  /* 0x0000000a1f0c7209 */ /* 0x000fc80007810000 */
[----:B------:R-:W-:-:S04]  /*c020*/  FMNMX.FTZ R12, R95, R12, !PT ;  /* 0x0000000c5f0c7209 */ /* 0x000fc80007810000 */
[----:B------:R-:W-:-:S04]  /*c030*/  FMNMX.FTZ R12, R35, R12, !PT ;  /* 0x0000000c230c7209 */ /* 0x000fc80007810000 */
[----:B------:R-:W-:Y:S02]  /*c040*/  FMNMX.FTZ R12, R99, R12, !PT ;  /* 0x0000000c630c7209 */ /* 0x000fe40007810000 */
[----:B------:R-:W-:Y:S02]  /*c050*/  ISETP.NE.AND P3, PT, R24, RZ, PT ;  /* 0x000000ff1800720c */ /* 0x000fe40003f65270 */
[----:B------:R-:W-:-:S04]  /*c060*/  FMNMX.FTZ R24, R39, R12, !PT ;  /* 0x0000000c27187209 */ /* 0x000fc80007810000 */
[----:B------:R-:W-:-:S04]  /*c070*/  FMNMX.FTZ R24, R103, R24, !PT ;  /* 0x0000001867187209 */ /* 0x000fc80007810000 */
[----:B------:R-:W-:Y:S02]  /*c080*/  FMNMX.FTZ R24, R43, R24, !PT ;  /* 0x000000182b187209 */ /* 0x000fe40007810000 */
[----:B------:R-:W-:Y:S02]  /*c090*/  FSEL R137, R70, -INF , P2 ;  /* 0xff80000046897808 */ /* 0x000fe40001000000 */
        /* <DEDUP_REMOVED lines=16> */
[----:B------:R-:W-:-:S04]  /*c1a0*/  FMNMX.FTZ R30, R67, R30, !PT ;  /* 0x0000001e431e7209 */ /* 0x000fc80007810000 */
[----:B------:R-:W-:-:S04]  /*c1b0*/  FMNMX.FTZ R30, R137, R30, !PT ;  /* 0x0000001e891e7209 */ /* 0x000fc80007810000 */
[----:B------:R-:W-:Y:S01]  /*c1c0*/  FMNMX.FTZ R32, R71, R30, !PT ;  /* 0x0000001e47207209 */ /* 0x000fe20007810000 */
[----:B------:R-:W-:-:S01]  /*c1d0*/  FFMA.FTZ R8, R2, R29, -R4 ;  /* 0x0000001d02087223 */ /* 0x000fc20000010804 */
[----:B------:R-:W-:Y:S02]  /*c1e0*/  FSEL R75, R75, -INF , P0 ;  /* 0xff8000004b4b7808 */ /* 0x000fe40000000000 */
[----:B------:R-:W-:Y:S01]  /*c1f0*/  FMNMX.FTZ R32, R139, R32, !PT ;  /* 0x000000208b207209 */ /* 0x000fe20007810000 */
[C-C-:B------:R-:W-:Y:S01]  /*c200*/  FFMA.FTZ R29, R2.reuse, R37, -R4.reuse ;  /* 0x00000025021d7223 */ /* 0x140fe20000010804 */
[----:B------:R-:W-:-:S01]  /*c210*/  FFMA.FTZ R37, R2, R45, -R4 ;  /* 0x0000002d02257223 */ /* 0x000fc20000010804 */
[----:B------:R-:W-:Y:S02]  /*c220*/  FSEL R45, R78, -INF , P1 ;  /* 0xff8000004e2d7808 */ /* 0x000fe40000800000 */
[----:B------:R-:W-:Y:S02]  /*c230*/  FMNMX.FTZ R32, R75, R32, !PT ;  /* 0x000000204b207209 */ /* 0x000fe40007810000 */
[----:B------:R-:W-:Y:S01]  /*c240*/  ISETP.NE.AND P0, PT, R6, RZ, PT ;  /* 0x000000ff0600720c */ /* 0x000fe20003f05270 */
[----:B------:R-:W-:-:S01]  /*c250*/  FFMA.FTZ R6, R2, R5, -R4 ;  /* 0x0000000502067223 */ /* 0x000fc20000010804 */
[C-C-:B------:R-:W-:Y:S01]  /*c260*/  FFMA.FTZ R5, R2.reuse, R11, -R4.reuse ;  /* 0x0000000b02057223 */ /* 0x140fe20000010804 */
[----:B------:R-:W-:-:S01]  /*c270*/  FFMA.FTZ R11, R2, R33, -R4 ;  /* 0x00000021020b7223 */ /* 0x000fc20000010804 */
[----:B------:R-:W-:Y:S01]  /*c280*/  FSEL R79, R79, -INF , P2 ;  /* 0xff8000004f4f7808 */ /* 0x000fe20001000000 */
[----:B------:R-:W-:-:S01]  /*c290*/  FFMA.FTZ R33, R2, R41, -R4 ;  /* 0x0000002902217223 */ /* 0x000fc20000010804 */
[----:B------:R-:W-:Y:S01]  /*c2a0*/  FMNMX.FTZ R32, R45, R32, !PT ;  /* 0x000000202d207209 */ /* 0x000fe20007810000 */
[----:B------:R-:W-:-:S01]  /*c2b0*/  FFMA.FTZ R41, R2, R49, -R4 ;  /* 0x0000003102297223 */ /* 0x000fc20000010804 */
[----:B------:R-:W-:Y:S01]  /*c2c0*/  FFMA.FTZ R49, R2, R53, -R4 ;  /* 0x0000003502317223 */ /* 0x000fe20000010804 */
[----:B------:R-:W-:-:S02]  /*c2d0*/  FSEL R53, R82, -INF , P3 ;  /* 0xff80000052357808 */ /* 0x000fc40001800000 */
[----:B------:R-:W-:Y:S01]  /*c2e0*/  FMNMX.FTZ R34, R79, R32, !PT ;  /* 0x000000204f227209 */ /* 0x000fe20007810000 */
[----:B------:R-:W-:-:S01]  /*c2f0*/  FFMA.FTZ R89, R2, R89, -R4 ;  /* 0x0000005902597223 */ /* 0x000fc20000010804 */
[----:B------:R-:W-:Y:S02]  /*c300*/  FSEL R83, R83, -INF , P4 ;  /* 0xff80000053537808 */ /* 0x000fe40002000000 */
[----:B------:R-:W-:Y:S01]  /*c310*/  FMNMX.FTZ R34, R53, R34, !PT ;  /* 0x0000002235227209 */ /* 0x000fe20007810000 */
[----:B------:R0:W-:Y:S03]  /*c320*/  MUFU.EX2 R12, R89 ;  /* 0x00000059000c7308 */ /* 0x0001e60000000800 */
[----:B------:R-:W-:Y:S02]  /*c330*/  FMNMX.FTZ R34, R83, R34, !PT ;  /* 0x0000002253227209 */ /* 0x000fe40007810000 */
[----:B------:R-:W-:-:S02]  /*c340*/  FSEL R87, R87, -INF , P6 ;  /* 0xff80000057577808 */ /* 0x000fc40003000000 */
[----:B0-----:R-:W-:Y:S01]  /*c350*/  FSEL R89, R86, -INF , P5 ;  /* 0xff80000056597808 */ /* 0x001fe20002800000 */
[----:B------:R0:W-:Y:S03]  /*c360*/  MUFU.EX2 R10, R5 ;  /* 0x00000005000a7308 */ /* 0x0001e60000000800 */
[----:B------:R-:W-:-:S04]  /*c370*/  FMNMX.FTZ R34, R89, R34, !PT ;  /* 0x0000002259227209 */ /* 0x000fc80007810000 */
[----:B0-----:R-:W-:-:S05]  /*c380*/  FMNMX.FTZ R5, R87, R34, !PT ;  /* 0x0000002257057209 */ /* 0x001fca0007810000 */
[----:B------:R-:W0:Y:S02]  /*c390*/  SHFL.BFLY PT, R40, R5, 0x2, 0x1f ;  /* 0x0c401f0005287f89 */ /* 0x000e2400000e0000 */
[----:B0-----:R-:W-:-:S05]  /*c3a0*/  FMNMX.FTZ R46, R5, R40, !PT ;  /* 0x00000028052e7209 */ /* 0x001fca0007810000 */
[----:B------:R-:W0:Y:S01]  /*c3b0*/  SHFL.BFLY PT, R5, R46, 0x1, 0x1f ;  /* 0x0c201f002e057f89 */ /* 0x000e2200000e0000 */
[----:B------:R-:W-:-:S04]  /*c3c0*/  FFMA.FTZ R93, R2, R93, -R4 ;  /* 0x0000005d025d7223 */ /* 0x000fc80000010804 */
[----:B------:R1:W-:Y:S01]  /*c3d0*/  MUFU.EX2 R24, R93 ;  /* 0x0000005d00187308 */ /* 0x0003e20000000800 */
[----:B------:R-:W-:-:S01]  /*c3e0*/  FFMA.FTZ R25, R2, R25, -R4 ;  /* 0x0000001902197223 */ /* 0x000fc20000010804 */
[C-C-:B------:R-:W-:Y:S01]  /*c3f0*/  FFMA.FTZ R7, R2.reuse, R7, -R4.reuse ;  /* 0x0000000702077223 */ /* 0x140fe20000010804 */
[----:B------:R-:W-:-:S01]  /*c400*/  FFMA.FTZ R97, R2, R97, -R4 ;  /* 0x0000006102617223 */ /* 0x000fc20000010804 */
[C-C-:B------:R-:W-:Y:S01]  /*c410*/  FFMA.FTZ R101, R2.reuse, R101, -R4.reuse ;  /* 0x0000006502657223 */ /* 0x140fe20000010804 */
[----:B-1----:R-:W-:-:S01]  /*c420*/  FFMA.FTZ R93, R2, R61, -R4 ;  /* 0x0000003d025d7223 */ /* 0x002fc20000010804 */
[----:B0-----:R-:W-:-:S04]  /*c430*/  FMNMX.FTZ R5, R46, R5, !PT ;  /* 0x000000052e057209 */ /* 0x001fc80007810000 */
[----:B------:R-:W-:Y:S01]  /*c440*/  FSETP.NEU.FTZ.AND P1, PT, R5, -INF , PT ;  /* 0xff8000000500780b */ /* 0x000fe20003f3d000 */
[----:B------:R-:W-:-:S01]  /*c450*/  FFMA.FTZ R56, R2, R5, -8 ;  /* 0xc100000002387423 */ /* 0x000fc20000010005 */
[C-C-:B------:R-:W-:Y:S01]  /*c460*/  FFMA.FTZ R61, R2.reuse, R65, -R4.reuse ;  /* 0x00000041023d7223 */ /* 0x140fe20000010804 */
[----:B------:R-:W-:-:S01]  /*c470*/  FFMA.FTZ R65, R2, R69, -R4 ;  /* 0x0000004502417223 */ /* 0x000fc20000010804 */
[--C-:B------:R-:W-:Y:S02]  /*c480*/  FFMA.FTZ R69, R2, R73, -R4.reuse ;  /* 0x0000004902457223 */ /* 0x100fe40000010804 */
[----:B------:R-:W-:Y:S01]  /*c490*/  FSEL R56, R56, RZ, P1 ;  /* 0x000000ff38387208 */ /* 0x000fe20000800000 */
[C-C-:B------:R-:W-:Y:S01]  /*c4a0*/  FFMA.FTZ R73, R2.reuse, R77, -R4.reuse ;  /* 0x0000004d02497223 */ /* 0x140fe20000010804 */
[----:B------:R-:W-:-:S01]  /*c4b0*/  FFMA.FTZ R46, R2, R81, -R4 ;  /* 0x00000051022e7223 */ /* 0x000fc20000010804 */
        /* <DEDUP_REMOVED lines=10> */
[C---:B------:R-:W-:Y:S01]  /*c560*/  FFMA.FTZ R81, R2.reuse, R85, -R4 ;  /* 0x0000005502517223 */ /* 0x040fe20000010804 */
[----:B------:R-:W-:-:S01]  /*c570*/  FFMA.FTZ R4, R2, R9, -R56 ;  /* 0x0000000902047223 */ /* 0x000fc20000010838 */
[C-C-:B------:R-:W-:Y:S01]  /*c580*/  FFMA.FTZ R9, R2.reuse, R27, -R56.reuse ;  /* 0x0000001b02097223 */ /* 0x140fe20000010838 */
[----:B------:R-:W-:-:S01]  /*c590*/  FFMA.FTZ R58, R2, R91, -R56 ;  /* 0x0000005b023a7223 */ /* 0x000fc20000010838 */
[----:B------:R-:W-:Y:S01]  /*c5a0*/  MUFU.EX2 R6, R6 ;  /* 0x0000000600067308 */ /* 0x000fe20000000800 */
[----:B------:R-:W-:-:S07]  /*c5b0*/  FFMA.FTZ R85, R2, R31, -R56 ;  /* 0x0000001f02557223 */ /* 0x000fce0000010838 */
[----:B------:R-:W0:Y:S01]  /*c5c0*/  MUFU.EX2 R25, R25 ;  /* 0x0000001900197308 */ /* 0x000e220000000800 */
[----:B------:R-:W-:-:S07]  /*c5d0*/  FFMA.FTZ R27, R2, R95, -R56 ;  /* 0x0000005f021b7223 */ /* 0x000fce0000010838 */
[----:B------:R-:W-:Y:S08]  /*c5e0*/  MUFU.EX2 R4, R4 ;  /* 0x0000000400047308 */ /* 0x000ff00000000800 */
[----:B------:R-:W1:Y:S01]  /*c5f0*/  MUFU.EX2 R9, R9 ;  /* 0x0000000900097308 */ /* 0x000e620000000800 */
[----:B------:R-:W-:-:S07]  /*c600*/  FFMA.FTZ R48, R2, R35, -R56 ;  /* 0x0000002302307223 */ /* 0x000fce0000010838 */
[----:B------:R-:W2:Y:S08]  /*c610*/  MUFU.EX2 R7, R7 ;  /* 0x0000000700077308 */ /* 0x000eb00000000800 */
[----:B------:R-:W4:Y:S01]  /*c620*/  MUFU.EX2 R58, R58 ;  /* 0x0000003a003a7308 */ /* 0x000f220000000800 */
[----:B------:R-:W-:-:S07]  /*c630*/  FFMA.FTZ R60, R2, R99, -R56 ;  /* 0x00000063023c7223 */ /* 0x000fce0000010838 */
[----:B------:R-:W5:Y:S08]  /*c640*/  MUFU.EX2 R8, R8 ;  /* 0x0000000800087308 */ /* 0x000f700000000800 */
[----:B------:R-:W3:Y:S01]  /*c650*/  MUFU.EX2 R85, R85 ;  /* 0x0000005500557308 */ /* 0x000ee20000000800 */
[----:B------:R-:W-:-:S01]  /*c660*/  FFMA.FTZ R64, R2, R55, -R56 ;  /* 0x0000003702407223 */ /* 0x000fc20000010838 */
[----:B0-----:R-:W-:Y:S01]  /*c670*/  FADD.FTZ R66, R6, R25 ;  /* 0x0000001906427221 */ /* 0x001fe20000010000 */
[----:B-1----:R-:W-:-:S05]  /*c680*/  FADD.FTZ R55, R4, R9 ;  /* 0x0000000904377221 */ /* 0x002fca0000010000 */
[----:B------:R-:W0:Y:S01]  /*c690*/  MUFU.EX2 R27, R27 ;  /* 0x0000001b001b7308 */ /* 0x000e220000000800 */
[----:B------:R-:W-:-:S01]  /*c6a0*/  FFMA.FTZ R91, R2, R39, -R56 ;  /* 0x00000027025b7223 */ /* 0x000fc20000010838 */
[----:B------:R-:W-:Y:S01]  /*c6b0*/  FFMA.FTZ R54, R2, R59, -R56 ;  /* 0x0000003b02367223 */ /* 0x000fe20000010838 */
[----:B--2---:R-:W-:-:S05]  /*c6c0*/  FADD.FTZ R59, R7, R66 ;  /* 0x00000042073b7221 */ /* 0x004fca0000010000 */
[----:B------:R-:W1:Y:S01]  /*c6d0*/  MUFU.EX2 R11, R11 ;  /* 0x0000000b000b7308 */ /* 0x000e620000000800 */
[----:B----4-:R-:W-:-:S01]  /*c6e0*/  FADD.FTZ R66, R58, R55 ;  /* 0x000000373a427221 */ /* 0x010fc20000010000 */
[----:B------:R-:W-:-:S06]  /*c6f0*/  FFMA.FTZ R31, R2, R103, -R56 ;  /* 0x00000067021f7223 */ /* 0x000fcc0000010838 */
[----:B------:R-:W2:Y:S01]  /*c700*/  MUFU.EX2 R48, R48 ;  /* 0x0000003000307308 */ /* 0x000ea20000000800 */
[----:B-----5:R-:W-:-:S01]  /*c710*/  FADD.FTZ R59, R8, R59 ;  /* 0x0000003b083b7221 */ /* 0x020fc20000010000 */
[----:B---3--:R-:W-:-:S06]  /*c720*/  FADD.FTZ R66, R85, R66 ;  /* 0x0000004255427221 */ /* 0x008fcc0000010000 */
[----:B------:R-:W3:Y:S01]  /*c730*/  MUFU.EX2 R60, R60 ;  /* 0x0000003c003c7308 */ /* 0x000ee20000000800 */
[----:B------:R-:W-:-:S01]  /*c740*/  FFMA.FTZ R50, R2, R43, -R56 ;  /* 0x0000002b02327223 */ /* 0x000fc20000010838 */
[----:B------:R-:W-:-:S06]  /*c750*/  FADD.FTZ R70, R10, R59 ;  /* 0x0000003b0a467221 */ /* 0x000fcc0000010000 */
[----:B------:R-:W4:Y:S01]  /*c760*/  MUFU.EX2 R29, R29 ;  /* 0x0000001d001d7308 */ /* 0x000f220000000800 */
[----:B0-----:R-:W-:-:S01]  /*c770*/  FADD.FTZ R59, R27, R66 ;  /* 0x000000421b3b7221 */ /* 0x001fc20000010000 */
[----:B------:R-:W-:-:S06]  /*c780*/  FFMA.FTZ R43, R2, R107, -R56 ;  /* 0x0000006b022b7223 */ /* 0x000fcc0000010838 */
[----:B------:R-:W0:Y:S01]  /*c790*/  MUFU.EX2 R91, R91 ;  /* 0x0000005b005b7308 */ /* 0x000e220000000800 */
[----:B------:R-:W-:-:S01]  /*c7a0*/  FFMA.FTZ R68, R2, R63, -R56 ;  /* 0x0000003f02447223 */ /* 0x000fc20000010838 */
[----:B-1----:R-:W-:Y:S01]  /*c7b0*/  FADD.FTZ R63, R11, R70 ;  /* 0x000000460b3f7221 */ /* 0x002fe20000010000 */
[----:B--2---:R-:W-:-:S05]  /*c7c0*/  FADD.FTZ R59, R48, R59 ;  /* 0x0000003b303b7221 */ /* 0x004fca0000010000 */
[----:B------:R-:W1:Y:S01]  /*c7d0*/  MUFU.EX2 R31, R31 ;  /* 0x0000001f001f7308 */ /* 0x000e620000000800 */
[----:B------:R-:W-:-:S01]  /*c7e0*/  FFMA.FTZ R62, R2, R47, -R56 ;  /* 0x0000002f023e7223 */ /* 0x000fc20000010838 */
[----:B------:R-:W-:-:S06]  /*c7f0*/  FADD.FTZ R72, R12, R63 ;  /* 0x0000003f0c487221 */ /* 0x000fcc0000010000 */
[----:B------:R-:W2:Y:S01]  /*c800*/  MUFU.EX2 R33, R33 ;  /* 0x0000002100217308 */ /* 0x000ea20000000800 */
[----:B---3--:R-:W-:-:S01]  /*c810*/  FADD.FTZ R74, R60, R59 ;  /* 0x0000003b3c4a7221 */ /* 0x008fc20000010000 */
[----:B------:R-:W-:-:S06]  /*c820*/  FFMA.FTZ R35, R2, R111, -R56 ;  /* 0x0000006f02237223 */ /* 0x000fcc0000010838 */
[----:B------:R-:W3:Y:S01]  /*c830*/  MUFU.EX2 R50, R50 ;  /* 0x0000003200327308 */ /* 0x000ee20000000800 */
[----:B----4-:R-:W-:-:S01]  /*c840*/  FADD.FTZ R59, R29, R72 ;  /* 0x000000481d3b7221 */ /* 0x010fc20000010000 */
[----:B0-----:R-:W-:-:S06]  /*c850*/  FADD.FTZ R74, R91, R74 ;  /* 0x0000004a5b4a7221 */ /* 0x001fcc0000010000 */
[----:B------:R-:W0:Y:S01]  /*c860*/  MUFU.EX2 R26, R97 ;  /* 0x00000061001a7308 */ /* 0x000e220000000800 */
[----:B------:R-:W-:-:S07]  /*c870*/  FFMA.FTZ R52, R2, R51, -R56 ;  /* 0x0000003302347223 */ /* 0x000fce0000010838 */
[----:B------:R-:W4:Y:S01]  /*c880*/  MUFU.EX2 R43, R43 ;  /* 0x0000002b002b7308 */ /* 0x000f220000000800 */
[----:B------:R-:W-:-:S01]  /*c890*/  FADD.FTZ R72, R24, R59 ;  /* 0x0000003b18487221 */ /* 0x000fc20000010000 */
[----:B-1----:R-:W-:-:S06]  /*c8a0*/  FADD.FTZ R63, R31, R74 ;  /* 0x0000004a1f3f7221 */ /* 0x002fcc0000010000 */
[----:B------:R-:W1:Y:S01]  /*c8b0*/  MUFU.EX2 R37, R37 ;  /* 0x0000002500257308 */ /* 0x000e620000000800 */
[----:B------:R-:W-:-:S07]  /*c8c0*/  FFMA.FTZ R47, R2, R113, -R56 ;  /* 0x00000071022f7223 */ /* 0x000fce0000010838 */
[----:B------:R-:W5:Y:S01]  /*c8d0*/  MUFU.EX2 R62, R62 ;  /* 0x0000003e003e7308 */ /* 0x000f620000000800 */
[----:B------:R-:W-:-:S01]  /*c8e0*/  FFMA.FTZ R59, R2, R45, -R56 ;  /* 0x0000002d023b7223 */ /* 0x000fc20000010838 */
[----:B--2---:R-:W-:-:S06]  /*c8f0*/  FADD.FTZ R45, R33, R72 ;  /* 0x00000048212d7221 */ /* 0x004fcc0000010000 */
[----:B------:R-:W2:Y:S01]  /*c900*/  MUFU.EX2 R28, R101 ;  /* 0x00000065001c7308 */ /* 0x000ea20000000800 */
[----:B---3--:R-:W-:-:S07]  /*c910*/  FADD.FTZ R72, R50, R63 ;  /* 0x0000003f32487221 */ /* 0x008fce0000010000 */
[----:B------:R-:W3:Y:S01]  /*c920*/  MUFU.EX2 R35, R35 ;  /* 0x0000002300237308 */ /* 0x000ee20000000800 */
[----:B0-----:R-:W-:-:S01]  /*c930*/  FADD.FTZ R74, R26, R45 ;  /* 0x0000002d1a4a7221 */ /* 0x001fc20000010000 */
[----:B----4-:R-:W-:-:S06]  /*c940*/  FADD.FTZ R45, R43, R72 ;  /* 0x000000482b2d7221 */ /* 0x010fcc0000010000 */
[----:B------:R-:W0:Y:S01]  /*c950*/  MUFU.EX2 R41, R41 ;  /* 0x0000002900297308 */ /* 0x000e220000000800 */
[----:B------:R-:W-:-:S07]  /*c960*/  FFMA.FTZ R39, R2, R119, -R56 ;  /* 0x0000007702277223 */ /* 0x000fce0000010838 */
[----:B------:R-:W4:Y:S01]  /*c970*/  MUFU.EX2 R52, R52 ;  /* 0x0000003400347308 */ /* 0x000f220000000800 */
[----:B-1----:R-:W-:-:S01]  /*c980*/  FADD.FTZ R63, R37, R74 ;  /* 0x0000004a253f7221 */ /* 0x002fc20000010000 */
[----:B-----5:R-:W-:-:S06]  /*c990*/  FADD.FTZ R72, R62, R45 ;  /* 0x0000002d3e487221 */ /* 0x020fcc0000010000 */
[----:B------:R-:W1:Y:S08]  /*c9a0*/  MUFU.EX2 R30, R105 ;  /* 0x00000069001e7308 */ /* 0x000e700000000800 */
[----:B------:R-:W5:Y:S01]  /*c9b0*/  MUFU.EX2 R47, R47 ;  /* 0x0000002f002f7308 */ /* 0x000f620000000800 */
[----:B--2---:R-:W-:-:S07]  /*c9c0*/  FADD.FTZ R74, R28, R63 ;  /* 0x0000003f1c4a7221 */ /* 0x004fce0000010000 */
[----:B------:R-:W2:Y:S01]  /*c9d0*/  MUFU.EX2 R49, R49 ;  /* 0x0000003100317308 */ /* 0x000ea20000000800 */
[----:B---3--:R-:W-:-:S01]  /*c9e0*/  FADD.FTZ R63, R35, R72 ;  /* 0x00000048233f7221 */ /* 0x008fc20000010000 */
[----:B------:R-:W-:-:S06]  /*c9f0*/  FFMA.FTZ R51, R2, R121, -R56 ;  /* 0x0000007902337223 */ /* 0x000fcc0000010838 */
[----:B------:R-:W3:Y:S01]  /*ca00*/  MUFU.EX2 R64, R64 ;  /* 0x0000004000407308 */ /* 0x000ee20000000800 */
[----:B------:R-:W-:Y:S01]  /*ca10*/  F2FP.SATFINITE.E4M3.F32.PACK_AB_MERGE_C R148, R8, R7, RZ ;  /* 0x000000070894723e */ /* 0x000fe200048070ff */
[----:B0-----:R-:W-:Y:S01]  /*ca20*/  FADD.FTZ R7, R41, R74 ;  /* 0x0000004a29077221 */ /* 0x001fe20000010000 */
[----:B------:R-:W-:-:S05]  /*ca30*/  F2FP.SATFINITE.E4M3.F32.PACK_AB_MERGE_C R150, R29, R12, RZ ;  /* 0x0000000c1d96723e */ /* 0x000fca00048070ff */
[----:B------:R-:W0:Y:S01]  /*ca40*/  MUFU.EX2 R32, R109 ;  /* 0x0000006d00207308 */ /* 0x000e220000000800 */
[----:B----4-:R-:W-:-:S07]  /*ca50*/  FADD.FTZ R12, R52, R63 ;  /* 0x0000003f340c7221 */ /* 0x010fce0000010000 */
[----:B------:R-:W4:Y:S01]  /*ca60*/  MUFU.EX2 R39, R39 ;  /* 0x0000002700277308 */ /* 0x000f220000000800 */
[----:B------:R-:W-:Y:S02]  /*ca70*/  VIADD R55, R3, 0x19c40 ;  /* 0x00019c4003377836 */ /* 0x000fe40000000000 */
[----:B-1----:R-:W-:-:S05]  /*ca80*/  FADD.FTZ R72, R30, R7 ;  /* 0x000000071e487221 */ /* 0x002fca0000010000 */
[----:B------:R-:W1:Y:S01]  /*ca90*/  MUFU.EX2 R57, R57 ;  /* 0x0000003900397308 */ /* 0x000e620000000800 */
[----:B-----5:R-:W-:-:S07]  /*caa0*/  FADD.FTZ R7, R47, R12 ;  /* 0x0000000c2f077221 */ /* 0x020fce0000010000 */
[----:B------:R-:W5:Y:S01]  /*cab0*/  MUFU.EX2 R54, R54 ;  /* 0x0000003600367308 */ /* 0x000f620000000800 */
[C---:B--2---:R-:W-:Y:S01]  /*cac0*/  F2FP.SATFINITE.E4M3.F32.PACK_AB_MERGE_C R138, R49.reuse, R30, RZ ;  /* 0x0000001e318a723e */ /* 0x044fe200048070ff */
[----:B------:R-:W-:Y:S01]  /*cad0*/  FFMA.FTZ R125, R2, R125, -R56 ;  /* 0x0000007d027d7223 */ /* 0x000fe20000010838 */
[----:B------:R-:W-:-:S05]  /*cae0*/  FADD.FTZ R49, R49, R72 ;  /* 0x0000004831317221 */ /* 0x000fca0000010000 */
[----:B------:R-:W2:Y:S01]  /*caf0*/  MUFU.EX2 R36, R36 ;  /* 0x0000002400247308 */ /* 0x000ea20000000800 */
[----:B------:R-:W-:Y:S01]  /*cb00*/  PRMT R55, R90, 0x654, R55 ;  /* 0x000006545a377816 */ /* 0x000fe20000000037 */
[----:B---3--:R-:W-:Y:S01]  /*cb10*/  FADD.FTZ R12, R64, R7 ;  /* 0x00000007400c7221 */ /* 0x008fe20000010000 */
[----:B------:R-:W-:-:S05]  /*cb20*/  FFMA.FTZ R66, R2, R67, -R56 ;  /* 0x0000004302427223 */ /* 0x000fca0000010838 */
[----:B------:R-:W-:Y:S01]  /*cb30*/  MUFU.EX2 R93, R93 ;  /* 0x0000005d005d7308 */ /* 0x000fe20000000800 */
[----:B------:R-:W-:-:S07]  /*cb40*/  F2FP.SATFINITE.E4M3.F32.PACK_AB_MERGE_C R136, R37, R26, RZ ;  /* 0x0000001a2588723e */ /* 0x000fce00048070ff */
[----:B------:R-:W3:Y:S01]  /*cb50*/  MUFU.EX2 R51, R51 ;  /* 0x0000003300337308 */ /* 0x000ee20000000800 */
[----:B0-----:R-:W-:-:S01]  /*cb60*/  FADD.FTZ R26, R32, R49 ;  /* 0x00000031201a7221 */ /* 0x001fc20000010000 */
[----:B------:R0:W-:Y:S06]  /*cb70*/  SYNCS.ARRIVE.TRANS64.RED.A1T0 RZ, [R55+URZ], RZ ;  /* 0x000000ff37ff79a7 */ /* 0x0001ec000810043f */
[----:B------:R-:W3:Y:S01]  /*cb80*/  MUFU.EX2 R68, R68 ;  /* 0x0000004400447308 */ /* 0x000ee20000000800 */
[----:B----4-:R-:W-:-:S01]  /*cb90*/  FADD.FTZ R29, R39, R12 ;  /* 0x0000000c271d7221 */ /* 0x010fc20000010000 */
[----:B0-----:R-:W-:Y:S01]  /*cba0*/  FFMA.FTZ R55, R2, R137, -R56 ;  /* 0x0000008902377223 */ /* 0x001fe20000010838 */
[----:B-1----:R-:W-:-:S05]  /*cbb0*/  FADD.FTZ R37, R57, R26 ;  /* 0x0000001a39257221 */ /* 0x002fca0000010000 */
[----:B------:R-:W0:Y:S01]  /*cbc0*/  MUFU.EX2 R34, R34 ;  /* 0x0000002200227308 */ /* 0x000e220000000800 */
[----:B------:R-:W-:-:S01]  /*cbd0*/  FFMA.FTZ R70, R2, R71, -R56 ;  /* 0x0000004702467223 */ /* 0x000fc20000010838 */
[----:B-----5:R-:W-:-:S06]  /*cbe0*/  FADD.FTZ R26, R54, R29 ;  /* 0x0000001d361a7221 */ /* 0x020fcc0000010000 */
[----:B------:R-:W1:Y:S01]  /*cbf0*/  MUFU.EX2 R3, R125 ;  /* 0x0000007d00037308 */ /* 0x000e620000000800 */
[----:B--2---:R-:W-:-:S01]  /*cc00*/  FADD.FTZ R30, R36, R37 ;  /* 0x00000025241e7221 */ /* 0x004fc20000010000 */
[----:B------:R-:W-:-:S06]  /*cc10*/  F2FP.SATFINITE.E4M3.F32.PACK_AB_MERGE_C R148, R25, R6, R148 ;  /* 0x000000061994723e */ /* 0x000fcc0004807094 */
[----:B------:R-:W2:Y:S01]  /*cc20*/  MUFU.EX2 R61, R61 ;  /* 0x0000003d003d7308 */ /* 0x000ea20000000800 */
[----:B---3--:R-:W-:-:S07]  /*cc30*/  FADD.FTZ R25, R51, R26 ;  /* 0x0000001a33197221 */ /* 0x008fce0000010000 */
[----:B------:R-:W3:Y:S01]  /*cc40*/  MUFU.EX2 R66, R66 ;  /* 0x0000004200427308 */ /* 0x000ee20000000800 */
[C---:B------:R-:W-:Y:S01]  /*cc50*/  F2FP.SATFINITE.E4M3.F32.PACK_AB_MERGE_C R140, R93.reuse, R36, RZ ;  /* 0x000000245d8c723e */ /* 0x040fe200048070ff */
[----:B------:R-:W-:Y:S01]  /*cc60*/  FFMA.FTZ R139, R2, R139, -R56 ;  /* 0x0000008b028b7223 */ /* 0x000fe20000010838 */
[----:B------:R-:W-:-:S05]  /*cc70*/  FADD.FTZ R93, R93, R30 ;  /* 0x0000001e5d5d7221 */ /* 0x000fca0000010000 */
[----:B------:R-:W4:Y:S01]  /*cc80*/  MUFU.EX2 R38, R38 ;  /* 0x0000002600267308 */ /* 0x000f220000000800 */
[C---:B------:R-:W-:Y:S01]  /*cc90*/  F2FP.SATFINITE.E4M3.F32.PACK_AB_MERGE_C R141, R68.reuse, R51, RZ ;  /* 0x00000033448d723e */ /* 0x040fe200048070ff */
[----:B------:R-:W-:-:S06]  /*cca0*/  FADD.FTZ R68, R68, R25 ;  /* 0x0000001944447221 */ /* 0x000fcc0000010000 */
[----:B------:R-:W5:Y:S01]  /*ccb0*/  MUFU.EX2 R55, R55 ;  /* 0x0000003700377308 */ /* 0x000f620000000800 */
[----:B------:R-:W-:-:S01]  /*ccc0*/  FFMA.FTZ R75, R2, R75, -R56 ;  /* 0x0000004b024b7223 */ /* 0x000fc20000010838 */
[----:B0-----:R-:W-:-:S06]  /*ccd0*/  FADD.FTZ R6, R34, R93 ;  /* 0x0000005d22067221 */ /* 0x001fcc0000010000 */
[----:B------:R-:W0:Y:S01]  /*cce0*/  MUFU.EX2 R65, R65 ;  /* 0x0000004100417308 */ /* 0x000e220000000800 */
[----:B------:R-:W-:Y:S01]  /*ccf0*/  F2FP.SATFINITE.E4M3.F32.PACK_AB_MERGE_C R150, R11, R10, R150 ;  /* 0x0000000a0b96723e */ /* 0x000fe20004807096 */
[----:B-1----:R-:W-:-:S06]  /*cd00*/  FADD.FTZ R11, R3, R68 ;  /* 0x00000044030b7221 */ /* 0x002fcc0000010000 */
[----:B------:R-:W1:Y:S01]  /*cd10*/  MUFU.EX2 R70, R70 ;  /* 0x0000004600467308 */ /* 0x000e620000000800 */
[----:B--2---:R-:W-:-:S07]  /*cd20*/  FADD.FTZ R25, R61, R6 ;  /* 0x000000063d197221 */ /* 0x004fce0000010000 */
[----:B------:R-:W-:Y:S01]  /*cd30*/  MUFU.EX2 R42, R42 ;  /* 0x0000002a002a7308 */ /* 0x000fe20000000800 */
[----:B---3--:R-:W-:-:S07]  /*cd40*/  FADD.FTZ R10, R66, R11 ;  /* 0x0000000b420a7221 */ /* 0x008fce0000010000 */
[----:B------:R-:W2:Y:S08]  /*cd50*/  MUFU.EX2 R73, R73 ;  /* 0x0000004900497308 */ /* 0x000eb00000000800 */
[----:B------:R-:W3:Y:S01]  /*cd60*/  MUFU.EX2 R40, R40 ;  /* 0x0000002800287308 */ /* 0x000ee20000000800 */
[----:B------:R-:W-:-:S07]  /*cd70*/  FFMA.FTZ R79, R2, R79, -R56 ;  /* 0x0000004f024f7223 */ /* 0x000fce0000010838 */
[----:B------:R-:W3:Y:S01]  /*cd80*/  MUFU.EX2 R45, R139 ;  /* 0x0000008b002d7308 */ /* 0x000ee20000000800 */
[----:B------:R-:W-:Y:S01]  /*cd90*/  F2FP.SATFINITE.E4M3.F32.PACK_AB_MERGE_C R136, R33, R24, R136 ;  /* 0x000000182188723e */ /* 0x000fe20004807088 */
[----:B----4-:R-:W-:-:S06]  /*cda0*/  FADD.FTZ R24, R38, R25 ;  /* 0x0000001926187221 */ /* 0x010fcc0000010000 */
[----:B------:R-:W4:Y:S01]  /*cdb0*/  MUFU.EX2 R69, R69 ;  /* 0x0000004500457308 */ /* 0x000f220000000800 */
[----:B-----5:R-:W-:-:S01]  /*cdc0*/  FADD.FTZ R11, R55, R10 ;  /* 0x0000000a370b7221 */ /* 0x020fc20000010000 */
[----:B------:R-:W-:-:S06]  /*cdd0*/  FFMA.FTZ R53, R2, R53, -R56 ;  /* 0x0000003502357223 */ /* 0x000fcc0000010838 */
[----:B------:R-:W5:Y:S01]  /*cde0*/  MUFU.EX2 R8, R75 ;  /* 0x0000004b00087308 */ /* 0x000f620000000800 */
[C---:B0-----:R-:W-:Y:S01]  /*cdf0*/  F2FP.SATFINITE.E4M3.F32.PACK_AB_MERGE_C R142, R65.reuse, R38, RZ ;  /* 0x00000026418e723e */ /* 0x041fe200048070ff */
[----:B------:R-:W-:Y:S01]  /*ce00*/  FADD.FTZ R65, R65, R24 ;  /* 0x0000001841417221 */ /* 0x000fe20000010000 */
[----:B-1----:R-:W-:-:S05]  /*ce10*/  F2FP.SATFINITE.E4M3.F32.PACK_AB_MERGE_C R55, R70, R55, RZ ;  /* 0x000000374637723e */ /* 0x002fca00048070ff */
[----:B------:R-:W0:Y:S01]  /*ce20*/  MUFU.EX2 R7, R59 ;  /* 0x0000003b00077308 */ /* 0x000e220000000800 */
[----:B------:R-:W-:-:S01]  /*ce30*/  FADD.FTZ R70, R70, R11 ;  /* 0x0000000b46467221 */ /* 0x000fc20000010000 */
[----:B--2---:R-:W-:Y:S01]  /*ce40*/  F2FP.SATFINITE.E4M3.F32.PACK_AB_MERGE_C R144, R73, R42, RZ ;  /* 0x0000002a4990723e */ /* 0x004fe200048070ff */
[----:B------:R-:W-:-:S05]  /*ce50*/  FFMA.FTZ R83, R2, R83, -R56 ;  /* 0x0000005302537223 */ /* 0x000fca0000010838 */
[----:B------:R-:W1:Y:S01]  /*ce60*/  MUFU.EX2 R12, R79 ;  /* 0x0000004f000c7308 */ /* 0x000e620000000800 */
[----:B------:R-:W-:-:S01]  /*ce70*/  FFMA.FTZ R89, R2, R89, -R56 ;  /* 0x0000005902597223 */ /* 0x000fc20000010838 */
[----:B------:R-:W-:Y:S01]  /*ce80*/  F2FP.SATFINITE.E4M3.F32.PACK_AB_MERGE_C R149, R85, R58, RZ ;  /* 0x0000003a5595723e */ /* 0x000fe200048070ff */
[----:B---3--:R-:W-:-:S01]  /*ce90*/  FADD.FTZ R10, R40, R65 ;  /* 0x00000041280a7221 */ /* 0x008fc20000010000 */
[----:B------:R-:W-:Y:S01]  /*cea0*/  FFMA.FTZ R56, R2, R87, -R56 ;  /* 0x0000005702387223 */ /* 0x000fe20000010838 */
[----:B------:R-:W-:-:S03]  /*ceb0*/  FADD.FTZ R11, R45, R70 ;  /* 0x000000462d0b7221 */ /* 0x000fc60000010000 */
[----:B------:R-:W-:Y:S01]  /*cec0*/  MUFU.EX2 R46, R46 ;  /* 0x0000002e002e7308 */ /* 0x000fe20000000800 */
[C---:B----4-:R-:W-:Y:S01]  /*ced0*/  F2FP.SATFINITE.E4M3.F32.PACK_AB_MERGE_C R144, R69.reuse, R40, R144 ;  /* 0x000000284590723e */ /* 0x050fe20004807090 */
[----:B------:R-:W-:-:S06]  /*cee0*/  FADD.FTZ R69, R69, R10 ;  /* 0x0000000a45457221 */ /* 0x000fcc0000010000 */
[----:B------:R-:W-:Y:S01]  /*cef0*/  MUFU.EX2 R81, R81 ;  /* 0x0000005100517308 */ /* 0x000fe20000000800 */
[----:B------:R-:W-:Y:S01]  /*cf00*/  F2FP.SATFINITE.E4M3.F32.PACK_AB_MERGE_C R149, R9, R4, R149 ;  /* 0x000000040995723e */ /* 0x000fe20004807095 */
[----:B-----5:R-:W-:-:S06]  /*cf10*/  FADD.FTZ R4, R8, R11 ;  /* 0x0000000b08047221 */ /* 0x020fcc0000010000 */
[----:B------:R-:W2:Y:S08]  /*cf20*/  MUFU.EX2 R44, R44 ;  /* 0x0000002c002c7308 */ /* 0x000eb00000000800 */
[----:B------:R-:W3:Y:S01]  /*cf30*/  MUFU.EX2 R53, R53 ;  /* 0x0000003500357308 */ /* 0x000ee20000000800 */
[----:B------:R-:W-:-:S07]  /*cf40*/  FADD.FTZ R42, R42, R69 ;  /* 0x000000452a2a7221 */ /* 0x000fce0000010000 */
[----:B------:R-:W4:Y:S01]  /*cf50*/  MUFU.EX2 R77, R77 ;  /* 0x0000004d004d7308 */ /* 0x000f220000000800 */
[----:B0-----:R-:W-:-:S07]  /*cf60*/  FADD.FTZ R9, R7, R4 ;  /* 0x0000000407097221 */ /* 0x001fce0000010000 */
[----:B------:R-:W0:Y:S01]  /*cf70*/  MUFU.EX2 R6, R83 ;  /* 0x0000005300067308 */ /* 0x000e220000000800 */
[----:B------:R-:W-:-:S01]  /*cf80*/  FADD.FTZ R73, R73, R42 ;  /* 0x0000002a49497221 */ /* 0x000fc20000010000 */
[----:B-1----:R-:W-:-:S06]  /*cf90*/  F2FP.SATFINITE.E4M3.F32.PACK_AB_MERGE_C R10, R12, R7, RZ ;  /* 0x000000070c0a723e */ /* 0x002fcc00048070ff */
[----:B------:R-:W-:Y:S01]  /*cfa0*/  MUFU.EX2 R89, R89 ;  /* 0x0000005900597308 */ /* 0x000fe20000000800 */
[----:B------:R-:W-:-:S07]  /*cfb0*/  FADD.FTZ R12, R12, R9 ;  /* 0x000000090c0c7221 */ /* 0x000fce0000010000 */
[----:B------:R-:W1:Y:S01]  /*cfc0*/  MUFU.EX2 R56, R56 ;  /* 0x0000003800387308 */ /* 0x000e620000000800 */
[----:B------:R-:W-:Y:S01]  /*cfd0*/  ISETP.GE.AND P1, PT, R88, 0x81, PT ;  /* 0x000000815800780c */ /* 0x000fe20003f26270 */
[----:B--2---:R-:W-:Y:S01]  /*cfe0*/  FADD.FTZ R4, R44, R73 ;  /* 0x000000492c047221 */ /* 0x004fe20000010000 */
[----:B------:R-:W-:Y:S01]  /*cff0*/  F2FP.SATFINITE.E4M3.F32.PACK_AB_MERGE_C R9, R81, R46, RZ ;  /* 0x0000002e5109723e */ /* 0x000fe200048070ff */
[----:B---3--:R-:W-:-:S03]  /*d000*/  FADD.FTZ R7, R53, R12 ;  /* 0x0000000c35077221 */ /* 0x008fc60000010000 */
[C---:B----4-:R-:W-:Y:S01]  /*d010*/  F2FP.SATFINITE.E4M3.F32.PACK_AB_MERGE_C R146, R77.reuse, R44, R9 ;  /* 0x0000002c4d92723e */ /* 0x050fe20004807009 */
[----:B------:R-:W-:-:S01]  /*d020*/  FADD.FTZ R77, R77, R4 ;  /* 0x000000044d4d7221 */ /* 0x000fc20000010000 */
[----:B0-----:R-:W-:Y:S01]  /*d030*/  FADD.FTZ R4, R6, R7 ;  /* 0x0000000706047221 */ /* 0x001fe20000010000 */
[----:B------:R-:W-:Y:S01]  /*d040*/  F2FP.SATFINITE.E4M3.F32.PACK_AB_MERGE_C R143, R66, R3, R55 ;  /* 0x00000003428f723e */ /* 0x000fe20004807037 */
[----:B------:R-:W-:Y:S01]  /*d050*/  BSSY B0, `(.L_x_453) ;  /* 0x0000231000007945 */ /* 0x000fe20003800000 */
[----:B------:R-:W-:Y:S01]  /*d060*/  F2FP.SATFINITE.E4M3.F32.PACK_AB_MERGE_C R151, R91, R60, RZ ;  /* 0x0000003c5b97723e */ /* 0x000fe200048070ff */
[----:B------:R-:W-:Y:S01]  /*d070*/  FADD.FTZ R46, R46, R77 ;  /* 0x0000004d2e2e7221 */ /* 0x000fe20000010000 */
[----:B------:R-:W-:Y:S02]  /*d080*/  F2FP.SATFINITE.E4M3.F32.PACK_AB_MERGE_C R137, R62, R43, RZ ;  /* 0x0000002b3e89723e */ /* 0x000fe400048070ff */
[----:B-1----:R-:W-:Y:S01]  /*d090*/  F2FP.SATFINITE.E4M3.F32.PACK_AB_MERGE_C R3, R56, R89, RZ ;  /* 0x000000593803723e */ /* 0x002fe200048070ff */
[----:B------:R-:W-:-:S01]  /*d0a0*/  FADD.FTZ R89, R89, R4 ;  /* 0x0000000459597221 */ /* 0x000fc20000010000 */
[----:B------:R-:W-:-:S02]  /*d0b0*/  F2FP.SATFINITE.E4M3.F32.PACK_AB_MERGE_C R47, R64, R47, RZ ;  /* 0x0000002f402f723e */ /* 0x000fc400048070ff */
[----:B------:R-:W-:Y:S01]  /*d0c0*/  F2FP.SATFINITE.E4M3.F32.PACK_AB_MERGE_C R147, R6, R53, R3 ;  /* 0x000000350693723e */ /* 0x000fe20004807003 */
[----:B------:R-:W-:Y:S01]  /*d0d0*/  FADD.FTZ R6, R56, R89 ;  /* 0x0000005938067221 */ /* 0x000fe20000010000 */
[----:B------:R-:W-:Y:S01]  /*d0e0*/  F2FP.SATFINITE.E4M3.F32.PACK_AB_MERGE_C R138, R41, R28, R138 ;  /* 0x0000001c298a723e */ /* 0x000fe2000480708a */
[----:B------:R-:W-:Y:S01]  /*d0f0*/  FADD.FTZ R3, R81, R46 ;  /* 0x0000002e51037221 */ /* 0x000fe20000010000 */
[----:B------:R-:W-:Y:S01]  /*d100*/  F2FP.SATFINITE.E4M3.F32.PACK_AB_MERGE_C R140, R57, R32, R140 ;  /* 0x00000020398c723e */ /* 0x000fe2000480708c */
[--C-:B------:R-:W-:Y:S01]  /*d110*/  IMAD.MOV.U32 R134, RZ, RZ, R135.reuse ;  /* 0x000000ffff867224 */ /* 0x100fe200078e0087 */
[----:B------:R-:W-:Y:S01]  /*d120*/  F2FP.SATFINITE.E4M3.F32.PACK_AB_MERGE_C R142, R61, R34, R142 ;  /* 0x000000223d8e723e */ /* 0x000fe2000480708e */
[----:B------:R-:W-:Y:S01]  /*d130*/  IMAD.MOV.U32 R133, RZ, RZ, R135 ;  /* 0x000000ffff857224 */ /* 0x000fe200078e0087 */
[----:B------:R-:W-:Y:S01]  /*d140*/  F2FP.SATFINITE.E4M3.F32.PACK_AB_MERGE_C R151, R48, R27, R151 ;  /* 0x0000001b3097723e */ /* 0x000fe20004807097 */
[----:B------:R-:W-:Y:S01]  /*d150*/  IMAD.MOV.U32 R131, RZ, RZ, R135 ;  /* 0x000000ffff837224 */ /* 0x000fe200078e0087 */
[----:B------:R-:W-:Y:S01]  /*d160*/  F2FP.SATFINITE.E4M3.F32.PACK_AB_MERGE_C R137, R50, R31, R137 ;  /* 0x0000001f3289723e */ /* 0x000fe20004807089 */
[----:B------:R-:W-:Y:S01]  /*d170*/  IMAD.MOV.U32 R130, RZ, RZ, R135 ;  /* 0x000000ffff827224 */ /* 0x000fe200078e0087 */
[----:B------:R-:W-:Y:S01]  /*d180*/  F2FP.SATFINITE.E4M3.F32.PACK_AB_MERGE_C R139, R52, R35, R47 ;  /* 0x00000023348b723e */ /* 0x000fe2000480702f */
[----:B------:R-:W-:Y:S01]  /*d190*/  IMAD.MOV.U32 R129, RZ, RZ, R135 ;  /* 0x000000ffff817224 */ /* 0x000fe200078e0087 */
[----:B------:R-:W-:Y:S01]  /*d1a0*/  F2FP.SATFINITE.E4M3.F32.PACK_AB_MERGE_C R141, R54, R39, R141 ;  /* 0x00000027368d723e */ /* 0x000fe2000480708d */
[--C-:B------:R-:W-:Y:S01]  /*d1b0*/  IMAD.MOV.U32 R128, RZ, RZ, R135.reuse ;  /* 0x000000ffff807224 */ /* 0x100fe200078e0087 */
[----:B------:R-:W-:Y:S01]  /*d1c0*/  F2FP.SATFINITE.E4M3.F32.PACK_AB_MERGE_C R145, R8, R45, R10 ;  /* 0x0000002d0891723e */ /* 0x000fe2000480700a */
[--C-:B------:R-:W-:Y:S01]  /*d1d0*/  IMAD.MOV.U32 R127, RZ, RZ, R135.reuse ;  /* 0x000000ffff7f7224 */ /* 0x100fe200078e0087 */
[-C--:B------:R-:W-:Y:S01]  /*d1e0*/  MOV R132, R135.reuse ;  /* 0x0000008700847202 */ /* 0x080fe20000000f00 */
[--C-:B------:R-:W-:Y:S01]  /*d1f0*/  IMAD.MOV.U32 R126, RZ, RZ, R135.reuse ;  /* 0x000000ffff7e7224 */ /* 0x100fe200078e0087 */
[-C--:B------:R-:W-:Y:S01]  /*d200*/  MOV R119, R135.reuse ;  /* 0x0000008700777202 */ /* 0x080fe20000000f00 */
[--C-:B------:R-:W-:Y:S01]  /*d210*/  IMAD.MOV.U32 R125, RZ, RZ, R135.reuse ;  /* 0x000000ffff7d7224 */ /* 0x100fe200078e0087 */
[-C--:B------:R-:W-:Y:S01]  /*d220*/  MOV R106, R135.reuse ;  /* 0x00000087006a7202 */ /* 0x080fe20000000f00 */
[--C-:B------:R-:W-:Y:S01]  /*d230*/  IMAD.MOV.U32 R124, RZ, RZ, R135.reuse ;  /* 0x000000ffff7c7224 */ /* 0x100fe200078e0087 */
[----:B------:R-:W-:Y:S01]  /*d240*/  MOV R93, R135 ;  /* 0x00000087005d7202 */ /* 0x000fe20000000f00 */
[----:B------:R-:W-:-:S02]  /*d250*/  IMAD.MOV.U32 R123, RZ, RZ, R135 ;  /* 0x000000ffff7b7224 */ /* 0x000fc400078e0087 */
[--C-:B------:R-:W-:Y:S02]  /*d260*/  IMAD.MOV.U32 R122, RZ, RZ, R135.reuse ;  /* 0x000000ffff7a7224 */ /* 0x100fe400078e0087 */
[--C-:B------:R-:W-:Y:S02]  /*d270*/  IMAD.MOV.U32 R121, RZ, RZ, R135.reuse ;  /* 0x000000ffff797224 */ /* 0x100fe400078e0087 */
[--C-:B------:R-:W-:Y:S02]  /*d280*/  IMAD.MOV.U32 R120, RZ, RZ, R135.reuse ;  /* 0x000000ffff787224 */ /* 0x100fe400078e0087 */
[--C-:B------:R-:W-:Y:S02]  /*d290*/  IMAD.MOV.U32 R118, RZ, RZ, R135.reuse ;  /* 0x000000ffff767224 */ /* 0x100fe400078e0087 */
[--C-:B------:R-:W-:Y:S02]  /*d2a0*/  IMAD.MOV.U32 R117, RZ, RZ, R135.reuse ;  /* 0x000000ffff757224 */ /* 0x100fe400078e0087 */
        /* <DEDUP_REMOVED lines=26> */
[----:B------:R-:W-:Y:S01]  /*d450*/  IMAD.MOV.U32 R88, RZ, RZ, R135 ;  /* 0x000000ffff587224 */ /* 0x000fe200078e0087 */
[----:B------:R-:W-:Y:S06]  /*d460*/  @!P1 BRA `(.L_x_454) ;  /* 0x0000001c00bc9947 */ /* 0x000fec0003800000 */
[----:B------:R-:W2:Y:S01]  /*d470*/  LDL.LU R76, [R1] ;  /* 0x00000000014c7983 */ /* 0x000ea20000300800 */
[----:B------:R-:W-:Y:S02]  /*d480*/  VIADD R10, R155, 0xfffffffe ;  /* 0xfffffffe9b0a7836 */ /* 0x000fe40000000000 */
[----:B------:R-:W-:Y:S01]  /*d490*/  IMAD.MOV.U32 R11, RZ, RZ, R5 ;  /* 0x000000ffff0b7224 */ /* 0x000fe200078e0005 */
[----:B------:R0:W5:Y:S01]  /*d4a0*/  LDL.LU R7, [R1+0x8] ;  /* 0x0000080001077983 */ /* 0x0001620000300800 */
[----:B------:R-:W-:Y:S01]  /*d4b0*/  IMAD.MOV.U32 R12, RZ, RZ, R0 ;  /* 0x000000ffff0c7224 */ /* 0x000fe200078e0000 */
        /* <DEDUP_REMOVED lines=24> */
[----:B0-2---:R-:W-:-:S07]  /*d640*/  IMAD.MOV.U32 R4, RZ, RZ, R76 ;  /* 0x000000ffff047224 */ /* 0x005fce00078e004c */
.L_x_467:
[----:B-----5:R-:W-:-:S04]  /*d650*/  ISETP.NE.AND P1, PT, R4, 0x1, PT ;  /* 0x000000010400780c */ /* 0x020fc80003f25270 */
[----:B------:R-:W-:-:S04]  /*d660*/  SEL R0, RZ, 0x1, P1 ;  /* 0x00000001ff007807 */ /* 0x000fc80000800000 */
[----:B-----5:R-:W-:-:S05]  /*d670*/  LOP3.LUT R5, R7, R0, RZ, 0x3c, !PT ;  /* 0x0000000007057212 */ /* 0x020fca00078e3cff */
[----:B------:R0:W-:Y:S01]  /*d680*/  STL [R1+0x8], R5 ;  /* 0x0000080501007387 */ /* 0x0001e20000100800 */
[----:B------:R-:W-:Y:S05]  /*d690*/  @!P0 BRA `(.L_x_455) ;  /* 0x0000000000048947 */ /* 0x000fea0003800000 */
[----:B------:R-:W-:Y:S01]  /*d6a0*/  BPT.TRAP 0x1 ;  /* 0x000000040000795c */ /* 0x000fe20000300000 */
.L_x_455:
[----:B------:R-:W-:Y:S01]  /*d6b0*/  VIADD R0, R4, 0x1 ;  /* 0x0000000104007836 */ /* 0x000fe20000000000 */
[----:B0-----:R-:W-:-:S04]  /*d6c0*/  SHF.L.U32 R5, R5, 0x1f, RZ ;  /* 0x0000001f05057819 */ /* 0x001fc800000006ff */
[----:B------:R-:W-:-:S04]  /*d6d0*/  ISETP.NE.AND P1, PT, R0, 0x2, PT ;  /* 0x000000020000780c */ /* 0x000fc80003f25270 */
[----:B------:R-:W-:-:S05]  /*d6e0*/  SEL R8, R0, RZ, P1 ;  /* 0x000000ff00087207 */ /* 0x000fca0000800000 */
[----:B------:R0:W-:Y:S01]  /*d6f0*/  STL [R1], R8 ;  /* 0x0000000801007387 */ /* 0x0001e20000100800 */
[----:B------:R-:W-:-:S04]  /*d700*/  IMAD R0, R8, 0x8, R18 ;  /* 0x0000000808007824 */ /* 0x000fc800078e0212 */
[----:B------:R0:W1:Y:S01]  /*d710*/  SYNCS.PHASECHK.TRANS64.TRYWAIT P1, [R0+URZ+0x19c30], R5 ;  /* 0x019c3005000075a7 */ /* 0x000062000802017f */
[----:B------:R-:W-:Y:S05]  /*d720*/  @!P0 BRA `(.L_x_456) ;  /* 0x0000000000048947 */ /* 0x000fea0003800000 */
[----:B------:R-:W-:Y:S01]  /*d730*/  BPT.TRAP 0x1 ;  /* 0x000000040000795c */ /* 0x000fe20000300000 */
.L_x_456:
[----:B------:R-:W-:Y:S01]  /*d740*/  BSSY B1, `(.L_x_457) ;  /* 0x0000006000017945 */ /* 0x000fe20003800000 */
[----:B------:R-:W-:Y:S02]  /*d750*/  IMAD R24, R8, 0x300, R13 ;  /* 0x0000030008187824 */ /* 0x000fe400078e020d */
[----:B------:R-:W-:Y:S01]  /*d760*/  IMAD.MOV.U32 R25, RZ, RZ, -0x3ffffff0 ;  /* 0xc0000010ff197424 */ /* 0x000fe200078e00ff */
[----:B-1----:R-:W-:Y:S06]  /*d770*/  @P1 BRA `(.L_x_458) ;  /* 0x0000000000081947 */ /* 0x002fec0003800000 */
[----:B------:R-:W1:Y:S02]  /*d780*/  SYNCS.PHASECHK.TRANS64.TRYWAIT P1, [R0+URZ+0x19c30], R5 ;  /* 0x019c3005000075a7 */ /* 0x000e64000802017f */
[----:B-1----:R-:W-:Y:S05]  /*d790*/  @!P1 BRA `(.L_x_459) ;  /* 0x000000bc00e89947 */ /* 0x002fea0003800000 */
.L_x_458:
[----:B------:R-:W-:Y:S05]  /*d7a0*/  BSYNC B1 ;  /* 0x0000000000017941 */ /* 0x000fea0003800000 */
.L_x_457:
[----:B------:R-:W-:Y:S01]  /*d7b0*/  R2UR UR6, R24 ;  /* 0x00000000180672ca */ /* 0x000fe200000e0000 */
[----:B------:R-:W-:Y:S01]  /*d7c0*/  IMAD.MOV.U32 R9, RZ, RZ, -0x3ffffff0 ;  /* 0xc0000010ff097424 */ /* 0x000fe200078e00ff */
[----:B------:R-:W-:Y:S01]  /*d7d0*/  R2UR UR7, R25 ;  /* 0x00000000190772ca */ /* 0x000fe200000e0000 */
[----:B------:R-:W-:Y:S01]  /*d7e0*/  IMAD.MOV.U32 R25, RZ, RZ, -0x3ffffff0 ;  /* 0xc0000010ff197424 */ /* 0x000fe200078e00ff */
[----:B------:R-:W-:Y:S02]  /*d7f0*/  R2UR UR4, R14 ;  /* 0x000000000e0472ca */ /* 0x000fe400000e0000 */
[----:B------:R-:W-:Y:S02]  /*d800*/  R2UR UR5, R15 ;  /* 0x000000000f0572ca */ /* 0x000fe400000e0000 */
[C---:B0-----:R-:W-:Y:S01]  /*d810*/  IADD3 R8, R24.reuse, 0x100, RZ ;  /* 0x0000010018087810 */ /* 0x041fe20007ffe0ff */
[----:B------:R-:W-:Y:S01]  /*d820*/  VIADD R24, R24, 0x200 ;  /* 0x0000020018187836 */ /* 0x000fe20000000000 */
[----:B------:R-:W-:-:S02]  /*d830*/  R2UR UR15, R25 ;  /* 0x00000000190f72ca */ /* 0x000fc400000e0000 */
[----:B------:R-:W-:Y:S02]  /*d840*/  R2UR UR10, R8 ;  /* 0x00000000080a72ca */ /* 0x000fe400000e0000 */
[----:B------:R-:W-:Y:S02]  /*d850*/  R2UR UR14, R24 ;  /* 0x00000000180e72ca */ /* 0x000fe400000e0000 */
[----:B------:R-:W-:Y:S01]  /*d860*/  WARPGROUP.ARRIVE ;  /* 0x00000000000079c5 */ /* 0x000fe20000000000 */
[----:B------:R-:W-:Y:S02]  /*d870*/  R2UR UR11, R9 ;  /* 0x00000000090b72ca */ /* 0x000fe400000e0000 */
[----:B------:R-:W-:Y:S02]  /*d880*/  R2UR UR8, R152 ;  /* 0x00000000980872ca */ /* 0x000fe400000e0000 */
[----:B------:R-:W-:Y:S01]  /*d890*/  R2UR UR9, R153 ;  /* 0x00000000990972ca */ /* 0x000fe200000e0000 */
[----:B------:R-:W-:Y:S01]  /*d8a0*/  QGMMA.64x128x32.F32.E4M3.E4M3 R24, gdesc[UR4], RZ, !UPT, gsb0 ;  /* 0x01e00000041879f3 */ /* 0x000fe2000c0008ff */
[----:B------:R-:W-:-:S02]  /*d8b0*/  R2UR UR12, R20 ;  /* 0x00000000140c72ca */ /* 0x000fc400000e0000 */
[----:B------:R-:W-:Y:S01]  /*d8c0*/  R2UR UR13, R21 ;  /* 0x00000000150d72ca */ /* 0x000fe200000e0000 */
[----:B------:R-:W-:Y:S02]  /*d8d0*/  WARPGROUP.DEPBAR.LE gsb0, 0x0 ;  /* 0x00008000000079c5 */ /* 0x000fe40000010000 */
[----:B------:R-:W-:-:S06]  /*d8e0*/  WARPGROUP.ARRIVE ;  /* 0x00000000000079c5 */ /* 0x000fcc0000000000 */
[----:B------:R-:W-:Y:S03]  /*d8f0*/  QGMMA.64x128x32.F32.E4M3.E4M3 R24, gdesc[UR8], R24, gsb0 ;  /* 0x01e00000081879f3 */ /* 0x000fe60008000818 */
[----:B------:R-:W-:Y:S02]  /*d900*/  WARPGROUP.DEPBAR.LE gsb0, 0x0 ;  /* 0x00008000000079c5 */ /* 0x000fe40000010000 */
[----:B------:R-:W-:-:S07]  /*d910*/  WARPGROUP.ARRIVE ;  /* 0x00000000000079c5 */ /* 0x000fce0000000000 */
[----:B------:R-:W-:Y:S03]  /*d920*/  QGMMA.64x128x32.F32.E4M3.E4M3 R24, gdesc[UR12], R24, gsb0 ;  /* 0x01e000000c1879f3 */ /* 0x000fe60008000818 */
[----:B------:R-:W-:Y:S02]  /*d930*/  WARPGROUP.DEPBAR.LE gsb0, 0x0 ;  /* 0x00008000000079c5 */ /* 0x000fe40000010000 */
[----:B------:R-:W-:Y:S05]  /*d940*/  @!P0 BRA `(.L_x_460) ;  /* 0x0000000000048947 */ /* 0x000fea0003800000 */
[----:B------:R-:W-:Y:S01]  /*d950*/  BPT.TRAP 0x1 ;  /* 0x000000040000795c */ /* 0x000fe20000300000 */
.L_x_460:
[----:B-1----:R-:W-:Y:S01]  /*d960*/  SHF.L.U32 R5, R7, 0x1f, RZ ;  /* 0x0000001f07057819 */ /* 0x002fe200000006ff */
[----:B------:R-:W-:-:S04]  /*d970*/  IMAD R7, R4, 0x8, R18 ;  /* 0x0000000804077824 */ /* 0x000fc800078e0212 */
[----:B------:R0:W1:Y:S01]  /*d980*/  SYNCS.PHASECHK.TRANS64.TRYWAIT P1, [R7+URZ+0x19c50], R5 ;  /* 0x019c5005070075a7 */ /* 0x000062000802017f */
[----:B------:R-:W-:Y:S05]  /*d990*/  @!P0 BRA `(.L_x_461) ;  /* 0x0000000000048947 */ /* 0x000fea0003800000 */
[----:B------:R-:W-:Y:S01]  /*d9a0*/  BPT.TRAP 0x1 ;  /* 0x000000040000795c */ /* 0x000fe20000300000 */
.L_x_461:
[----:B------:R-:W-:Y:S04]  /*d9b0*/  BSSY B1, `(.L_x_462) ;  /* 0x0000004000017945 */ /* 0x000fe80003800000 */
[----:B-1----:R-:W-:Y:S05]  /*d9c0*/  @P1 BRA `(.L_x_463) ;  /* 0x0000000000081947 */ /* 0x002fea0003800000 */
[----:B------:R-:W1:Y:S02]  /*d9d0*/  SYNCS.PHASECHK.TRANS64.TRYWAIT P1, [R7+URZ+0x19c50], R5 ;  /* 0x019c5005070075a7 */ /* 0x000e64000802017f */
[----:B-1----:R-:W-:Y:S05]  /*d9e0*/  @!P1 BRA `(.L_x_464) ;  /* 0x000000bc00689947 */ /* 0x002fea0003800000 */
.L_x_463:
[----:B------:R-:W-:Y:S05]  /*d9f0*/  BSYNC B1 ;  /* 0x0000000000017941 */ /* 0x000fea0003800000 */
.L_x_462:
[----:B01----:R-:W-:Y:S01]  /*da00*/  VIADD R5, R18, 0x3000 ;  /* 0x0000300012057836 */ /* 0x003fe20000000000 */
[----:B------:R-:W-:Y:S01]  /*da10*/  WARPGROUP.ARRIVE ;  /* 0x00000000000079c5 */ /* 0x000fe20000000000 */
[----:B------:R-:W-:-:S03]  /*da20*/  IMAD.MOV.U32 R9, RZ, RZ, 0x40000040 ;  /* 0x40000040ff097424 */ /* 0x000fc600078e00ff */
[----:B------:R-:W-:-:S04]  /*da30*/  SHF.R.U32.HI R5, RZ, 0x4, R5 ;  /* 0x00000004ff057819 */ /* 0x000fc80000011605 */
[----:B------:R-:W-:-:S04]  /*da40*/  LOP3.LUT R5, R5, 0x3fff, RZ, 0xc0, !PT ;  /* 0x00003fff05057812 */ /* 0x000fc800078ec0ff */
[----:B------:R-:W-:-:S05]  /*da50*/  LOP3.LUT R5, R5, 0x10000, RZ, 0xfc, !PT ;  /* 0x0001000005057812 */ /* 0x000fca00078efcff */
[----:B------:R-:W-:Y:S02]  /*da60*/  IMAD R4, R4, 0x300, R5 ;  /* 0x0000030004047824 */ /* 0x000fe400078e0205 */
[----:B------:R-:W-:Y:S02]  /*da70*/  IMAD.MOV.U32 R5, RZ, RZ, 0x40000040 ;  /* 0x40000040ff057424 */ /* 0x000fe400078e00ff */
[C---:B------:R-:W-:Y:S01]  /*da80*/  VIADD R8, R4.reuse, 0x2 ;  /* 0x0000000204087836 */ /* 0x040fe20000000000 */
[----:B------:R-:W-:Y:S02]  /*da90*/  R2UR UR6, R4 ;  /* 0x00000000040672ca */ /* 0x000fe400000e0000 */
[----:B------:R-:W-:Y:S01]  /*daa0*/  R2UR UR7, R5 ;  /* 0x00000000050772ca */ /* 0x000fe200000e0000 */
[----:B------:R-:W-:-:S12]  /*dab0*/  IMAD.MOV.U32 R5, RZ, RZ, 0x40000040 ;  /* 0x40000040ff057424 */ /* 0x000fd800078e00ff */
[----:B------:R-:W-:Y:S01]  /*dac0*/  QGMMA.64x96x32.F32.E4M3.E4M3 R88, R148, gdesc[UR4], R88, gsb0 ;  /* 0x0160000494587df3 */ /* 0x000fe20008000858 */
[----:B------:R-:W-:Y:S01]  /*dad0*/  R2UR UR6, R8 ;  /* 0x00000000080672ca */ /* 0x000fe200000e0000 */
[C---:B------:R-:W-:Y:S01]  /*dae0*/  VIADD R8, R4.reuse, 0x4 ;  /* 0x0000000404087836 */ /* 0x040fe20000000000 */
[----:B------:R-:W-:Y:S01]  /*daf0*/  R2UR UR7, R9 ;  /* 0x00000000090772ca */ /* 0x000fe200000e0000 */
[----:B------:R-:W-:Y:S02]  /*db00*/  IMAD.MOV.U32 R9, RZ, RZ, 0x40000040 ;  /* 0x40000040ff097424 */ /* 0x000fe400078e00ff */
[----:B------:R-:W-:Y:S01]  /*db10*/  VIADD R4, R4, 0x6 ;  /* 0x0000000604047836 */ /* 0x000fe20000000000 */
[----:B------:R-:W-:Y:S02]  /*db20*/  WARPGROUP.DEPBAR.LE gsb0, 0x0 ;  /* 0x00008000000079c5 */ /* 0x000fe40000010000 */
[----:B------:R-:W-:-:S07]  /*db30*/  WARPGROUP.ARRIVE ;  /* 0x00000000000079c5 */ /* 0x000fce0000000000 */
[----:B------:R-:W-:Y:S01]  /*db40*/  QGMMA.64x96x32.F32.E4M3.E4M3 R88, R136, gdesc[UR4], R88, gsb0 ;  /* 0x0160000488587df3 */ /* 0x000fe20008000858 */
[----:B------:R-:W-:Y:S02]  /*db50*/  R2UR UR6, R8 ;  /* 0x00000000080672ca */ /* 0x000fe400000e0000 */
[----:B------:R-:W-:Y:S01]  /*db60*/  R2UR UR7, R9 ;  /* 0x00000000090772ca */ /* 0x000fe200000e0000 */
[----:B------:R-:W-:Y:S02]  /*db70*/  WARPGROUP.DEPBAR.LE gsb0, 0x0 ;  /* 0x00008000000079c5 */ /* 0x000fe40000010000 */
[----:B------:R-:W-:-:S10]  /*db80*/  WARPGROUP.ARRIVE ;  /* 0x00000000000079c5 */ /* 0x000fd40000000000 */
[----:B------:R-:W-:Y:S01]  /*db90*/  QGMMA.64x96x32.F32.E4M3.E4M3 R88, R140, gdesc[UR4], R88, gsb0 ;  /* 0x016000048c587df3 */ /* 0x000fe20008000858 */
[----:B------:R-:W-:Y:S02]  /*dba0*/  R2UR UR6, R4 ;  /* 0x00000000040672ca */ /* 0x000fe400000e0000 */
[----:B------:R-:W-:Y:S01]  /*dbb0*/  R2UR UR7, R5 ;  /* 0x00000000050772ca */ /* 0x000fe200000e0000 */
[----:B------:R-:W-:Y:S02]  /*dbc0*/  WARPGROUP.DEPBAR.LE gsb0, 0x0 ;  /* 0x00008000000079c5 */ /* 0x000fe40000010000 */
[----:B------:R-:W-:-:S10]  /*dbd0*/  WARPGROUP.ARRIVE ;  /* 0x00000000000079c5 */ /* 0x000fd40000000000 */
[----:B------:R-:W-:Y:S03]  /*dbe0*/  QGMMA.64x96x32.F32.E4M3.E4M3 R88, R144, gdesc[UR4], R88, gsb0 ;  /* 0x0160000490587df3 */ /* 0x000fe60008000858 */
[----:B------:R-:W-:Y:S02]  /*dbf0*/  WARPGROUP.DEPBAR.LE gsb0, 0x0 ;  /* 0x00008000000079c5 */ /* 0x000fe40000010000 */
[----:B------:R-:W-:Y:S05]  /*dc00*/  @!P0 BRA `(.L_x_465) ;  /* 0x0000000000048947 */ /* 0x000fea0003800000 */
[----:B------:R-:W-:Y:S01]  /*dc10*/  BPT.TRAP 0x1 ;  /* 0x000000040000795c */ /* 0x000fe20000300000 */
.L_x_465:
[----:B------:R-:W2:Y:S01]  /*dc20*/  LDL R136, [R1+0x20] ;  /* 0x0000200001887983 */ /* 0x000ea20000100800 */
[----:B------:R-:W-:-:S04]  /*dc30*/  IADD3 R0, R0, 0x19c40, RZ ;  /* 0x00019c4000007810 */ /* 0x000fc80007ffe0ff */
[----:B--2---:R-:W-:-:S04]  /*dc40*/  PRMT R0, R136, 0x654, R0 ;  /* 0x0000065488007816 */ /* 0x004fc80000000000 */
[----:B------:R0:W-:Y:S02]  /*dc50*/  SYNCS.ARRIVE.TRANS64.RED.A1T0 RZ, [R0+URZ], RZ ;  /* 0x000000ff00ff79a7 */ /* 0x0001e4000810043f */
[----:B0-----:R-:W-:-:S04]  /*dc60*/  FMNMX.FTZ R0, R24, R12, !PT ;  /* 0x0000000c18007209 */ /* 0x001fc80007810000 */
[----:B------:R-:W-:-:S04]  /*dc70*/  FMNMX.FTZ R0, R25, R0, !PT ;  /* 0x0000000019007209 */ /* 0x000fc80007810000 */
        /* <DEDUP_REMOVED lines=29> */
[----:B------:R-:W-:-:S05]  /*de50*/  FMNMX.FTZ R0, R85, R0, !PT ;  /* 0x0000000055007209 */ /* 0x000fca0007810000 */
[----:B------:R-:W0:Y:S02]  /*de60*/  SHFL.BFLY PT, R4, R0, 0x2, 0x1f ;  /* 0x0c401f0000047f89 */ /* 0x000e2400000e0000 */
[----:B0-----:R-:W-:-:S05]  /*de70*/  FMNMX.FTZ R0, R0, R4, !PT ;  /* 0x0000000400007209 */ /* 0x001fca0007810000 */
[----:B------:R-:W0:Y:S02]  /*de80*/  SHFL.BFLY PT, R4, R0, 0x1, 0x1f ;  /* 0x0c201f0000047f89 */ /* 0x000e2400000e0000 */
[----:B0-----:R-:W-:Y:S02]  /*de90*/  FMNMX.FTZ R0, R0, R4, !PT ;  /* 0x0000000400007209 */ /* 0x001fe40007810000 */
[----:B------:R-:W-:-:S03]  /*dea0*/  FMNMX.FTZ R4, R26, R11, !PT ;  /* 0x0000000b1a047209 */ /* 0x000fc60007810000 */
[----:B------:R-:W-:Y:S01]  /*deb0*/  FFMA.FTZ R9, R2, R0, -8 ;  /* 0xc100000002097423 */ /* 0x000fe20000010000 */
[----:B------:R-:W-:-:S03]  /*dec0*/  FMNMX.FTZ R4, R27, R4, !PT ;  /* 0x000000041b047209 */ /* 0x000fc60007810000 */
[--C-:B------:R-:W-:Y:S01]  /*ded0*/  FFMA.FTZ R24, R2, R24, -R9.reuse ;  /* 0x0000001802187223 */ /* 0x100fe20000010809 */
[----:B------:R-:W-:Y:S01]  /*dee0*/  FMNMX.FTZ R4, R30, R4, !PT ;  /* 0x000000041e047209 */ /* 0x000fe20007810000 */
[C-C-:B------:R-:W-:Y:S01]  /*def0*/  FFMA.FTZ R25, R2.reuse, R25, -R9.reuse ;  /* 0x0000001902197223 */ /* 0x140fe20000010809 */
[----:B------:R-:W-:-:S01]  /*df00*/  FFMA.FTZ R28, R2, R28, -R9 ;  /* 0x0000001c021c7223 */ /* 0x000fc20000010809 */
[C-C-:B------:R-:W-:Y:S01]  /*df10*/  FFMA.FTZ R29, R2.reuse, R29, -R9.reuse ;  /* 0x0000001d021d7223 */ /* 0x140fe20000010809 */
[----:B------:R-:W-:Y:S01]  /*df20*/  FMNMX.FTZ R4, R31, R4, !PT ;  /* 0x000000041f047209 */ /* 0x000fe20007810000 */
[----:B------:R-:W-:Y:S01]  /*df30*/  MUFU.EX2 R24, R24 ;  /* 0x0000001800187308 */ /* 0x000fe20000000800 */
[----:B------:R-:W-:-:S01]  /*df40*/  FFMA.FTZ R32, R2, R32, -R9 ;  /* 0x0000002002207223 */ /* 0x000fc20000010809 */
        /* <DEDUP_REMOVED lines=42> */
[----:B------:R-:W-:-:S03]  /*e1f0*/  FFMA.FTZ R9, R2, R85, -R9 ;  /* 0x0000005502097223 */ /* 0x000fc60000010809 */
[----:B------:R-:W-:Y:S01]  /*e200*/  FMNMX.FTZ R4, R55, R4, !PT ;  /* 0x0000000437047209 */ /* 0x000fe20007810000 */
[----:B------:R-:W-:Y:S03]  /*e210*/  MUFU.EX2 R36, R36 ;  /* 0x0000002400247308 */ /* 0x000fe60000000800 */
[----:B------:R-:W-:-:S04]  /*e220*/  FMNMX.FTZ R4, R58, R4, !PT ;  /* 0x000000043a047209 */ /* 0x000fc80007810000 */
        /* <DEDUP_REMOVED lines=22> */
[----:B------:R-:W-:Y:S04]  /*e390*/  MUFU.EX2 R52, R52 ;  /* 0x0000003400347308 */ /* 0x000fe80000000800 */
[----:B------:R-:W0:Y:S04]  /*e3a0*/  SHFL.BFLY PT, R5, R4, 0x2, 0x1f ;  /* 0x0c401f0004057f89 */ /* 0x000e2800000e0000 */
[----:B------:R-:W-:Y:S08]  /*e3b0*/  MUFU.EX2 R53, R53 ;  /* 0x0000003500357308 */ /* 0x000ff00000000800 */
[----:B------:R-:W-:Y:S08]  /*e3c0*/  MUFU.EX2 R56, R56 ;  /* 0x0000003800387308 */ /* 0x000ff00000000800 */
[----:B------:R-:W-:Y:S01]  /*e3d0*/  MUFU.EX2 R57, R57 ;  /* 0x0000003900397308 */ /* 0x000fe20000000800 */
[----:B0-----:R-:W-:-:S07]  /*e3e0*/  FMNMX.FTZ R5, R4, R5, !PT ;  /* 0x0000000504057209 */ /* 0x001fce0007810000 */
[----:B------:R-:W-:Y:S01]  /*e3f0*/  MUFU.EX2 R60, R60 ;  /* 0x0000003c003c7308 */ /* 0x000fe20000000800 */
[----:B------:R-:W0:Y:S07]  /*e400*/  SHFL.BFLY PT, R4, R5, 0x1, 0x1f ;  /* 0x0c201f0005047f89 */ /* 0x000e2e00000e0000 */
[----:B------:R-:W-:Y:S08]  /*e410*/  MUFU.EX2 R61, R61 ;  /* 0x0000003d003d7308 */ /* 0x000ff00000000800 */
[----:B------:R-:W-:Y:S08]  /*e420*/  MUFU.EX2 R64, R64 ;  /* 0x0000004000407308 */ /* 0x000ff00000000800 */
[----:B------:R-:W-:Y:S01]  /*e430*/  MUFU.EX2 R65, R65 ;  /* 0x0000004100417308 */ /* 0x000fe20000000800 */
[----:B0-----:R-:W-:Y:S01]  /*e440*/  FMNMX.FTZ R5, R5, R4, !PT ;  /* 0x0000000405057209 */ /* 0x001fe20007810000 */
[----:B------:R-:W-:-:S04]  /*e450*/  FADD.FTZ R4, -R0, R12 ;  /* 0x0000000c00047221 */ /* 0x000fc80000010100 */
[----:B------:R-:W-:Y:S01]  /*e460*/  FADD.FTZ R8, -R5, R11 ;  /* 0x0000000b05087221 */ /* 0x000fe20000010100 */
[----:B------:R-:W-:-:S01]  /*e470*/  FFMA.FTZ R11, R2, R5, -8 ;  /* 0xc1000000020b7423 */ /* 0x000fc20000010005 */
[C---:B------:R-:W-:Y:S01]  /*e480*/  FMUL.FTZ R4, R2.reuse, R4 ;  /* 0x0000000402047220 */ /* 0x040fe20000410000 */
[----:B------:R-:W-:Y:S01]  /*e490*/  MUFU.EX2 R68, R68 ;  /* 0x0000004400447308 */ /* 0x000fe20000000800 */
[C---:B------:R-:W-:Y:S01]  /*e4a0*/  FMUL.FTZ R8, R2.reuse, R8 ;  /* 0x0000000802087220 */ /* 0x040fe20000410000 */
[C-C-:B------:R-:W-:Y:S01]  /*e4b0*/  FFMA.FTZ R26, R2.reuse, R26, -R11.reuse ;  /* 0x0000001a021a7223 */ /* 0x140fe2000001080b */
[----:B------:R-:W-:-:S01]  /*e4c0*/  FFMA.FTZ R27, R2, R27, -R11 ;  /* 0x0000001b021b7223 */ /* 0x000fc2000001080b */
[C-C-:B------:R-:W-:Y:S01]  /*e4d0*/  FFMA.FTZ R30, R2.reuse, R30, -R11.reuse ;  /* 0x0000001e021e7223 */ /* 0x140fe2000001080b */
[----:B------:R-:W-:-:S01]  /*e4e0*/  FFMA.FTZ R31, R2, R31, -R11 ;  /* 0x0000001f021f7223 */ /* 0x000fc2000001080b */
[C-C-:B------:R-:W-:Y:S01]  /*e4f0*/  FFMA.FTZ R34, R2.reuse, R34, -R11.reuse ;  /* 0x0000002202227223 */ /* 0x140fe2000001080b */
[----:B------:R-:W-:-:S01]  /*e500*/  FFMA.FTZ R35, R2, R35, -R11 ;  /* 0x0000002302237223 */ /* 0x000fc2000001080b */
[----:B------:R-:W0:Y:S01]  /*e510*/  MUFU.EX2 R4, R4 ;  /* 0x0000000400047308 */ /* 0x000e220000000800 */
[----:B------:R-:W-:-:S01]  /*e520*/  FFMA.FTZ R38, R2, R38, -R11 ;  /* 0x0000002602267223 */ /* 0x000fc2000001080b */
[C-C-:B------:R-:W-:Y:S01]  /*e530*/  FFMA.FTZ R39, R2.reuse, R39, -R11.reuse ;  /* 0x0000002702277223 */ /* 0x140fe2000001080b */
[----:B------:R-:W-:-:S01]  /*e540*/  FFMA.FTZ R42, R2, R42, -R11 ;  /* 0x0000002a022a7223 */ /* 0x000fc2000001080b */
[C-C-:B------:R-:W-:Y:S01]  /*e550*/  FFMA.FTZ R43, R2.reuse, R43, -R11.reuse ;  /* 0x0000002b022b7223 */ /* 0x140fe2000001080b */
[----:B------:R-:W-:-:S01]  /*e560*/  FFMA.FTZ R46, R2, R46, -R11 ;  /* 0x0000002e022e7223 */ /* 0x000fc2000001080b */
[C-C-:B------:R-:W-:Y:S01]  /*e570*/  FFMA.FTZ R47, R2.reuse, R47, -R11.reuse ;  /* 0x0000002f022f7223 */ /* 0x140fe2000001080b */
[----:B------:R-:W-:-:S01]  /*e580*/  FFMA.FTZ R50, R2, R50, -R11 ;  /* 0x0000003202327223 */ /* 0x000fc2000001080b */
[----:B------:R-:W-:Y:S01]  /*e590*/  MUFU.EX2 R8, R8 ;  /* 0x0000000800087308 */ /* 0x000fe20000000800 */
[----:B------:R-:W-:-:S01]  /*e5a0*/  FFMA.FTZ R51, R2, R51, -R11 ;  /* 0x0000003302337223 */ /* 0x000fc2000001080b */
[C-C-:B------:R-:W-:Y:S01]  /*e5b0*/  FFMA.FTZ R54, R2.reuse, R54, -R11.reuse ;  /* 0x0000003602367223 */ /* 0x140fe2000001080b */
[----:B------:R-:W-:-:S01]  /*e5c0*/  FFMA.FTZ R55, R2, R55, -R11 ;  /* 0x0000003702377223 */ /* 0x000fc2000001080b */
[C-C-:B------:R-:W-:Y:S01]  /*e5d0*/  FFMA.FTZ R58, R2.reuse, R58, -R11.reuse ;  /* 0x0000003a023a7223 */ /* 0x140fe2000001080b */
[----:B------:R-:W-:-:S01]  /*e5e0*/  FFMA.FTZ R59, R2, R59, -R11 ;  /* 0x0000003b023b7223 */ /* 0x000fc2000001080b */
[C-C-:B------:R-:W-:Y:S01]  /*e5f0*/  FFMA.FTZ R62, R2.reuse, R62, -R11.reuse ;  /* 0x0000003e023e7223 */ /* 0x140fe2000001080b */
[----:B------:R-:W-:-:S01]  /*e600*/  FFMA.FTZ R63, R2, R63, -R11 ;  /* 0x0000003f023f7223 */ /* 0x000fc2000001080b */
[----:B------:R-:W1:Y:S01]  /*e610*/  MUFU.EX2 R26, R26 ;  /* 0x0000001a001a7308 */ /* 0x000e620000000800 */
[----:B0-----:R-:W-:-:S01]  /*e620*/  FFMA.FTZ R3, R4, R3, R24 ;  /* 0x0000000304037223 */ /* 0x001fc20000010018 */
[C-C-:B------:R-:W-:Y:S01]  /*e630*/  FFMA.FTZ R66, R2.reuse, R66, -R11.reuse ;  /* 0x0000004202427223 */ /* 0x140fe2000001080b */
[----:B------:R-:W-:-:S01]  /*e640*/  FFMA.FTZ R67, R2, R67, -R11 ;  /* 0x0000004302437223 */ /* 0x000fc2000001080b */
[----:B------:R-:W-:Y:S01]  /*e650*/  FFMA.FTZ R70, R2, R70, -R11 ;  /* 0x0000004602467223 */ /* 0x000fe2000001080b */
[----:B------:R-:W-:-:S01]  /*e660*/  FADD.FTZ R3, R25, R3 ;  /* 0x0000000319037221 */ /* 0x000fc20000010000 */
[C-C-:B------:R-:W-:Y:S01]  /*e670*/  FFMA.FTZ R71, R2.reuse, R71, -R11.reuse ;  /* 0x0000004702477223 */ /* 0x140fe2000001080b */
[----:B------:R-:W-:-:S01]  /*e680*/  FFMA.FTZ R74, R2, R74, -R11 ;  /* 0x0000004a024a7223 */ /* 0x000fc2000001080b */
[----:B------:R-:W0:Y:S01]  /*e690*/  MUFU.EX2 R27, R27 ;  /* 0x0000001b001b7308 */ /* 0x000e220000000800 */
[----:B------:R-:W-:-:S01]  /*e6a0*/  FADD.FTZ R3, R28, R3 ;  /* 0x000000031c037221 */ /* 0x000fc20000010000 */
[C-C-:B------:R-:W-:Y:S01]  /*e6b0*/  FFMA.FTZ R75, R2.reuse, R75, -R11.reuse ;  /* 0x0000004b024b7223 */ /* 0x140fe2000001080b */
[----:B------:R-:W-:-:S01]  /*e6c0*/  FFMA.FTZ R78, R2, R78, -R11 ;  /* 0x0000004e024e7223 */ /* 0x000fc2000001080b */
[----:B------:R-:W-:Y:S01]  /*e6d0*/  FFMA.FTZ R79, R2, R79, -R11 ;  /* 0x0000004f024f7223 */ /* 0x000fe2000001080b */
[----:B------:R-:W-:-:S01]  /*e6e0*/  FADD.FTZ R3, R29, R3 ;  /* 0x000000031d037221 */ /* 0x000fc20000010000 */
[C-C-:B------:R-:W-:Y:S01]  /*e6f0*/  FFMA.FTZ R82, R2.reuse, R82, -R11.reuse ;  /* 0x0000005202527223 */ /* 0x140fe2000001080b */
[----:B------:R-:W-:-:S01]  /*e700*/  FFMA.FTZ R83, R2, R83, -R11 ;  /* 0x0000005302537223 */ /* 0x000fc2000001080b */
[----:B------:R-:W2:Y:S01]  /*e710*/  MUFU.EX2 R30, R30 ;  /* 0x0000001e001e7308 */ /* 0x000ea20000000800 */
[----:B-1----:R-:W-:-:S01]  /*e720*/  FFMA.FTZ R6, R8, R6, R26 ;  /* 0x0000000608067223 */ /* 0x002fc2000001001a */
[----:B------:R-:W-:Y:S01]  /*e730*/  FADD.FTZ R3, R32, R3 ;  /* 0x0000000320037221 */ /* 0x000fe20000010000 */
[----:B------:R-:W-:-:S01]  /*e740*/  FFMA.FTZ R86, R2, R86, -R11 ;  /* 0x0000005602567223 */ /* 0x000fc2000001080b */
[----:B------:R-:W-:-:S02]  /*e750*/  FFMA.FTZ R11, R2, R87, -R11 ;  /* 0x00000057020b7223 */ /* 0x000fc4000001080b */
[----:B------:R-:W-:-:S02]  /*e760*/  FADD.FTZ R3, R33, R3 ;  /* 0x0000000321037221 */ /* 0x000fc40000010000 */
[----:B------:R-:W1:Y:S01]  /*e770*/  MUFU.EX2 R31, R31 ;  /* 0x0000001f001f7308 */ /* 0x000e620000000800 */
[----:B0-----:R-:W-:-:S01]  /*e780*/  FADD.FTZ R6, R27, R6 ;  /* 0x000000061b067221 */ /* 0x001fc20000010000 */
[----:B------:R-:W-:-:S04]  /*e790*/  FADD.FTZ R3, R36, R3 ;  /* 0x0000000324037221 */ /* 0x000fc80000010000 */
[----:B------:R-:W-:Y:S02]  /*e7a0*/  FADD.FTZ R3, R37, R3 ;  /* 0x0000000325037221 */ /* 0x000fe40000010000 */
[----:B------:R-:W0:Y:S01]  /*e7b0*/  MUFU.EX2 R34, R34 ;  /* 0x0000002200227308 */ /* 0x000e220000000800 */
[----:B--2---:R-:W-:-:S01]  /*e7c0*/  FADD.FTZ R6, R30, R6 ;  /* 0x000000061e067221 */ /* 0x004fc20000010000 */
[----:B------:R-:W-:-:S04]  /*e7d0*/  FADD.FTZ R3, R40, R3 ;  /* 0x0000000328037221 */ /* 0x000fc80000010000 */
[----:B------:R-:W-:Y:S02]  /*e7e0*/  FADD.FTZ R3, R41, R3 ;  /* 0x0000000329037221 */ /* 0x000fe40000010000 */
[----:B------:R-:W2:Y:S01]  /*e7f0*/  MUFU.EX2 R35, R35 ;  /* 0x0000002300237308 */ /* 0x000ea20000000800 */
[----:B-1----:R-:W-:-:S01]  /*e800*/  FADD.FTZ R6, R31, R6 ;  /* 0x000000061f067221 */ /* 0x002fc20000010000 */
[----:B------:R-:W-:-:S04]  /*e810*/  FADD.FTZ R3, R44, R3 ;  /* 0x000000032c037221 */ /* 0x000fc80000010000 */
[----:B------:R-:W-:Y:S02]  /*e820*/  FADD.FTZ R3, R45, R3 ;  /* 0x000000032d037221 */ /* 0x000fe40000010000 */
        /* <DEDUP_REMOVED lines=22> */
[----:B------:R-:W-:-:S06]  /*e990*/  FADD.FTZ R3, R68, R3 ;  /* 0x0000000344037221 */ /* 0x000fcc0000010000 */
        /* <DEDUP_REMOVED lines=58> */
[----:B-1----:R-:W-:-:S03]  /*ed40*/  FADD.FTZ R3, R9, R3 ;  /* 0x0000000309037221 */ /* 0x002fc60000010000 */
[----:B0-----:R-:W-:Y:S01]  /*ed50*/  FADD.FTZ R6, R11, R6 ;  /* 0x000000060b067221 */ /* 0x001fe20000010000 */
[----:B------:R-:W-:Y:S06]  /*ed60*/  @!P0 BRA `(.L_x_466) ;  /* 0x0000000000048947 */ /* 0x000fec0003800000 */
[----:B------:R-:W-:Y:S01]  /*ed70*/  BPT.TRAP 0x1 ;  /* 0x000000040000795c */ /* 0x000fe20000300000 */
.L_x_466:
[----:B------:R-:W-:Y:S02]  /*ed80*/  VIADD R7, R7, 0x19c60 ;  /* 0x00019c6007077836 */ /* 0x000fe40000000000 */
[-C--:B------:R-:W-:Y:S01]  /*ed90*/  FMUL.FTZ R88, R88, R4.reuse ;  /* 0x0000000458587220 */ /* 0x080fe20000410000 */
[-C--:B------:R-:W-:Y:S01]  /*eda0*/  FMUL.FTZ R89, R89, R4.reuse ;  /* 0x0000000459597220 */ /* 0x080fe20000410000 */
[-C--:B------:R-:W-:Y:S01]  /*edb0*/  FMUL.FTZ R92, R92, R4.reuse ;  /* 0x000000045c5c7220 */ /* 0x080fe20000410000 */
[-C--:B------:R-:W-:Y:S01]  /*edc0*/  FMUL.FTZ R93, R93, R4.reuse ;  /* 0x000000045d5d7220 */ /* 0x080fe20000410000 */
[----:B------:R-:W-:Y:S01]  /*edd0*/  PRMT R7, R136, 0x654, R7 ;  /* 0x0000065488077816 */ /* 0x000fe20000000007 */
[-C--:B------:R-:W-:Y:S01]  /*ede0*/  FMUL.FTZ R96, R96, R4.reuse ;  /* 0x0000000460607220 */ /* 0x080fe20000410000 */
[-C--:B------:R-:W-:Y:S01]  /*edf0*/  FMUL.FTZ R97, R97, R4.reuse ;  /* 0x0000000461617220 */ /* 0x080fe20000410000 */
[-C--:B------:R-:W-:Y:S01]  /*ee00*/  FMUL.FTZ R100, R100, R4.reuse ;  /* 0x0000000464647220 */ /* 0x080fe20000410000 */
[----:B------:R0:W-:Y:S01]  /*ee10*/  SYNCS.ARRIVE.TRANS64.RED.A1T0 RZ, [R7+URZ], RZ ;  /* 0x000000ff07ff79a7 */ /* 0x0001e2000810043f */
        /* <DEDUP_REMOVED lines=17> */
[----:B0-----:R0:W5:Y:S01]  /*ef30*/  LDL R7, [R1+0x8] ;  /* 0x0000080001077983 */ /* 0x0011620000100800 */
[----:B------:R-:W-:Y:S01]  /*ef40*/  ISETP.GT.AND P1, PT, R10, RZ, PT ;  /* 0x000000ff0a00720c */ /* 0x000fe20003f24270 */
[----:B------:R-:W-:Y:S01]  /*ef50*/  FMUL.FTZ R90, R90, R8 ;  /* 0x000000085a5a7220 */ /* 0x000fe20000410000 */
[----:B------:R-:W-:Y:S01]  /*ef60*/  F2FP.SATFINITE.E4M3.F32.PACK_AB_MERGE_C R28, R29, R28, RZ ;  /* 0x0000001c1d1c723e */ /* 0x000fe200048070ff */
[----:B------:R0:W5:Y:S01]  /*ef70*/  LDL R4, [R1] ;  /* 0x0000000001047983 */ /* 0x0001620000100800 */
[----:B------:R-:W-:Y:S01]  /*ef80*/  F2FP.SATFINITE.E4M3.F32.PACK_AB_MERGE_C R30, R31, R30, RZ ;  /* 0x0000001e1f1e723e */ /* 0x000fe200048070ff */
[----:B------:R-:W-:Y:S01]  /*ef90*/  FMUL.FTZ R91, R91, R8 ;  /* 0x000000085b5b7220 */ /* 0x000fe20000410000 */
[----:B------:R-:W-:Y:S01]  /*efa0*/  F2FP.SATFINITE.E4M3.F32.PACK_AB_MERGE_C R36, R37, R36, RZ ;  /* 0x000000242524723e */ /* 0x000fe200048070ff */
[----:B------:R-:W-:Y:S01]  /*efb0*/  FMUL.FTZ R94, R94, R8 ;  /* 0x000000085e5e7220 */ /* 0x000fe20000410000 */
[----:B------:R-:W-:Y:S01]  /*efc0*/  F2FP.SATFINITE.E4M3.F32.PACK_AB_MERGE_C R38, R39, R38, RZ ;  /* 0x000000262726723e */ /* 0x000fe200048070ff */
[----:B------:R-:W-:Y:S01]  /*efd0*/  FMUL.FTZ R95, R95, R8 ;  /* 0x000000085f5f7220 */ /* 0x000fe20000410000 */
[----:B------:R-:W-:Y:S01]  /*efe0*/  F2FP.SATFINITE.E4M3.F32.PACK_AB_MERGE_C R11, R11, R86, RZ ;  /* 0x000000560b0b723e */ /* 0x000fe200048070ff */
[----:B------:R-:W-:Y:S01]  /*eff0*/  FMUL.FTZ R98, R98, R8 ;  /* 0x0000000862627220 */ /* 0x000fe20000410000 */
[----:B------:R-:W-:Y:S01]  /*f000*/  F2FP.SATFINITE.E4M3.F32.PACK_AB_MERGE_C R28, R25, R24, R28 ;  /* 0x00000018191c723e */ /* 0x000fe2000480701c */
[----:B------:R-:W-:Y:S01]  /*f010*/  FMUL.FTZ R99, R99, R8 ;  /* 0x0000000863637220 */ /* 0x000fe20000410000 */
[----:B------:R-:W-:Y:S01]  /*f020*/  F2FP.SATFINITE.E4M3.F32.PACK_AB_MERGE_C R30, R27, R26, R30 ;  /* 0x0000001a1b1e723e */ /* 0x000fe2000480701e */
[----:B------:R-:W-:Y:S01]  /*f030*/  FMUL.FTZ R102, R102, R8 ;  /* 0x0000000866667220 */ /* 0x000fe20000410000 */
[----:B------:R-:W-:Y:S01]  /*f040*/  F2FP.SATFINITE.E4M3.F32.PACK_AB_MERGE_C R36, R33, R32, R36 ;  /* 0x000000202124723e */ /* 0x000fe20004807024 */
[----:B------:R-:W-:Y:S01]  /*f050*/  FMUL.FTZ R103, R103, R8 ;  /* 0x0000000867677220 */ /* 0x000fe20000410000 */
[----:B------:R-:W-:Y:S01]  /*f060*/  F2FP.SATFINITE.E4M3.F32.PACK_AB_MERGE_C R38, R35, R34, R38 ;  /* 0x000000222326723e */ /* 0x000fe20004807026 */
[----:B------:R-:W-:Y:S01]  /*f070*/  FMUL.FTZ R106, R106, R8 ;  /* 0x000000086a6a7220 */ /* 0x000fe20000410000 */
        /* <DEDUP_REMOVED lines=31> */
[----:B------:R-:W-:Y:S01]  /*f270*/  VIADD R10, R10, 0xffffffff ;  /* 0xffffffff0a0a7836 */ /* 0x000fe20000000000 */
        /* <DEDUP_REMOVED lines=13> */
[----:B0-----:R-:W-:Y:S06]  /*f350*/  @P1 BRA `(.L_x_467) ;  /* 0xffffffe000bc1947 */ /* 0x001fec000383ffff */
.L_x_454:
[----:B------:R-:W-:Y:S05]  /*f360*/  BSYNC B0 ;  /* 0x0000000000007941 */ /* 0x000fea0003800000 */
.L_x_453:
[----:B------:R-:W-:Y:S06]  /*f370*/  BAR.ARV 0x8, 0x200 ;  /* 0x0208000000007b1d */ /* 0x000fec0000002000 */
[----:B------:R-:W-:Y:S05]  /*f380*/  @!P0 BRA `(.L_x_468) ;  /* 0x0000000000048947 */ /* 0x000fea0003800000 */
[----:B------:R-:W-:Y:S01]  /*f390*/  BPT.TRAP 0x1 ;  /* 0x000000040000795c */ /* 0x000fe20000300000 */
.L_x_468:
[----:B-----5:R-:W2:Y:S04]  /*f3a0*/  LDL R7, [R1+0x8] ;  /* 0x0000080001077983 */ /* 0x020ea80000100800 */
[----:B------:R-:W3:Y:S01]  /*f3b0*/  LDL R4, [R1] ;  /* 0x0000000001047983 */ /* 0x000ee20000100800 */
[----:B--2---:R-:W-:Y:S01]  /*f3c0*/  SHF.L.U32 R7, R7, 0x1f, RZ ;  /* 0x0000001f07077819 */ /* 0x004fe200000006ff */
[----:B---3--:R-:W-:-:S04]  /*f3d0*/  IMAD R4, R4, 0x8, R18 ;  /* 0x0000000804047824 */ /* 0x008fc800078e0212 */
[----:B------:R0:W1:Y:S01]  /*f3e0*/  SYNCS.PHASECHK.TRANS64.TRYWAIT P1, [R4+URZ+0x19c50], R7 ;  /* 0x019c5007040075a7 */ /* 0x000062000802017f */
[----:B------:R-:W-:Y:S05]  /*f3f0*/  @!P0 BRA `(.L_x_469) ;  /* 0x0000000000048947 */ /* 0x000fea0003800000 */
[----:B------:R-:W-:Y:S01]  /*f400*/  BPT.TRAP 0x1 ;  /* 0x000000040000795c */ /* 0x000fe20000300000 */
.L_x_469:
[----:B------:R-:W-:Y:S04]  /*f410*/  BSSY B0, `(.L_x_470) ;  /* 0x0000004000007945 */ /* 0x000fe80003800000 */
[----:B-1----:R-:W-:Y:S05]  /*f420*/  @P1 BRA `(.L_x_471) ;  /* 0x0000000000081947 */ /* 0x002fea0003800000 */
[----:B------:R-:W1:Y:S02]  /*f430*/  SYNCS.PHASECHK.TRANS64.TRYWAIT P1, [R4+URZ+0x19c50], R7 ;  /* 0x019c5007040075a7 */ /* 0x000e64000802017f */
[----:B-1----:R-:W-:Y:S05]  /*f440*/  @!P1 BRA `(.L_x_472) ;  /* 0x000000a000e49947 */ /* 0x002fea0003800000 */
.L_x_471:
[----:B------:R-:W-:Y:S05]  /*f450*/  BSYNC B0 ;  /* 0x0000000000007941 */ /* 0x000fea0003800000 */
.L_x_470:
[----:B------:R-:W2:Y:S04]  /*f460*/  LDL R25, [R1] ;  /* 0x0000000001197983 */ /* 0x000ea80000100800 */
[----:B------:R-:W3:Y:S04]  /*f470*/  LDL R14, [R1+0x44] ;  /* 0x00004400010e7983 */ /* 0x000ee80000100800 */
[----:B------:R-:W0:Y:S01]  /*f480*/  LDL R15, [R1+0x28] ;  /* 0x00002800010f7983 */ /* 0x000e220000100800 */
[----:B------:R-:W-:Y:S01]  /*f490*/  VIADD R18, R18, 0x3000 ;  /* 0x0000300012127836 */ /* 0x000fe20000000000 */
[----:B------:R-:W-:-:S04]  /*f4a0*/  ULDC.64 UR4, c[0x0][0x9a0] ;  /* 0x0002680000047ab9 */ /* 0x000fc80000000a00 */
[----:B------:R-:W-:-:S04]  /*f4b0*/  SHF.R.U32.HI R18, RZ, 0x4, R18 ;  /* 0x00000004ff127819 */ /* 0x000fc80000011612 */
[----:B------:R-:W-:-:S04]  /*f4c0*/  LOP3.LUT R18, R18, 0x3fff, RZ, 0xc0, !PT ;  /* 0x00003fff12127812 */ /* 0x000fc800078ec0ff */
[----:B------:R-:W-:Y:S02]  /*f4d0*/  LOP3.LUT R18, R18, 0x10000, RZ, 0xfc, !PT ;  /* 0x0001000012127812 */ /* 0x000fe400078efcff */
[----:B------:R-:W-:Y:S01]  /*f4e0*/  ISETP.NE.U32.AND P1, PT, RZ, UR4, PT ;  /* 0x00000004ff007c0c */ /* 0x000fe2000bf25070 */
[----:B------:R-:W-:-:S03]  /*f4f0*/  IMAD.MOV.U32 R9, RZ, RZ, 0x40000040 ;  /* 0x40000040ff097424 */ /* 0x000fc600078e00ff */
[----:B------:R-:W-:Y:S02]  /*f500*/  ISETP.NE.AND.EX P1, PT, RZ, UR5, PT, P1 ;  /* 0x00000005ff007c0c */ /* 0x000fe4000bf25310 */
[----:B------:R-:W-:Y:S01]  /*f510*/  R2UR UR7, R9 ;  /* 0x00000000090772ca */ /* 0x000fe200000e0000 */
[----:B------:R-:W-:-:S10]  /*f520*/  WARPGROUP.ARRIVE ;  /* 0x00000000000079c5 */ /* 0x000fd40000000000 */
[----:B------:R-:W3:Y:S08]  /*f530*/  @P1 LDC.64 R12, c[0x0][0x9c8] ;  /* 0x00027200ff0c1b82 */ /* 0x000ef00000000a00 */
[----:B------:R-:W4:Y:S01]  /*f540*/  @P1 LDC.64 R10, c[0x0][0x9d0] ;  /* 0x00027400ff0a1b82 */ /* 0x000f220000000a00 */
[----:B------:R-:W-:-:S05]  /*f550*/  @P1 SHF.R.S32.HI R9, RZ, 0x1f, R154 ;  /* 0x0000001fff091819 */ /* 0x000fca000001149a */
[----:B----4-:R-:W-:Y:S02]  /*f560*/  @P1 IMAD R9, R9, R10, RZ ;  /* 0x0000000a09091224 */ /* 0x010fe400078e02ff */
[----:B--2---:R-:W-:-:S05]  /*f570*/  IMAD R8, R25, 0x300, R18 ;  /* 0x0000030019087824 */ /* 0x004fca00078e0212 */
[----:B------:R-:W-:-:S13]  /*f580*/  R2UR UR6, R8 ;  /* 0x00000000080672ca */ /* 0x000fda00000e0000 */
[----:B------:R-:W-:Y:S01]  /*f590*/  QGMMA.64x96x32.F32.E4M3.E4M3 R88, R148, gdesc[UR4], R88, gsb0 ;  /* 0x0160000494587df3 */ /* 0x000fe20008000858 */
[----:B---3--:R-:W-:-:S04]  /*f5a0*/  @P1 IMAD R14, R14, R12, RZ ;  /* 0x0000000c0e0e1224 */ /* 0x008fc800078e02ff */
[C---:B01----:R-:W-:Y:S02]  /*f5b0*/  @P1 IMAD R7, R15.reuse, R13, R14 ;  /* 0x0000000d0f071224 */ /* 0x043fe400078e020e */
[----:B------:R-:W-:-:S05]  /*f5c0*/  @P1 IMAD.WIDE.U32 R12, R15, R12, RZ ;  /* 0x0000000c0f0c1225 */ /* 0x000fca00078e00ff */
[----:B------:R-:W-:Y:S01]  /*f5d0*/  @P1 IADD3 R13, R13, R7, RZ ;  /* 0x000000070d0d1210 */ /* 0x000fe20007ffe0ff */
[C---:B------:R-:W-:Y:S02]  /*f5e0*/  @P1 IMAD R7, R154.reuse, R11, R9 ;  /* 0x0000000b9a071224 */ /* 0x040fe400078e0209 */
[----:B------:R-:W-:-:S04]  /*f5f0*/  @P1 IMAD.WIDE.U32 R10, R154, R10, R12 ;  /* 0x0000000a9a0a1225 */ /* 0x000fc800078e000c */
[----:B------:R-:W-:Y:S01]  /*f600*/  @P1 IMAD.IADD R7, R11, 0x1, R7 ;  /* 0x000000010b071824 */ /* 0x000fe200078e0207 */
[----:B------:R-:W-:-:S04]  /*f610*/  @P1 LEA R12, P2, R10, UR4, 0x2 ;  /* 0x000000040a0c1c11 */ /* 0x000fc8000f8410ff */
[----:B------:R-:W-:Y:S01]  /*f620*/  @P1 LEA.HI.X R13, R10, UR5, R7, 0x2, P2 ;  /* 0x000000050a0d1c11 */ /* 0x000fe200090f1407 */
[----:B------:R-:W-:-:S06]  /*f630*/  IMAD.MOV.U32 R7, RZ, RZ, 0x3f800000 ;  /* 0x3f800000ff077424 */ /* 0x000fcc00078e00ff */
[----:B------:R0:W2:Y:S01]  /*f640*/  @P1 LDG.E R7, desc[UR42][R12.64] ;  /* 0x0000002a0c071981 */ /* 0x0000a2000c1e1900 */
[----:B------:R-:W-:Y:S02]  /*f650*/  VIADD R10, R8, 0x2 ;  /* 0x00000002080a7836 */ /* 0x000fe40000000000 */
[----:B------:R-:W-:-:S03]  /*f660*/  IMAD.MOV.U32 R11, RZ, RZ, 0x40000040 ;  /* 0x40000040ff0b7424 */ /* 0x000fc600078e00ff */
[----:B------:R-:W-:Y:S02]  /*f670*/  R2UR UR6, R10 ;  /* 0x000000000a0672ca */ /* 0x000fe400000e0000 */
[----:B------:R-:W-:Y:S01]  /*f680*/  R2UR UR7, R11 ;  /* 0x000000000b0772ca */ /* 0x000fe200000e0000 */
[----:B------:R-:W-:Y:S02]  /*f690*/  WARPGROUP.DEPBAR.LE gsb0, 0x0 ;  /* 0x00008000000079c5 */ /* 0x000fe40000010000 */
[----:B------:R-:W-:-:S10]  /*f6a0*/  WARPGROUP.ARRIVE ;  /* 0x00000000000079c5 */ /* 0x000fd40000000000 */
[----:B------:R-:W-:Y:S01]  /*f6b0*/  QGMMA.64x96x32.F32.E4M3.E4M3 R88, R136, gdesc[UR4], R88, gsb0 ;  /* 0x0160000488587df3 */ /* 0x000fe20008000858 */
[----:B------:R-:W-:Y:S02]  /*f6c0*/  VIADD R10, R8, 0x4 ;  /* 0x00000004080a7836 */ /* 0x000fe40000000000 */
[----:B------:R-:W-:-:S03]  /*f6d0*/  IMAD.MOV.U32 R11, RZ, RZ, 0x40000040 ;  /* 0x40000040ff0b7424 */ /* 0x000fc600078e00ff */
[----:B------:R-:W-:Y:S02]  /*f6e0*/  R2UR UR6, R10 ;  /* 0x000000000a0672ca */ /* 0x000fe400000e0000 */
[----:B------:R-:W-:Y:S01]  /*f6f0*/  R2UR UR7, R11 ;  /* 0x000000000b0772ca */ /* 0x000fe200000e0000 */
[----:B------:R-:W-:Y:S01]  /*f700*/  VIADD R8, R8, 0x6 ;  /* 0x0000000608087836 */ /* 0x000fe20000000000 */
[----:B------:R-:W1:Y:S01]  /*f710*/  SHFL.BFLY PT, R10, R3, 0x2, 0x1f ;  /* 0x0c401f00030a7f89 */ /* 0x000e6200000e0000 */
[----:B------:R-:W-:-:S03]  /*f720*/  IMAD.MOV.U32 R9, RZ, RZ, 0x40000040 ;  /* 0x40000040ff097424 */ /* 0x000fc600078e00ff */
[----:B------:R-:W3:Y:S01]  /*f730*/  SHFL.BFLY PT, R11, R6, 0x2, 0x1f ;  /* 0x0c401f00060b7f89 */ /* 0x000ee200000e0000 */
[----:B------:R-:W-:Y:S02]  /*f740*/  WARPGROUP.DEPBAR.LE gsb0, 0x0 ;  /* 0x00008000000079c5 */ /* 0x000fe40000010000 */
[----:B------:R-:W-:-:S06]  /*f750*/  WARPGROUP.ARRIVE ;  /* 0x00000000000079c5 */ /* 0x000fcc0000000000 */
[----:B------:R-:W-:Y:S01]  /*f760*/  QGMMA.64x96x32.F32.E4M3.E4M3 R88, R140, gdesc[UR4], R88, gsb0 ;  /* 0x016000048c587df3 */ /* 0x000fe20008000858 */
[----:B------:R-:W-:Y:S02]  /*f770*/  R2UR UR6, R8 ;  /* 0x00000000080672ca */ /* 0x000fe400000e0000 */
[----:B------:R-:W-:Y:S01]  /*f780*/  R2UR UR7, R9 ;  /* 0x00000000090772ca */ /* 0x000fe200000e0000 */
[----:B-1----:R-:W-:-:S01]  /*f790*/  FADD.FTZ R10, R10, R3 ;  /* 0x000000030a0a7221 */ /* 0x002fc20000010000 */
[----:B---3--:R-:W-:-:S04]  /*f7a0*/  FADD.FTZ R11, R11, R6 ;  /* 0x000000060b0b7221 */ /* 0x008fc80000010000 */
[----:B------:R-:W0:Y:S04]  /*f7b0*/  SHFL.BFLY PT, R9, R10, 0x1, 0x1f ;  /* 0x0c201f000a097f89 */ /* 0x000e2800000e0000 */
        /* <DEDUP_REMOVED lines=18> */
[C---:B------:R-:W-:Y:S01]  /*f8e0*/  @P2 FMUL.FTZ R9, R2.reuse, 0.69314718246459960938 ;  /* 0x3f31721802092820 */ /* 0x040fe20000410000 */
[----:B------:R-:W-:Y:S01]  /*f8f0*/  @P3 FMUL.FTZ R21, R2, 0.69314718246459960938 ;  /* 0x3f31721802153820 */ /* 0x000fe20000410000 */
[----:B0-----:R-:W-:Y:S01]  /*f900*/  @P3 FMUL.FTZ R2, R11, 0.69314718246459960938 ;  /* 0x3f3172180b023820 */ /* 0x001fe20000410000 */
[----:B------:R-:W-:Y:S01]  /*f910*/  MOV R20, 0xff800000 ;  /* 0xff80000000147802 */ /* 0x000fe20000000f00 */
[----:B------:R-:W-:-:S02]  /*f920*/  IMAD.MOV.U32 R3, RZ, RZ, -0x800000 ;  /* 0xff800000ff037424 */ /* 0x000fc400078e00ff */
[----:B-1----:R-:W-:Y:S01]  /*f930*/  @P2 FMUL.FTZ R8, R8, 0.69314718246459960938 ;  /* 0x3f31721808082820 */ /* 0x002fe20000410000 */
[----:B------:R-:W-:-:S01]  /*f940*/  @P3 FFMA.FTZ R20, R21, R5, R2 ;  /* 0x0000000515143223 */ /* 0x000fc20000010002 */
[----:B--2---:R-:W-:Y:S02]  /*f950*/  FMUL.FTZ R36, R6, R7 ;  /* 0x0000000706247220 */ /* 0x004fe40000410000 */
[----:B------:R-:W-:-:S01]  /*f960*/  @P2 FFMA.FTZ R3, R9, R0, R8 ;  /* 0x0000000009032223 */ /* 0x000fc20000010008 */
[----:B---3--:R-:W-:Y:S01]  /*f970*/  FMUL.FTZ R5, R10, R7 ;  /* 0x000000070a057220 */ /* 0x008fe20000410000 */
[----:B------:R-:W-:Y:S02]  /*f980*/  WARPGROUP.DEPBAR.LE gsb0, 0x0 ;  /* 0x00008000000079c5 */ /* 0x000fe40000010000 */
[----:B------:R-:W-:Y:S05]  /*f990*/  @!P0 BRA `(.L_x_473) ;  /* 0x0000000000048947 */ /* 0x000fea0003800000 */
[----:B------:R-:W-:Y:S01]  /*f9a0*/  BPT.TRAP 0x1 ;  /* 0x000000040000795c */ /* 0x000fe20000300000 */
.L_x_473:
[----:B------:R-:W2:Y:S01]  /*f9b0*/  LDL.LU R2, [R1+0x20] ;  /* 0x0000200001027983 */ /* 0x000ea20000300800 */
[----:B------:R-:W-:Y:S02]  /*f9c0*/  VIADD R4, R4, 0x19c60 ;  /* 0x00019c6004047836 */ /* 0x000fe40000000000 */
[-C--:B------:R-:W-:Y:S01]  /*f9d0*/  FMUL.FTZ R0, R88, R36.reuse ;  /* 0x0000002458007220 */ /* 0x080fe20000410000 */
[-C--:B------:R-:W-:Y:S01]  /*f9e0*/  FMUL.FTZ R6, R89, R36.reuse ;  /* 0x0000002459067220 */ /* 0x080fe20000410000 */
[----:B------:R-:W3:Y:S04]  /*f9f0*/  LDL.LU R24, [R1+0x8] ;  /* 0x0000080001187983 */ /* 0x000ee80000300800 */
[----:B------:R-:W4:Y:S01]  /*fa00*/  LDL.LU R18, [R1+0x40] ;  /* 0x0000400001127983 */ /* 0x000f220000300800 */
        /* <DEDUP_REMOVED lines=46> */
[----:B------:R-:W-:Y:S01]  /*fcf0*/  FMUL.FTZ R135, R135, R5 ;  /* 0x0000000587877220 */ /* 0x000fe20000410000 */
[----:B--2---:R-:W-:Y:S01]  /*fd00*/  PRMT R4, R2, 0x654, R4 ;  /* 0x0000065402047816 */ /* 0x004fe20000000004 */
[----:B------:R-:W-:-:S03]  /*fd10*/  VIADD R2, R25, 0x1 ;  /* 0x0000000119027836 */ /* 0x000fc60000000000 */
[----:B------:R0:W-:Y:S02]  /*fd20*/  SYNCS.ARRIVE.TRANS64.RED.A1T0 RZ, [R4+URZ], RZ ;  /* 0x000000ff04ff79a7 */ /* 0x0001e4000810043f */
[----:B------:R-:W-:-:S04]  /*fd30*/  ISETP.NE.AND P1, PT, R2, 0x2, PT ;  /* 0x000000020200780c */ /* 0x000fc80003f25270 */
[----:B0-----:R-:W-:Y:S02]  /*fd40*/  SEL R4, RZ, 0x1, P1 ;  /* 0x00000001ff047807 */ /* 0x001fe40000800000 */
[----:B------:R-:W-:Y:S01]  /*fd50*/  SEL R2, R2, RZ, P1 ;  /* 0x000000ff02027207 */ /* 0x000fe20000800000 */
[----:B----4-:R-:W-:Y:S01]  /*fd60*/  VIADD R18, R18, 0x1 ;  /* 0x0000000112127836 */ /* 0x010fe20000000000 */
[----:B---3--:R-:W-:-:S03]  /*fd70*/  LOP3.LUT R24, R24, R4, RZ, 0x3c, !PT ;  /* 0x0000000418187212 */ /* 0x008fc600078e3cff */
[----:B------:R0:W-:Y:S04]  /*fd80*/  STL [R1], R2 ;  /* 0x0000000201007387 */ /* 0x0001e80000100800 */
[----:B------:R0:W-:Y:S04]  /*fd90*/  STL [R1+0x8], R24 ;  /* 0x0000081801007387 */ /* 0x0001e80000100800 */
[----:B------:R0:W-:Y:S02]  /*fda0*/  STL [R1+0x40], R18 ;  /* 0x0000401201007387 */ /* 0x0001e40000100800 */
.L_x_419:
[----:B------:R-:W1:Y:S08]  /*fdb0*/  S2UR UR4, SR_CgaCtaId ;  /* 0x00000000000479c3 */ /* 0x000e700000008800 */
[----:B------:R-:W-:Y:S01]  /*fdc0*/  BAR.SYNC.DEFER_BLOCKING 0x5, 0x200 ;  /* 0x0148000000007b1d */ /* 0x000fe20000010000 */
[----:B0-----:R-:W-:-:S05]  /*fdd0*/  MOV R18, 0x400 ;  /* 0x0000040000127802 */ /* 0x001fca0000000f00 */
[----:B------:R-:W-:Y:S01]  /*fde0*/  BSSY B0, `(.L_x_474) ;  /* 0x0000220000007945 */ /* 0x000fe20003800000 */
[----:B-1----:R-:W-:-:S05]  /*fdf0*/  IMAD.U32 R2, RZ, RZ, UR4 ;  /* 0x00000004ff027e24 */ /* 0x002fca000f8e00ff */
[----:B------:R0:W-:Y:S01]  /*fe00*/  STL [R1+0x20], R2 ;  /* 0x0000200201007387 */ /* 0x0001e20000100800 */
[----:B------:R-:W-:-:S05]  /*fe10*/  LEA R18, R2, R18, 0x18 ;  /* 0x0000001202127211 */ /* 0x000fca00078ec0ff */
[----:B------:R0:W1:Y:S01]  /*fe20*/  LDS.128 R152, [R18+0x19cd0] ;  /* 0x019cd00012987984 */ /* 0x0000620000000c00 */
[----:B------:R-:W-:Y:S06]  /*fe30*/  BAR.ARV 0x4, 0x200 ;  /* 0x0108000000007b1d */ /* 0x000fec0000002000 */
[----:B------:R-:W-:Y:S05]  /*fe40*/  @P0 BRA `(.L_x_475) ;  /* 0x0000001400d00947 */ /* 0x000fea0003800000 */
[----:B-----5:R-:W0:Y:S01]  /*fe50*/  S2R R24, SR_TID.X ;  /* 0x0000000000187919 */ /* 0x020e220000002100 */
[----:B------:R-:W-:Y:S01]  /*fe60*/  ULDC.64 UR4, c[0x4][0x38] ;  /* 0x01000e0000047ab9 */ /* 0x000fe20000000a00 */
[----:B------:R-:W2:Y:S01]  /*fe70*/  LDL R61, [R1+0x70] ;  /* 0x00007000013d7983 */ /* 0x000ea20000100800 */
[----:B0-----:R-:W-:-:S05]  /*fe80*/  IMAD.SHL.U32 R2, R24, 0x4, RZ ;  /* 0x0000000418027824 */ /* 0x001fca00078e00ff */
[----:B------:R-:W-:-:S04]  /*fe90*/  LOP3.LUT R2, R2, 0xc, RZ, 0xc0, !PT ;  /* 0x0000000c02027812 */ /* 0x000fc800078ec0ff */
[----:B------:R-:W-:-:S05]  /*fea0*/  IADD3 R4, P0, R2, UR4, RZ ;  /* 0x0000000402047c10 */ /* 0x000fca000ff1e0ff */
[----:B------:R-:W-:Y:S01]  /*feb0*/  IMAD.X R5, RZ, RZ, UR5, P0 ;  /* 0x00000005ff057e24 */ /* 0x000fe200080e06ff */
[----:B------:R-:W-:Y:S01]  /*fec0*/  F2FP.BF16.F32.PACK_AB R30, R33, R30 ;  /* 0x0000001e211e723e */ /* 0x000fe200000010ff */
[----:B------:R-:W-:-:S04]  /*fed0*/  ULDC.64 UR4, c[0x0][0xc00] ;  /* 0x0003000000047ab9 */ /* 0x000fc80000000a00 */
[----:B------:R0:W3:Y:S01]  /*fee0*/  LDG.E.CONSTANT R5, desc[UR42][R4.64] ;  /* 0x0000002a04057981 */ /* 0x0000e2000c1e9900 */
[----:B------:R-:W-:Y:S02]  /*fef0*/  LOP3.LUT P0, R2, R24, 0x3, RZ, 0xc0, !PT ;  /* 0x0000000318027812 */ /* 0x000fe4000780c0ff */
[----:B------:R-:W-:Y:S02]  /*ff00*/  F2FP.BF16.F32.PACK_AB R31, R32, R31 ;  /* 0x0000001f201f723e */ /* 0x000fe400000010ff */
[----:B------:R-:W-:Y:S02]  /*ff10*/  ISETP.EQ.OR P0, PT, R2, 0x3, !P0 ;  /* 0x000000030200780c */ /* 0x000fe40004702670 */
[----:B------:R-:W-:Y:S02]  /*ff20*/  F2FP.BF16.F32.PACK_AB R34, R37, R34 ;  /* 0x000000222522723e */ /* 0x000fe400000010ff */
[----:B------:R-:W-:Y:S02]  /*ff30*/  F2FP.BF16.F32.PACK_AB R35, R36, R35 ;  /* 0x000000232423723e */ /* 0x000fe400000010ff */
[----:B------:R-:W-:-:S02]  /*ff40*/  F2FP.BF16.F32.PACK_AB R59, R59, R60 ;  /* 0x0000003c3b3b723e */ /* 0x000fc400000010ff */
[----:B------:R-:W-:Y:S02]  /*ff50*/  F2FP.BF16.F32.PACK_AB R58, R57, R58 ;  /* 0x0000003a393a723e */ /* 0x000fe400000010ff */
[----:B------:R-:W-:Y:S02]  /*ff60*/  SEL R36, R30, R31, P0 ;  /* 0x0000001f1e247207 */ /* 0x000fe40000000000 */
[----:B------:R-:W-:Y:S02]  /*ff70*/  SEL R31, R31, R30, P0 ;  /* 0x0000001e1f1f7207 */ /* 0x000fe40000000000 */
[----:B------:R-:W-:Y:S02]  /*ff80*/  SEL R30, R34, R35, P0 ;  /* 0x00000023221e7207 */ /* 0x000fe40000000000 */
[----:B------:R-:W-:Y:S02]  /*ff90*/  SEL R35, R35, R34, P0 ;  /* 0x0000002223237207 */ /* 0x000fe40000000000 */
[----:B------:R-:W-:-:S02]  /*ffa0*/  SEL R34, R59, R58, P0 ;  /* 0x0000003a3b227207 */ /* 0x000fc40000000000 */
[----:B------:R-:W-:Y:S02]  /*ffb0*/  SEL R59, R58, R59, P0 ;  /* 0x0000003b3a3b7207 */ /* 0x000fe40000000000 */
[----:B------:R-:W4:Y:S01]  /*ffc0*/  LDL.LU R58, [R1+0x38] ;  /* 0x00003800013a7983 */ /* 0x000f220000300800 */
[----:B------:R-:W-:Y:S02]  /*ffd0*/  F2FP.BF16.F32.PACK_AB R55, R55, R56 ;  /* 0x000000383737723e */ /* 0x000fe400000010ff */
[----:B------:R-:W-:Y:S01]  /*ffe0*/  F2FP.BF16.F32.PACK_AB R0, R7, R0 ;  /* 0x000000000700723e */ /* 0x000fe200000010ff */
[----:B------:R-:W4:Y:S01]  /*fff0*/  LDL.LU R56, [R1+0x3c] ;  /* 0x00003c0001387983 */ /* 0x000f220000300800 */
[----:B------:R-:W-:Y:S02]  /*10000*/  F2FP.BF16.F32.PACK_AB R9, R9, R6 ;  /* 0x000000060909723e */ /* 0x000fe400000010ff */
[----:B------:R-:W-:Y:S01]  /*10010*/  F2FP.BF16.F32.PACK_AB R8, R11, R8 ;  /* 0x000000080b08723e */ /* 0x000fe200000010ff */
[----:B------:R-:W1:Y:S01]  /*10020*/  S2R R7, SR_SWINHI ;  /* 0x0000000000077919 */ /* 0x000e620000002f00 */
[----:B------:R-:W-:-:S02]  /*10030*/  F2FP.BF16.F32.PACK_AB R13, R13, R10 ;  /* 0x0000000a0d0d723e */ /* 0x000fc400000010ff */
[----:B------:R-:W-:Y:S02]  /*10040*/  F2FP.BF16.F32.PACK_AB R26, R29, R26 ;  /* 0x0000001a1d1a723e */ /* 0x000fe400000010ff */
[----:B------:R-:W-:Y:S02]  /*10050*/  SEL R2, R0, R9, P0 ;  /* 0x0000000900027207 */ /* 0x000fe40000000000 */
[----:B------:R-:W-:Y:S02]  /*10060*/  SEL R29, R9, R0, P0 ;  /* 0x00000000091d7207 */ /* 0x000fe40000000000 */
[----:B0-----:R-:W-:Y:S02]  /*10070*/  SEL R4, R8, R13, P0 ;  /* 0x0000000d08047207 */ /* 0x001fe40000000000 */
[----:B------:R-:W-:Y:S02]  /*10080*/  SEL R33, R13, R8, P0 ;  /* 0x000000080d217207 */ /* 0x000fe40000000000 */
[----:B------:R-:W-:-:S02]  /*10090*/  F2FP.BF16.F32.PACK_AB R42, R41, R42 ;  /* 0x0000002a292a723e */ /* 0x000fc400000010ff */
[----:B------:R-:W-:Y:S02]  /*100a0*/  F2FP.BF16.F32.PACK_AB R12, R15, R12 ;  /* 0x0000000c0f0c723e */ /* 0x000fe400000010ff */
[----:B------:R-:W-:Y:S02]  /*100b0*/  F2FP.BF16.F32.PACK_AB R21, R21, R14 ;  /* 0x0000000e1515723e */ /* 0x000fe400000010ff */
[----:B------:R-:W-:Y:S02]  /*100c0*/  F2FP.BF16.F32.PACK_AB R50, R49, R50 ;  /* 0x000000323132723e */ /* 0x000fe400000010ff */
[----:B------:R-:W-:Y:S02]  /*100d0*/  F2FP.BF16.F32.PACK_AB R46, R45, R46 ;  /* 0x0000002e2d2e723e */ /* 0x000fe400000010ff */
[----:B------:R-:W-:Y:S02]  /*100e0*/  F2FP.BF16.F32.PACK_AB R27, R28, R27 ;  /* 0x0000001b1c1b723e */ /* 0x000fe400000010ff */
[----:B------:R-:W-:-:S02]  /*100f0*/  SEL R28, R12, R21, P0 ;  /* 0x000000150c1c7207 */ /* 0x000fc40000000000 */
[----:B------:R-:W-:Y:S02]  /*10100*/  SEL R21, R21, R12, P0 ;  /* 0x0000000c15157207 */ /* 0x000fe40000000000 */
[----:B------:R-:W-:Y:S02]  /*10110*/  F2FP.BF16.F32.PACK_AB R54, R53, R54 ;  /* 0x000000363536723e */ /* 0x000fe400000010ff */
[----:B------:R-:W-:Y:S02]  /*10120*/  F2FP.BF16.F32.PACK_AB R51, R51, R52 ;  /* 0x000000343333723e */ /* 0x000fe400000010ff */
[----:B------:R-:W-:Y:S02]  /*10130*/  MOV R24, R18 ;  /* 0x0000001200187202 */ /* 0x000fe40000000f00 */
[----:B-1----:R-:W-:Y:S01]  /*10140*/  MOV R25, R7 ;  /* 0x0000000700197202 */ /* 0x002fe20000000f00 */
[----:B------:R-:W4:Y:S01]  /*10150*/  LDL R52, [R1+0x48] ;  /* 0x0000480001347983 */ /* 0x000f220000100800 */
[----:B------:R-:W-:-:S02]  /*10160*/  F2FP.BF16.F32.PACK_AB R47, R47, R48 ;  /* 0x000000302f2f723e */ /* 0x000fc400000010ff */
[----:B------:R-:W-:Y:S02]  /*10170*/  F2FP.BF16.F32.PACK_AB R39, R39, R40 ;  /* 0x000000282727723e */ /* 0x000fe400000010ff */
[----:B------:R-:W-:Y:S02]  /*10180*/  F2FP.BF16.F32.PACK_AB R43, R43, R44 ;  /* 0x0000002c2b2b723e */ /* 0x000fe400000010ff */
[----:B------:R-:W-:Y:S02]  /*10190*/  SEL R40, R55, R54, P0 ;  /* 0x0000003637287207 */ /* 0x000fe40000000000 */
[----:B------:R-:W-:Y:S02]  /*101a0*/  SEL R55, R54, R55, P0 ;  /* 0x0000003736377207 */ /* 0x000fe40000000000 */
[----:B------:R-:W-:Y:S01]  /*101b0*/  SEL R44, R51, R50, P0 ;  /* 0x00000032332c7207 */ /* 0x000fe20000000000 */
[----:B------:R-:W4:Y:S01]  /*101c0*/  LDL R54, [R1+0x6c] ;  /* 0x00006c0001367983 */ /* 0x000f220000100800 */
[----:B------:R-:W-:-:S02]  /*101d0*/  SEL R51, R50, R51, P0 ;  /* 0x0000003332337207 */ /* 0x000fc40000000000 */
[----:B------:R-:W-:Y:S02]  /*101e0*/  F2FP.BF16.F32.PACK_AB R38, R135, R38 ;  /* 0x000000268726723e */ /* 0x000fe400000010ff */
[----:B------:R-:W-:Y:S02]  /*101f0*/  SEL R48, R47, R46, P0 ;  /* 0x0000002e2f307207 */ /* 0x000fe40000000000 */
[----:B------:R-:W-:Y:S02]  /*10200*/  SEL R47, R46, R47, P0 ;  /* 0x0000002f2e2f7207 */ /* 0x000fe40000000000 */
[----:B------:R-:W-:Y:S02]  /*10210*/  SEL R46, R43, R42, P0 ;  /* 0x0000002a2b2e7207 */ /* 0x000fe40000000000 */
[----:B------:R-:W-:Y:S02]  /*10220*/  SEL R32, R26, R27, P0 ;  /* 0x0000001b1a207207 */ /* 0x000fe40000000000 */
[----:B------:R-:W-:-:S02]  /*10230*/  SEL R37, R27, R26, P0 ;  /* 0x0000001a1b257207 */ /* 0x000fc40000000000 */
[----:B------:R-:W-:Y:S02]  /*10240*/  SEL R43, R42, R43, P0 ;  /* 0x0000002b2a2b7207 */ /* 0x000fe40000000000 */
[----:B------:R-:W-:Y:S02]  /*10250*/  SEL R42, R39, R38, P0 ;  /* 0x00000026272a7207 */ /* 0x000fe40000000000 */
[----:B------:R-:W-:Y:S01]  /*10260*/  SEL R39, R38, R39, P0 ;  /* 0x0000002726277207 */ /* 0x000fe20000000000 */
[----:B--2---:R-:W-:-:S03]  /*10270*/  IMAD.WIDE R8, R61, 0x2, R24 ;  /* 0x000000023d087825 */ /* 0x004fc600078e0218 */
[----:B------:R-:W-:-:S04]  /*10280*/  IADD3 R41, P5, R8, 0x20, RZ ;  /* 0x0000002008297810 */ /* 0x000fc80007fbe0ff */
[----:B------:R-:W-:Y:S02]  /*10290*/  LOP3.LUT R0, R41, 0x180, RZ, 0xc0, !PT ;  /* 0x0000018029007812 */ /* 0x000fe400078ec0ff */
[----:B------:R-:W-:Y:S02]  /*102a0*/  IADD3 R45, P4, R8, 0x3000, RZ ;  /* 0x00003000082d7810 */ /* 0x000fe40007f9e0ff */
[----:B------:R-:W-:Y:S02]  /*102b0*/  SHF.R.U64 R0, R0, 0x3, RZ ;  /* 0x0000000300007819 */ /* 0x000fe400000012ff */
[----:B------:R-:W-:Y:S02]  /*102c0*/  IADD3 R49, P3, R8, 0x3020, RZ ;  /* 0x0000302008317810 */ /* 0x000fe40007f7e0ff */
[----:B------:R-:W-:Y:S02]  /*102d0*/  LOP3.LUT R12, R0, R41, RZ, 0x3c, !PT ;  /* 0x00000029000c7212 */ /* 0x000fe400078e3cff */
[----:B------:R-:W-:-:S02]  /*102e0*/  LOP3.LUT R0, R45, 0x180, RZ, 0xc0, !PT ;  /* 0x000001802d007812 */ /* 0x000fc400078ec0ff */
[----:B------:R-:W-:Y:S02]  /*102f0*/  LOP3.LUT R6, R49, 0x180, RZ, 0xc0, !PT ;  /* 0x0000018031067812 */ /* 0x000fe400078ec0ff */
[----:B------:R-:W-:Y:S02]  /*10300*/  SHF.R.U64 R0, R0, 0x3, RZ ;  /* 0x0000000300007819 */ /* 0x000fe400000012ff */
[----:B------:R-:W-:Y:S01]  /*10310*/  SHF.R.U64 R6, R6, 0x3, RZ ;  /* 0x0000000306067819 */ /* 0x000fe200000012ff */
[----:B------:R-:W-:Y:S01]  /*10320*/  IMAD.X R11, RZ, RZ, R9, P3 ;  /* 0x000000ffff0b7224 */ /* 0x000fe200018e0609 */
[----:B------:R-:W-:Y:S02]  /*10330*/  LOP3.LUT R14, R0, R45, RZ, 0x3c, !PT ;  /* 0x0000002d000e7212 */ /* 0x000fe400078e3cff */
[----:B------:R-:W-:-:S04]  /*10340*/  LOP3.LUT R10, R6, R49, RZ, 0x3c, !PT ;  /* 0x00000031060a7212 */ /* 0x000fc800078e3cff */
[----:B------:R-:W-:Y:S02]  /*10350*/  MOV R41, R10 ;  /* 0x0000000a00297202 */ /* 0x000fe40000000f00 */
[C---:B------:R-:W-:Y:S02]  /*10360*/  IADD3 R53, P2, R8.reuse, 0x6000, RZ ;  /* 0x0000600008357810 */ /* 0x040fe40007f5e0ff */
[----:B---3--:R-:W-:Y:S01]  /*10370*/  LOP3.LUT R0, R5, 0x2, RZ, 0x3c, !PT ;  /* 0x0000000205007812 */ /* 0x008fe200078e3cff */
[----:B------:R-:W-:Y:S04]  /*10380*/  SHFL.IDX PT, R2, R2, R5, 0x1c1f ;  /* 0x001c1f0502027589 */ /* 0x000fe800000e0000 */
[----:B------:R-:W-:Y:S04]  /*10390*/  SHFL.IDX PT, R10, R4, R5, 0x1c1f ;  /* 0x001c1f05040a7589 */ /* 0x000fe800000e0000 */
[----:B------:R-:W0:Y:S04]  /*103a0*/  SHFL.IDX PT, R29, R29, R0, 0x1c1f ;  /* 0x001c1f001d1d7589 */ /* 0x000e2800000e0000 */
[----:B------:R-:W1:Y:S04]  /*103b0*/  SHFL.IDX PT, R33, R33, R0, 0x1c1f ;  /* 0x001c1f0021217589 */ /* 0x000e6800000e0000 */
[----:B------:R-:W-:Y:S04]  /*103c0*/  SHFL.IDX PT, R34, R34, R5, 0x1c1f ;  /* 0x001c1f0522227589 */ /* 0x000fe800000e0000 */
[----:B------:R-:W2:Y:S04]  /*103d0*/  SHFL.IDX PT, R59, R59, R0, 0x1c1f ;  /* 0x001c1f003b3b7589 */ /* 0x000ea800000e0000 */
[----:B------:R-:W-:Y:S04]  /*103e0*/  SHFL.IDX PT, R40, R40, R5, 0x1c1f ;  /* 0x001c1f0528287589 */ /* 0x000fe800000e0000 */
[----:B------:R-:W3:Y:S04]  /*103f0*/  SHFL.IDX PT, R55, R55, R0, 0x1c1f ;  /* 0x001c1f0037377589 */ /* 0x000ee800000e0000 */
[----:B------:R-:W-:Y:S04]  /*10400*/  SHFL.IDX PT, R28, R28, R5, 0x1c1f ;  /* 0x001c1f051c1c7589 */ /* 0x000fe800000e0000 */
[----:B------:R-:W3:Y:S04]  /*10410*/  SHFL.IDX PT, R21, R21, R0, 0x1c1f ;  /* 0x001c1f0015157589 */ /* 0x000ee800000e0000 */
[----:B------:R-:W-:Y:S04]  /*10420*/  SHFL.IDX PT, R44, R44, R5, 0x1c1f ;  /* 0x001c1f052c2c7589 */ /* 0x000fe800000e0000 */
[----:B------:R-:W3:Y:S01]  /*10430*/  SHFL.IDX PT, R51, R51, R0, 0x1c1f ;  /* 0x001c1f0033337589 */ /* 0x000ee200000e0000 */
[----:B------:R-:W-:-:S03]  /*10440*/  LOP3.LUT R7, R8, 0x180, RZ, 0xc0, !PT ;  /* 0x0000018008077812 */ /* 0x000fc600078ec0ff */
[----:B------:R-:W-:Y:S04]  /*10450*/  SHFL.IDX PT, R32, R32, R5, 0x1c1f ;  /* 0x001c1f0520207589 */ /* 0x000fe800000e0000 */
[----:B------:R-:W-:Y:S04]  /*10460*/  SHFL.IDX PT, R48, R48, R5, 0x1c1f ;  /* 0x001c1f0530307589 */ /* 0x000fe800000e0000 */
[----:B------:R-:W4:Y:S04]  /*10470*/  SHFL.IDX PT, R37, R37, R0, 0x1c1f ;  /* 0x001c1f0025257589 */ /* 0x000f2800000e0000 */
[----:B------:R-:W4:Y:S01]  /*10480*/  SHFL.IDX PT, R47, R47, R0, 0x1c1f ;  /* 0x001c1f002f2f7589 */ /* 0x000f2200000e0000 */
[----:B------:R-:W-:-:S03]  /*10490*/  IADD3 R57, P1, R8, 0x6020, RZ ;  /* 0x0000602008397810 */ /* 0x000fc60007f3e0ff */
[----:B------:R-:W-:Y:S04]  /*104a0*/  SHFL.IDX PT, R36, R36, R5, 0x1c1f ;  /* 0x001c1f0524247589 */ /* 0x000fe800000e0000 */
[----:B------:R-:W-:Y:S04]  /*104b0*/  SHFL.IDX PT, R46, R46, R5, 0x1c1f ;  /* 0x001c1f052e2e7589 */ /* 0x000fe800000e0000 */
[----:B------:R-:W4:Y:S04]  /*104c0*/  SHFL.IDX PT, R31, R31, R0, 0x1c1f ;  /* 0x001c1f001f1f7589 */ /* 0x000f2800000e0000 */
[----:B------:R-:W4:Y:S01]  /*104d0*/  SHFL.IDX PT, R43, R43, R0, 0x1c1f ;  /* 0x001c1f002b2b7589 */ /* 0x000f2200000e0000 */
[----:B------:R-:W-:-:S03]  /*104e0*/  LOP3.LUT R26, R53, 0x180, RZ, 0xc0, !PT ;  /* 0x00000180351a7812 */ /* 0x000fc600078ec0ff */
[----:B------:R-:W-:Y:S04]  /*104f0*/  SHFL.IDX PT, R30, R30, R5, 0x1c1f ;  /* 0x001c1f051e1e7589 */ /* 0x000fe800000e0000 */
[----:B------:R-:W-:Y:S04]  /*10500*/  SHFL.IDX PT, R42, R42, R5, 0x1c1f ;  /* 0x001c1f052a2a7589 */ /* 0x000fe800000e0000 */
[----:B------:R-:W4:Y:S04]  /*10510*/  SHFL.IDX PT, R35, R35, R0, 0x1c1f ;  /* 0x001c1f0023237589 */ /* 0x000f2800000e0000 */
[----:B------:R0:W4:Y:S01]  /*10520*/  SHFL.IDX PT, R39, R39, R0, 0x1c1f ;  /* 0x001c1f0027277589 */ /* 0x00012200000e0000 */
[----:B------:R-:W-:-:S02]  /*10530*/  SHF.R.U64 R7, R7, 0x3, RZ ;  /* 0x0000000307077819 */ /* 0x000fc400000012ff */
[----:B------:R-:W-:Y:S02]  /*10540*/  LOP3.LUT R38, R57, 0x180, RZ, 0xc0, !PT ;  /* 0x0000018039267812 */ /* 0x000fe400078ec0ff */
[----:B------:R-:W-:Y:S02]  /*10550*/  SHF.R.U64 R26, R26, 0x3, RZ ;  /* 0x000000031a1a7819 */ /* 0x000fe400000012ff */
[----:B------:R-:W-:Y:S01]  /*10560*/  LOP3.LUT R8, R7, R8, RZ, 0x3c, !PT ;  /* 0x0000000807087212 */ /* 0x000fe200078e3cff */
[--C-:B------:R-:W-:Y:S01]  /*10570*/  IMAD.X R7, RZ, RZ, R9.reuse, P2 ;  /* 0x000000ffff077224 */ /* 0x100fe200010e0609 */
[----:B------:R-:W-:Y:S01]  /*10580*/  SHF.R.U64 R38, R38, 0x3, RZ ;  /* 0x0000000326267819 */ /* 0x000fe200000012ff */
[--C-:B------:R-:W-:Y:S01]  /*10590*/  IMAD.X R13, RZ, RZ, R9.reuse, P5 ;  /* 0x000000ffff0d7224 */ /* 0x100fe200028e0609 */
[----:B------:R-:W-:Y:S01]  /*105a0*/  LOP3.LUT R6, R26, R53, RZ, 0x3c, !PT ;  /* 0x000000351a067212 */ /* 0x000fe200078e3cff */
[--C-:B------:R-:W-:Y:S01]  /*105b0*/  IMAD.X R15, RZ, RZ, R9.reuse, P4 ;  /* 0x000000ffff0f7224 */ /* 0x100fe200020e0609 */
[----:B------:R-:W-:Y:S01]  /*105c0*/  LOP3.LUT R26, R38, R57, RZ, 0x3c, !PT ;  /* 0x00000039261a7212 */ /* 0x000fe200078e3cff */
[----:B------:R-:W-:Y:S01]  /*105d0*/  IMAD.X R27, RZ, RZ, R9, P1 ;  /* 0x000000ffff1b7224 */ /* 0x000fe200008e0609 */
[----:B------:R-:W-:Y:S01]  /*105e0*/  MOV R50, R8 ;  /* 0x0000000800327202 */ /* 0x000fe20000000f00 */
[----:B0-----:R-:W0:Y:S01]  /*105f0*/  LDC R0, c[0x0][0xbe8] ;  /* 0x0002fa00ff007b82 */ /* 0x001e220000000800 */
[----:B------:R-:W-:-:S02]  /*10600*/  MOV R38, R6 ;  /* 0x0000000600267202 */ /* 0x000fc40000000f00 */
[----:B------:R-:W-:Y:S02]  /*10610*/  SEL R4, R2, R29, P0 ;  /* 0x0000001d02047207 */ /* 0x000fe40000000000 */
[----:B------:R-:W-:Y:S02]  /*10620*/  SEL R6, R29, R2, P0 ;  /* 0x000000021d067207 */ /* 0x000fe40000000000 */
[----:B-1----:R-:W-:Y:S02]  /*10630*/  SEL R8, R10, R33, P0 ;  /* 0x000000210a087207 */ /* 0x002fe40000000000 */
[----:B--2---:R-:W-:Y:S02]  /*10640*/  SEL R5, R34, R59, P0 ;  /* 0x0000003b22057207 */ /* 0x004fe40000000000 */
[----:B------:R-:W-:Y:S01]  /*10650*/  SEL R7, R59, R34, P0 ;  /* 0x000000223b077207 */ /* 0x000fe20000000000 */
[----:B------:R-:W-:Y:S01]  /*10660*/  BAR.SYNC.DEFER_BLOCKING 0x1, 0x180 ;  /* 0x0046000000007b1d */ /* 0x000fe20000010000 */
[----:B------:R-:W-:-:S02]  /*10670*/  MOV R49, R12 ;  /* 0x0000000c00317202 */ /* 0x000fc40000000f00 */
[----:B------:R-:W-:Y:S02]  /*10680*/  MOV R45, R14 ;  /* 0x0000000e002d7202 */ /* 0x000fe40000000f00 */
[----:B------:R-:W-:Y:S02]  /*10690*/  SEL R10, R33, R10, P0 ;  /* 0x0000000a210a7207 */ /* 0x000fe40000000000 */
[----:B---3--:R-:W-:Y:S02]  /*106a0*/  SEL R9, R40, R55, P0 ;  /* 0x0000003728097207 */ /* 0x008fe40000000000 */
[----:B------:R-:W-:Y:S02]  /*106b0*/  SEL R11, R55, R40, P0 ;  /* 0x00000028370b7207 */ /* 0x000fe40000000000 */
[----:B------:R-:W-:Y:S02]  /*106c0*/  SEL R12, R28, R21, P0 ;  /* 0x000000151c0c7207 */ /* 0x000fe40000000000 */
[----:B------:R-:W-:-:S02]  /*106d0*/  SEL R14, R21, R28, P0 ;  /* 0x0000001c150e7207 */ /* 0x000fc40000000000 */
[----:B------:R-:W-:Y:S02]  /*106e0*/  SEL R13, R44, R51, P0 ;  /* 0x000000332c0d7207 */ /* 0x000fe40000000000 */
[----:B------:R-:W-:Y:S02]  /*106f0*/  SEL R15, R51, R44, P0 ;  /* 0x0000002c330f7207 */ /* 0x000fe40000000000 */
[----:B------:R-:W-:Y:S02]  /*10700*/  MOV R2, R26 ;  /* 0x0000001a00027202 */ /* 0x000fe40000000f00 */
[----:B------:R-:W-:Y:S02]  /*10710*/  ISETP.NE.U32.AND P2, PT, RZ, UR4, PT ;  /* 0x00000004ff007c0c */ /* 0x000fe4000bf45070 */
[----:B----4-:R-:W-:Y:S01]  /*10720*/  IADD3 R26, P1, R58, UR4, RZ ;  /* 0x000000043a1a7c10 */ /* 0x010fe2000ff3e0ff */
[----:B------:R1:W-:Y:S01]  /*10730*/  STSM.16.M88.4 [R50], R4 ;  /* 0x0000000432007844 */ /* 0x0003e20000000200 */
[----:B------:R-:W-:-:S03]  /*10740*/  ISETP.NE.AND.EX P2, PT, RZ, UR5, PT, P2 ;  /* 0x00000005ff007c0c */ /* 0x000fc6000bf45320 */
[----:B------:R2:W-:Y:S01]  /*10750*/  STSM.16.M88.4 [R49], R8 ;  /* 0x0000000831007844 */ /* 0x0005e20000000200 */
[----:B------:R-:W-:Y:S01]  /*10760*/  IADD3.X R27, R56, UR5, RZ, P1, !PT ;  /* 0x00000005381b7c10 */ /* 0x000fe20008ffe4ff */
[----:B------:R-:W-:Y:S02]  /*10770*/  ULDC.64 UR4, c[0x0][0xc08] ;  /* 0x0003020000047ab9 */ /* 0x000fe40000000a00 */
[----:B------:R3:W-:Y:S01]  /*10780*/  STSM.16.M88.4 [R45], R12 ;  /* 0x0000000c2d007844 */ /* 0x0007e20000000200 */
[----:B-1----:R-:W-:Y:S02]  /*10790*/  SEL R4, R32, R37, P0 ;  /* 0x0000002520047207 */ /* 0x002fe40000000000 */
[----:B------:R-:W-:Y:S02]  /*107a0*/  SEL R6, R37, R32, P0 ;  /* 0x0000002025067207 */ /* 0x000fe40000000000 */
[----:B------:R-:W-:Y:S02]  /*107b0*/  SEL R5, R48, R47, P0 ;  /* 0x0000002f30057207 */ /* 0x000fe40000000000 */
[----:B------:R-:W-:-:S02]  /*107c0*/  SEL R7, R47, R48, P0 ;  /* 0x000000302f077207 */ /* 0x000fc40000000000 */
[----:B--2---:R-:W-:Y:S02]  /*107d0*/  SEL R8, R36, R31, P0 ;  /* 0x0000001f24087207 */ /* 0x004fe40000000000 */
[----:B------:R-:W-:Y:S02]  /*107e0*/  SEL R10, R31, R36, P0 ;  /* 0x000000241f0a7207 */ /* 0x000fe40000000000 */
[----:B------:R-:W-:Y:S02]  /*107f0*/  SEL R9, R46, R43, P0 ;  /* 0x0000002b2e097207 */ /* 0x000fe40000000000 */
[----:B------:R-:W-:Y:S02]  /*10800*/  SEL R11, R43, R46, P0 ;  /* 0x0000002e2b0b7207 */ /* 0x000fe40000000000 */
[----:B---3--:R-:W-:Y:S02]  /*10810*/  SEL R12, R30, R35, P0 ;  /* 0x000000231e0c7207 */ /* 0x008fe40000000000 */
[----:B------:R-:W-:-:S02]  /*10820*/  SEL R14, R35, R30, P0 ;  /* 0x0000001e230e7207 */ /* 0x000fc40000000000 */
[----:B------:R-:W-:Y:S02]  /*10830*/  SEL R13, R42, R39, P0 ;  /* 0x000000272a0d7207 */ /* 0x000fe40000000000 */
[----:B------:R-:W-:Y:S01]  /*10840*/  SEL R15, R39, R42, P0 ;  /* 0x0000002a270f7207 */ /* 0x000fe20000000000 */
[----:B------:R1:W-:Y:S01]  /*10850*/  STSM.16.M88.4 [R41], R4 ;  /* 0x0000000429007844 */ /* 0x0003e20000000200 */
[----:B------:R-:W-:-:S03]  /*10860*/  ISETP.NE.U32.AND P0, PT, RZ, UR4, PT ;  /* 0x00000004ff007c0c */ /* 0x000fc6000bf05070 */
[----:B------:R-:W-:Y:S01]  /*10870*/  STSM.16.M88.4 [R38], R8 ;  /* 0x0000000826007844 */ /* 0x000fe20000000200 */
[----:B------:R-:W-:-:S03]  /*10880*/  ISETP.NE.AND.EX P0, PT, RZ, UR5, PT, P0 ;  /* 0x00000005ff007c0c */ /* 0x000fc6000bf05300 */
[----:B------:R2:W-:Y:S01]  /*10890*/  STSM.16.M88.4 [R2], R12 ;  /* 0x0000000c02007844 */ /* 0x0005e20000000200 */
[----:B------:R-:W-:Y:S01]  /*108a0*/  MOV R36, RZ ;  /* 0x000000ff00247202 */ /* 0x000fe20000000f00 */
[----:B------:R-:W-:Y:S08]  /*108b0*/  BAR.SYNC.DEFER_BLOCKING 0x1, 0x180 ;  /* 0x0046000000007b1d */ /* 0x000ff00000010000 */
[----:B-1----:R-:W-:Y:S01]  /*108c0*/  @P0 IADD3 R4, P3, R58, UR4, RZ ;  /* 0x000000043a040c10 */ /* 0x002fe2000ff7e0ff */
[----:B------:R-:W-:-:S02]  /*108d0*/  ULDC UR4, c[0x0][0xa88] ;  /* 0x0002a20000047ab9 */ /* 0x000fc40000000800 */
[----:B------:R-:W-:Y:S01]  /*108e0*/  IMAD.U32 R7, RZ, RZ, UR4 ;  /* 0x00000004ff077e24 */ /* 0x000fe2000f8e00ff */
[----:B------:R-:W-:Y:S01]  /*108f0*/  @P0 IADD3.X R5, R56, UR5, RZ, P3, !PT ;  /* 0x0000000538050c10 */ /* 0x000fe20009ffe4ff */
[----:B------:R1:W5:Y:S04]  /*10900*/  @P2 LDG.E R36, desc[UR42][R26.64] ;  /* 0x0000002a1a242981 */ /* 0x000368000c1e1900 */
[----:B------:R1:W5:Y:S01]  /*10910*/  @P0 LDG.E R7, desc[UR42][R4.64] ;  /* 0x0000002a04070981 */ /* 0x000362000c1e1900 */
[----:B0-----:R-:W-:-:S13]  /*10920*/  ISETP.NE.AND P1, PT, R0, 0x1, PT ;  /* 0x000000010000780c */ /* 0x001fda0003f25270 */
[----:B------:R-:W0:Y:S08]  /*10930*/  @P1 LDC R6, c[0x0][0xbec] ;  /* 0x0002fb00ff061b82 */ /* 0x000e300000000800 */
[----:B------:R-:W3:Y:S01]  /*10940*/  @P1 LDC R21, c[0x0][0xbf0] ;  /* 0x0002fc00ff151b82 */ /* 0x000ee20000000800 */
[----:B--2---:R-:W-:Y:S01]  /*10950*/  IMAD R15, R52, 0xc0, R54 ;  /* 0x000000c0340f7824 */ /* 0x004fe200078e0236 */
[----:B-1----:R-:W-:Y:S06]  /*10960*/  @P0 BRA `(.L_x_476) ;  /* 0x0000000000100947 */ /* 0x002fec0003800000 */
[----:B------:R-:W-:Y:S05]  /*10970*/  @!P2 BRA `(.L_x_476) ;  /* 0x00000000000ca947 */ /* 0x000fea0003800000 */
[----:B------:R-:W2:Y:S04]  /*10980*/  LDG.E R2, desc[UR42][R26.64] ;  /* 0x0000002a1a027981 */ /* 0x000ea8000c1e1900 */
[----:B-----5:R-:W2:Y:S02]  /*10990*/  LDG.E R7, desc[UR42][R26.64+0x4] ;  /* 0x0000042a1a077981 */ /* 0x020ea4000c1e1900 */
[----:B--2---:R-:W-:-:S07]  /*109a0*/  IMAD.IADD R7, R7, 0x1, -R2 ;  /* 0x0000000107077824 */ /* 0x004fce00078e0a02 */
.L_x_476:
[----:B------:R-:W2:Y:S01]  /*109b0*/  LDL.LU R4, [R1+0x28] ;  /* 0x0000280001047983 */ /* 0x000ea20000300800 */
[----:B------:R-:W-:Y:S01]  /*109c0*/  ULDC.64 UR4, c[0x0][0xb90] ;  /* 0x0002e40000047ab9 */ /* 0x000fe20000000a00 */
[----:B------:R-:W1:Y:S01]  /*109d0*/  S2R R2, SR_TID.X ;  /* 0x0000000000027919 */ /* 0x000e620000002100 */
[----:B------:R-:W4:Y:S01]  /*109e0*/  S2R R14, SR_TID.X ;  /* 0x00000000000e7919 */ /* 0x000f220000002100 */
[----:B-----5:R-:W-:Y:S01]  /*109f0*/  SHF.R.S32.HI R37, RZ, 0x1f, R36 ;  /* 0x0000001fff257819 */ /* 0x020fe20000011424 */
[----:B------:R-:W-:Y:S01]  /*10a00*/  IMAD.MOV.U32 R9, RZ, RZ, R15 ;  /* 0x000000ffff097224 */ /* 0x000fe200078e000f */
[----:B------:R-:W2:Y:S01]  /*10a10*/  @P1 LDC R45, c[0x0][0xbec] ;  /* 0x0002fb00ff2d1b82 */ /* 0x000ea20000000800 */
[----:B------:R-:W2:Y:S04]  /*10a20*/  LDL.LU R10, [R1+0x44] ;  /* 0x00004400010a7983 */ /* 0x000ea80000300800 */
[----:B------:R-:W2:Y:S04]  /*10a30*/  LDL.LU R44, [R1+0x34] ;  /* 0x00003400012c7983 */ /* 0x000ea80000300800 */
[----:B------:R-:W2:Y:S04]  /*10a40*/  LDL R49, [R1+0x30] ;  /* 0x0000300001317983 */ /* 0x000ea80000100800 */
[----:B------:R-:W2:Y:S01]  /*10a50*/  LDL R30, [R1+0x64] ;  /* 0x00006400011e7983 */ /* 0x000ea20000100800 */
[----:B------:R-:W-:-:S03]  /*10a60*/  IMAD R38, R7, R0, RZ ;  /* 0x0000000007267224 */ /* 0x000fc600078e02ff */
[----:B------:R0:W5:Y:S01]  /*10a70*/  LDL R48, [R1+0x78] ;  /* 0x0000780001307983 */ /* 0x0001620000100800 */
[----:B-1----:R-:W-:-:S05]  /*10a80*/  VIADD R47, R2, 0xffffff80 ;  /* 0xffffff80022f7836 */ /* 0x002fca0000000000 */
[----:B------:R-:W-:-:S04]  /*10a90*/  SHF.R.S32.HI R50, RZ, 0x1f, R47 ;  /* 0x0000001fff327819 */ /* 0x000fc8000001142f */
[----:B------:R-:W-:Y:S01]  /*10aa0*/  LEA.HI R50, R50, R47, RZ, 0x2 ;  /* 0x0000002f32327211 */ /* 0x000fe200078f10ff */
[----:B0-----:R-:W-:-:S03]  /*10ab0*/  @P1 IMAD.HI.U32 R2, R15, R6, RZ ;  /* 0x000000060f021227 */ /* 0x001fc600078e00ff */
[----:B------:R-:W-:Y:S02]  /*10ac0*/  SHF.R.S32.HI R50, RZ, 0x2, R50 ;  /* 0x00000002ff327819 */ /* 0x000fe40000011432 */
[----:B---3--:R-:W-:Y:S01]  /*10ad0*/  @P1 SHF.R.U32.HI R9, RZ, R21, R2 ;  /* 0x00000015ff091219 */ /* 0x008fe20000011602 */
[----:B----4-:R-:W-:-:S05]  /*10ae0*/  VIADD R31, R14, 0xffffff80 ;  /* 0xffffff800e1f7836 */ /* 0x010fca0000000000 */
[----:B------:R-:W-:-:S04]  /*10af0*/  SHF.R.S32.HI R14, RZ, 0x1f, R31 ;  /* 0x0000001fff0e7819 */ /* 0x000fc8000001141f */
[----:B------:R-:W-:-:S04]  /*10b00*/  LEA.HI R14, R14, R31, RZ, 0x7 ;  /* 0x0000001f0e0e7211 */ /* 0x000fc800078f38ff */
[----:B------:R-:W-:-:S05]  /*10b10*/  LOP3.LUT R14, R14, 0xffffff80, RZ, 0xc0, !PT ;  /* 0xffffff800e0e7812 */ /* 0x000fca00078ec0ff */
[----:B------:R-:W-:Y:S01]  /*10b20*/  IMAD.IADD R14, R31, 0x1, -R14 ;  /* 0x000000011f0e7824 */ /* 0x000fe200078e0a0e */
[----:B------:R-:W-:-:S04]  /*10b30*/  SHF.R.S32.HI R46, RZ, 0x1f, R47 ;  /* 0x0000001fff2e7819 */ /* 0x000fc8000001142f */
[----:B------:R-:W-:-:S04]  /*10b40*/  LEA.HI R46, R46, R47, RZ, 0x2 ;  /* 0x0000002f2e2e7211 */ /* 0x000fc800078f10ff */
[----:B------:R-:W-:-:S05]  /*10b50*/  LOP3.LUT R46, R46, 0xfffffffc, RZ, 0xc0, !PT ;  /* 0xfffffffc2e2e7812 */ /* 0x000fca00078ec0ff */
[----:B------:R-:W-:Y:S02]  /*10b60*/  IMAD.IADD R46, R47, 0x1, -R46 ;  /* 0x000000012f2e7824 */ /* 0x000fe400078e0a2e */
[----:B------:R0:W5:Y:S01]  /*10b70*/  LDL R47, [R1+0x4c] ;  /* 0x00004c00012f7983 */ /* 0x0001620000100800 */
[----:B--2---:R-:W-:Y:S01]  /*10b80*/  IMAD.MOV.U32 R8, RZ, RZ, R4 ;  /* 0x000000ffff087224 */ /* 0x004fe200078e0004 */
[----:B------:R-:W-:-:S05]  /*10b90*/  SHF.R.S32.HI R39, RZ, 0x1f, R44 ;  /* 0x0000001fff277819 */ /* 0x000fca000001142c */
[----:B------:R-:W-:Y:S02]  /*10ba0*/  IMAD R4, R39, UR4, RZ ;  /* 0x0000000427047c24 */ /* 0x000fe4000f8e02ff */
[----:B------:R-:W-:Y:S02]  /*10bb0*/  IMAD R11, R50, 0x20, R49 ;  /* 0x00000020320b7824 */ /* 0x000fe400078e0231 */
[C---:B------:R-:W-:Y:S02]  /*10bc0*/  IMAD R13, R44.reuse, UR5, R4 ;  /* 0x000000052c0d7c24 */ /* 0x040fe4000f8e0204 */
[----:B------:R-:W-:Y:S01]  /*10bd0*/  IMAD.WIDE.U32 R4, R44, UR4, R36 ;  /* 0x000000042c047c25 */ /* 0x000fe2000f8e0024 */
[----:B------:R-:W-:Y:S01]  /*10be0*/  SEL R21, R10, RZ, !P2 ;  /* 0x000000ff0a157207 */ /* 0x000fe20005000000 */
[----:B------:R-:W-:Y:S01]  /*10bf0*/  ULDC.64 UR4, c[0x0][0xb98] ;  /* 0x0002e60000047ab9 */ /* 0x000fe20000000a00 */
[----:B------:R-:W-:Y:S01]  /*10c00*/  SEL R2, R8, RZ, !P2 ;  /* 0x000000ff08027207 */ /* 0x000fe20005000000 */
[----:B------:R-:W-:-:S04]  /*10c10*/  IMAD.WIDE R24, R11, 0x2, R24 ;  /* 0x000000020b187825 */ /* 0x000fc800078e0218 */
[----:B------:R-:W-:Y:S02]  /*10c20*/  IMAD.MOV R11, RZ, RZ, -R9 ;  /* 0x000000ffff0b7224 */ /* 0x000fe400078e0a09 */
[----:B------:R-:W-:Y:S02]  /*10c30*/  IMAD.IADD R5, R5, 0x1, R13 ;  /* 0x0000000105057824 */ /* 0x000fe400078e020d */
[----:B------:R-:W-:Y:S02]  /*10c40*/  IMAD R11, R0, R11, R15 ;  /* 0x0000000b000b7224 */ /* 0x000fe400078e020f */
[----:B------:R-:W-:Y:S02]  /*10c50*/  IMAD R13, R21, UR4, RZ ;  /* 0x00000004150d7c24 */ /* 0x000fe4000f8e02ff */
[----:B------:R-:W-:Y:S01]  /*10c60*/  IMAD.WIDE.U32 R4, R2, UR4, R4 ;  /* 0x0000000402047c25 */ /* 0x000fe2000f8e0004 */
[----:B------:R-:W-:-:S03]  /*10c70*/  SHF.R.S32.HI R6, RZ, 0x1f, R11 ;  /* 0x0000001fff067819 */ /* 0x000fc6000001140b */
[----:B------:R-:W-:Y:S01]  /*10c80*/  IMAD R10, R2, UR5, R13 ;  /* 0x00000005020a7c24 */ /* 0x000fe2000f8e020d */
[----:B------:R-:W-:Y:S01]  /*10c90*/  SHF.R.S32.HI R13, RZ, 0x1f, R9 ;  /* 0x0000001fff0d7819 */ /* 0x000fe20000011409 */
[----:B------:R-:W-:Y:S01]  /*10ca0*/  ULDC.64 UR4, c[0x0][0xb88] ;  /* 0x0002e20000047ab9 */ /* 0x000fe20000000a00 */
[----:B------:R-:W-:Y:S01]  /*10cb0*/  IADD3 R4, P0, R9, R4, RZ ;  /* 0x0000000409047210 */ /* 0x000fe20007f1e0ff */
[----:B------:R-:W-:-:S03]  /*10cc0*/  IMAD R6, R6, UR4, RZ ;  /* 0x0000000406067c24 */ /* 0x000fc6000f8e02ff */
[----:B------:R-:W-:Y:S01]  /*10cd0*/  IADD3.X R5, R13, R5, R10, P0, !PT ;  /* 0x000000050d057210 */ /* 0x000fe200007fe40a */
[C---:B------:R-:W-:Y:S02]  /*10ce0*/  IMAD R9, R11.reuse, UR5, R6 ;  /* 0x000000050b097c24 */ /* 0x040fe4000f8e0206 */
[----:B------:R-:W-:Y:S01]  /*10cf0*/  IMAD.WIDE.U32 R4, R11, UR4, R4 ;  /* 0x000000040b047c25 */ /* 0x000fe2000f8e0004 */
[----:B------:R-:W-:-:S03]  /*10d00*/  ULDC.64 UR4, c[0x0][0xb50] ;  /* 0x0002d40000047ab9 */ /* 0x000fc60000000a00 */
[----:B------:R-:W-:Y:S01]  /*10d10*/  IMAD.IADD R5, R5, 0x1, R9 ;  /* 0x0000000105057824 */ /* 0x000fe200078e0209 */
[----:B------:R-:W-:Y:S02]  /*10d20*/  LEA R6, P0, R4, UR4, 0x2 ;  /* 0x0000000404067c11 */ /* 0x000fe4000f8010ff */
[----:B------:R-:W-:Y:S02]  /*10d30*/  IADD3 R13, P6, R24, 0x3000, RZ ;  /* 0x00003000180d7810 */ /* 0x000fe40007fde0ff */
[----:B------:R-:W-:Y:S01]  /*10d40*/  LEA.HI.X R4, R4, UR5, R5, 0x2, P0 ;  /* 0x0000000504047c11 */ /* 0x000fe200080f1405 */
[----:B------:R-:W-:Y:S01]  /*10d50*/  SHFL.IDX PT, R40, R6, RZ, 0x1c1f ;  /* 0x001c1fff06287589 */ /* 0x000fe200000e0000 */
[----:B------:R-:W-:Y:S01]  /*10d60*/  LOP3.LUT R12, R13, 0x180, RZ, 0xc0, !PT ;  /* 0x000001800d0c7812 */ /* 0x000fe200078ec0ff */
[----:B------:R-:W-:Y:S02]  /*10d70*/  ULDC.64 UR4, c[0x0][0xaa0] ;  /* 0x0002a80000047ab9 */ /* 0x000fe40000000a00 */
[----:B------:R-:W1:Y:S01]  /*10d80*/  SHFL.IDX PT, R41, R4, RZ, 0x1c1f ;  /* 0x001c1fff04297589 */ /* 0x000e6200000e0000 */
[----:B------:R-:W-:-:S02]  /*10d90*/  SHF.R.U64 R12, R12, 0x3, RZ ;  /* 0x000000030c0c7819 */ /* 0x000fc400000012ff */
[----:B------:R-:W-:Y:S02]  /*10da0*/  IADD3 R15, P2, R24, 0x1800, RZ ;  /* 0x00001800180f7810 */ /* 0x000fe40007f5e0ff */
[----:B------:R-:W-:Y:S01]  /*10db0*/  LOP3.LUT R12, R12, R13, RZ, 0x3c, !PT ;  /* 0x0000000d0c0c7212 */ /* 0x000fe200078e3cff */
[----:B------:R-:W-:Y:S01]  /*10dc0*/  IMAD R13, R52, 0xc0, R30 ;  /* 0x000000c0340d7824 */ /* 0x000fe200078e021e */
[----:B------:R-:W-:Y:S01]  /*10dd0*/  LOP3.LUT P0, RZ, R14, 0x3, RZ, 0xc0, !PT ;  /* 0x000000030eff7812 */ /* 0x000fe2000780c0ff */
[----:B------:R-:W-:-:S03]  /*10de0*/  IMAD.X R9, RZ, RZ, R25, P2 ;  /* 0x000000ffff097224 */ /* 0x000fc600010e0619 */
[----:B------:R-:W-:Y:S01]  /*10df0*/  ISETP.GE.OR P2, PT, R13, R38, P0 ;  /* 0x000000260d00720c */ /* 0x000fe20000746670 */
[----:B------:R-:W-:-:S12]  /*10e00*/  IMAD R37, R37, UR4, RZ ;  /* 0x0000000425257c24 */ /* 0x000fd8000f8e02ff */
[----:B-1----:R1:W-:Y:S02]  /*10e10*/  @!P2 ST.E desc[UR42][R40.64], R3 ;  /* 0x000000032800a985 */ /* 0x0023e4000c10192a */
[C---:B-1----:R-:W-:Y:S02]  /*10e20*/  IMAD R3, R36.reuse, UR5, R37 ;  /* 0x0000000524037c24 */ /* 0x042fe4000f8e0225 */
[----:B------:R-:W-:Y:S01]  /*10e30*/  IMAD.WIDE.U32 R36, R36, UR4, RZ ;  /* 0x0000000424247c25 */ /* 0x000fe2000f8e00ff */
[----:B------:R-:W-:-:S03]  /*10e40*/  ULDC.64 UR4, c[0x0][0xae8] ;  /* 0x0002ba0000047ab9 */ /* 0x000fc60000000a00 */
[----:B------:R-:W-:Y:S02]  /*10e50*/  IMAD.IADD R37, R37, 0x1, R3 ;  /* 0x0000000125257824 */ /* 0x000fe400078e0203 */
[----:B------:R-:W-:Y:S02]  /*10e60*/  IMAD R39, R39, UR4, RZ ;  /* 0x0000000427277c24 */ /* 0x000fe4000f8e02ff */
[----:B------:R-:W-:Y:S02]  /*10e70*/  IMAD R3, R46, 0x60, R50 ;  /* 0x000000602e037824 */ /* 0x000fe400078e0232 */
[C---:B------:R-:W-:Y:S01]  /*10e80*/  IMAD R39, R44.reuse, UR5, R39 ;  /* 0x000000052c277c24 */ /* 0x040fe2000f8e0227 */
[----:B------:R0:W5:Y:S01]  /*10e90*/  LDL R46, [R1+0x74] ;  /* 0x00007400012e7983 */ /* 0x0001620000100800 */
[----:B------:R-:W-:-:S03]  /*10ea0*/  IMAD.WIDE.U32 R36, R44, UR4, R36 ;  /* 0x000000042c247c25 */ /* 0x000fc6000f8e0024 */
[----:B------:R-:W-:Y:S04]  /*10eb0*/  SHFL.IDX PT, R42, R6, 0x1, 0x1c1f ;  /* 0x003c1f00062a7f89 */ /* 0x000fe800000e0000 */
[----:B------:R-:W1:Y:S01]  /*10ec0*/  SHFL.IDX PT, R43, R4, 0x1, 0x1c1f ;  /* 0x003c1f00042b7f89 */ /* 0x000e6200000e0000 */
[----:B------:R-:W-:Y:S01]  /*10ed0*/  IADD3 R5, R13, 0x8, RZ ;  /* 0x000000080d057810 */ /* 0x000fe20007ffe0ff */
[----:B------:R-:W-:Y:S01]  /*10ee0*/  IMAD R40, R52, 0xc0, R3 ;  /* 0x000000c034287824 */ /* 0x000fe200078e0203 */
[----:B------:R-:W-:Y:S01]  /*10ef0*/  IADD3 R27, P5, R24, 0x4800, RZ ;  /* 0x00004800181b7810 */ /* 0x000fe20007fbe0ff */
[----:B------:R0:W5:Y:S01]  /*10f00*/  LDL R44, [R1+0x50] ;  /* 0x00005000012c7983 */ /* 0x0001620000100800 */
[----:B------:R-:W-:Y:S01]  /*10f10*/  ISETP.GE.OR P0, PT, R5, R38, P0 ;  /* 0x000000260500720c */ /* 0x000fe20000706670 */
[----:B------:R-:W-:-:S12]  /*10f20*/  ULDC.64 UR4, c[0x0][0xaf0] ;  /* 0x0002bc0000047ab9 */ /* 0x000fd80000000a00 */
[----:B-1----:R1:W-:Y:S02]  /*10f30*/  @!P0 ST.E desc[UR42][R42.64], R20 ;  /* 0x000000142a008985 */ /* 0x0023e4000c10192a */
[----:B-1----:R-:W1:Y:S01]  /*10f40*/  @P1 LDC R20, c[0x0][0xbf0] ;  /* 0x0002fc00ff141b82 */ /* 0x002e620000000800 */
[----:B------:R-:W-:Y:S01]  /*10f50*/  IADD3 R29, P4, R24, 0x6000, RZ ;  /* 0x00006000181d7810 */ /* 0x000fe20007f9e0ff */
[----:B------:R-:W-:Y:S01]  /*10f60*/  @P1 IMAD.HI.U32 R3, R40, R45, RZ ;  /* 0x0000002d28031227 */ /* 0x000fe200078e00ff */
[C---:B------:R-:W-:Y:S02]  /*10f70*/  IADD3 R7, P3, R24.reuse, 0x7800, RZ ;  /* 0x0000780018077810 */ /* 0x040fe40007f7e0ff */
[----:B------:R-:W-:Y:S01]  /*10f80*/  LOP3.LUT R26, R27, 0x180, RZ, 0xc0, !PT ;  /* 0x000001801b1a7812 */ /* 0x000fe200078ec0ff */
[----:B------:R-:W-:Y:S01]  /*10f90*/  IMAD.IADD R37, R37, 0x1, R39 ;  /* 0x0000000125257824 */ /* 0x000fe200078e0227 */
[----:B------:R-:W-:Y:S01]  /*10fa0*/  LOP3.LUT R28, R29, 0x180, RZ, 0xc0, !PT ;  /* 0x000001801d1c7812 */ /* 0x000fe200078ec0ff */
[----:B------:R-:W-:Y:S01]  /*10fb0*/  IMAD R21, R21, UR4, RZ ;  /* 0x0000000415157c24 */ /* 0x000fe2000f8e02ff */
[----:B------:R-:W-:Y:S01]  /*10fc0*/  LOP3.LUT R8, R15, 0x180, RZ, 0xc0, !PT ;  /* 0x000001800f087812 */ /* 0x000fe200078ec0ff */
[----:B------:R-:W-:Y:S01]  /*10fd0*/  IMAD.MOV.U32 R39, RZ, RZ, R40 ;  /* 0x000000ffff277224 */ /* 0x000fe200078e0028 */
[----:B------:R-:W-:-:S02]  /*10fe0*/  LOP3.LUT R11, R24, 0x180, RZ, 0xc0, !PT ;  /* 0x00000180180b7812 */ /* 0x000fc400078ec0ff */
[----:B------:R-:W-:Y:S01]  /*10ff0*/  LOP3.LUT R6, R7, 0x180, RZ, 0xc0, !PT ;  /* 0x0000018007067812 */ /* 0x000fe200078ec0ff */
[----:B------:R-:W-:Y:S01]  /*11000*/  IMAD R21, R2, UR5, R21 ;  /* 0x0000000502157c24 */ /* 0x000fe2000f8e0215 */
[----:B------:R-:W-:Y:S02]  /*11010*/  SHF.R.U64 R26, R26, 0x3, RZ ;  /* 0x000000031a1a7819 */ /* 0x000fe400000012ff */
[----:B------:R-:W-:Y:S02]  /*11020*/  SHF.R.U64 R28, R28, 0x3, RZ ;  /* 0x000000031c1c7819 */ /* 0x000fe400000012ff */
[----:B------:R-:W-:Y:S02]  /*11030*/  SHF.R.U64 R8, R8, 0x3, RZ ;  /* 0x0000000308087819 */ /* 0x000fe400000012ff */
[----:B------:R-:W-:Y:S02]  /*11040*/  SHF.R.U64 R11, R11, 0x3, RZ ;  /* 0x000000030b0b7819 */ /* 0x000fe400000012ff */
[----:B-1----:R-:W-:Y:S01]  /*11050*/  @P1 SHF.R.U32.HI R39, RZ, R20, R3 ;  /* 0x00000014ff271219 */ /* 0x002fe20000011603 */
[----:B------:R-:W-:Y:S01]  /*11060*/  IMAD.WIDE.U32 R2, R2, UR4, R36 ;  /* 0x0000000402027c25 */ /* 0x000fe2000f8e0024 */
[----:B------:R-:W-:Y:S01]  /*11070*/  SHF.R.U64 R6, R6, 0x3, RZ ;  /* 0x0000000306067819 */ /* 0x000fe200000012ff */
[----:B------:R-:W-:Y:S01]  /*11080*/  ULDC.64 UR4, c[0x0][0xae0] ;  /* 0x0002b80000047ab9 */ /* 0x000fe20000000a00 */
[----:B------:R-:W-:Y:S01]  /*11090*/  LOP3.LUT R26, R26, R27, RZ, 0x3c, !PT ;  /* 0x0000001b1a1a7212 */ /* 0x000fe200078e3cff */
[----:B------:R-:W-:Y:S01]  /*110a0*/  IMAD.MOV R37, RZ, RZ, -R39 ;  /* 0x000000ffff257224 */ /* 0x000fe200078e0a27 */
[----:B------:R-:W-:Y:S01]  /*110b0*/  LOP3.LUT R28, R28, R29, RZ, 0x3c, !PT ;  /* 0x0000001d1c1c7212 */ /* 0x000fe200078e3cff */
[--C-:B------:R-:W-:Y:S01]  /*110c0*/  IMAD.X R13, RZ, RZ, R25.reuse, P6 ;  /* 0x000000ffff0d7224 */ /* 0x100fe200030e0619 */
[----:B------:R-:W-:Y:S01]  /*110d0*/  LOP3.LUT R8, R8, R15, RZ, 0x3c, !PT ;  /* 0x0000000f08087212 */ /* 0x000fe200078e3cff */
[--C-:B------:R-:W-:Y:S01]  /*110e0*/  IMAD.X R27, RZ, RZ, R25.reuse, P5 ;  /* 0x000000ffff1b7224 */ /* 0x100fe200028e0619 */
[----:B------:R-:W-:Y:S01]  /*110f0*/  LOP3.LUT R4, R11, R24, RZ, 0x3c, !PT ;  /* 0x000000180b047212 */ /* 0x000fe200078e3cff */
[--C-:B------:R-:W-:Y:S01]  /*11100*/  IMAD.X R29, RZ, RZ, R25.reuse, P4 ;  /* 0x000000ffff1d7224 */ /* 0x100fe200020e0619 */
[----:B------:R-:W-:Y:S01]  /*11110*/  LOP3.LUT R32, R6, R7, RZ, 0x3c, !PT ;  /* 0x0000000706207212 */ /* 0x000fe200078e3cff */
[----:B------:R-:W-:Y:S01]  /*11120*/  IMAD.X R33, RZ, RZ, R25, P3 ;  /* 0x000000ffff217224 */ /* 0x000fe200018e0619 */
[----:B------:R-:W-:Y:S01]  /*11130*/  SHF.R.S32.HI R20, RZ, 0x1f, R39 ;  /* 0x0000001fff147819 */ /* 0x000fe20000011427 */
[----:B------:R-:W-:Y:S01]  /*11140*/  IMAD.MOV.U32 R5, RZ, RZ, R25 ;  /* 0x000000ffff057224 */ /* 0x000fe200078e0019 */
[----:B------:R-:W-:Y:S01]  /*11150*/  IADD3 R3, R3, R21, RZ ;  /* 0x0000001503037210 */ /* 0x000fe20007ffe0ff */
[----:B------:R-:W-:Y:S01]  /*11160*/  IMAD R21, R0, R37, R40 ;  /* 0x0000002500157224 */ /* 0x000fe200078e0228 */
[----:B------:R-:W5:Y:S01]  /*11170*/  LD.E.128 R8, desc[UR42][R8.64] ;  /* 0x0000002a08087980 */ /* 0x000f62000c101d00 */
[----:B------:R-:W-:-:S03]  /*11180*/  IMAD R20, R20, UR4, RZ ;  /* 0x0000000414147c24 */ /* 0x000fc6000f8e02ff */
[----:B------:R-:W5:Y:S01]  /*11190*/  LD.E.128 R4, desc[UR42][R4.64] ;  /* 0x0000002a04047980 */ /* 0x000f62000c101d00 */
[----:B------:R-:W-:-:S03]  /*111a0*/  SHF.R.S32.HI R0, RZ, 0x1f, R21 ;  /* 0x0000001fff007819 */ /* 0x000fc60000011415 */
[----:B------:R-:W5:Y:S01]  /*111b0*/  LD.E.128 R12, desc[UR42][R12.64] ;  /* 0x0000002a0c0c7980 */ /* 0x000f62000c101d00 */
[----:B------:R-:W-:-:S03]  /*111c0*/  IMAD R37, R39, UR5, R20 ;  /* 0x0000000527257c24 */ /* 0x000fc6000f8e0214 */
[----:B------:R-:W5:Y:S01]  /*111d0*/  LD.E.128 R24, desc[UR42][R26.64] ;  /* 0x0000002a1a187980 */ /* 0x000f62000c101d00 */
[----:B------:R-:W-:Y:S01]  /*111e0*/  IMAD.WIDE.U32 R2, R39, UR4, R2 ;  /* 0x0000000427027c25 */ /* 0x000fe2000f8e0002 */
[----:B------:R-:W-:Y:S02]  /*111f0*/  ULDC.64 UR4, c[0x0][0xad8] ;  /* 0x0002b60000047ab9 */ /* 0x000fe40000000a00 */
[----:B------:R-:W5:Y:S04]  /*11200*/  LD.E.128 R28, desc[UR42][R28.64] ;  /* 0x0000002a1c1c7980 */ /* 0x000f68000c101d00 */
[----:B------:R-:W5:Y:S01]  /*11210*/  LD.E.128 R32, desc[UR42][R32.64] ;  /* 0x0000002a20207980 */ /* 0x000f62000c101d00 */
[----:B------:R-:W-:Y:S01]  /*11220*/  @!PT LDS RZ, [RZ] ;  /* 0x00000000fffff984 */ /* 0x000fe20000000800 */
[----:B------:R-:W-:Y:S01]  /*11230*/  @!PT LDS RZ, [RZ] ;  /* 0x00000000fffff984 */ /* 0x000fe20000000800 */
[----:B------:R-:W-:Y:S01]  /*11240*/  @!PT LDS RZ, [RZ] ;  /* 0x00000000fffff984 */ /* 0x000fe20000000800 */
[----:B------:R-:W-:Y:S01]  /*11250*/  @!PT LDS RZ, [RZ] ;  /* 0x00000000fffff984 */ /* 0x000fe20000000800 */
[----:B------:R1:W-:Y:S06]  /*11260*/  MEMBAR.ALL.CTA ;  /* 0x0000000000007992 */ /* 0x0003ec0000008000 */
[----:B-1----:R-:W1:Y:S01]  /*11270*/  FENCE.VIEW.ASYNC.S ;  /* 0x00000000000073c6 */ /* 0x002e620000000000 */
[----:B------:R-:W-:-:S02]  /*11280*/  IMAD.IADD R3, R3, 0x1, R37 ;  /* 0x0000000103037824 */ /* 0x000fc400078e0225 */
[----:B------:R-:W-:Y:S02]  /*11290*/  IMAD R0, R0, UR4, RZ ;  /* 0x0000000400007c24 */ /* 0x000fe4000f8e02ff */
[----:B------:R-:W-:Y:S02]  /*112a0*/  IMAD R43, R52, 0xc0, R50 ;  /* 0x000000c0342b7824 */ /* 0x000fe400078e0232 */
[C---:B------:R-:W-:Y:S02]  /*112b0*/  IMAD R37, R21.reuse, UR5, R0 ;  /* 0x0000000515257c24 */ /* 0x040fe4000f8e0200 */
[----:B------:R-:W-:Y:S01]  /*112c0*/  IMAD.WIDE.U32 R2, R21, UR4, R2 ;  /* 0x0000000415027c25 */ /* 0x000fe2000f8e0002 */
[----:B------:R-:W-:Y:S01]  /*112d0*/  ISETP.GE.AND P0, PT, R43, R38, PT ;  /* 0x000000262b00720c */ /* 0x000fe20003f06270 */
[----:B------:R-:W-:Y:S02]  /*112e0*/  ULDC.64 UR4, c[0x0][0xa80] ;  /* 0x0002a00000047ab9 */ /* 0x000fe40000000a00 */
[----:B------:R-:W-:Y:S01]  /*112f0*/  IMAD.IADD R3, R3, 0x1, R37 ;  /* 0x0000000103037824 */ /* 0x000fe200078e0225 */
[----:B------:R-:W-:Y:S01]  /*11300*/  LEA R39, P1, R2, UR4, 0x1 ;  /* 0x0000000402277c11 */ /* 0x000fe2000f8208ff */
[----:B------:R-:W-:-:S03]  /*11310*/  VIADD R0, R18, 0x19c20 ;  /* 0x00019c2012007836 */ /* 0x000fc60000000000 */
[----:B------:R-:W-:Y:S02]  /*11320*/  LEA.HI.X R42, R2, UR5, R3, 0x1, P1 ;  /* 0x00000005022a7c11 */ /* 0x000fe400088f0c03 */
[----:B------:R-:W-:Y:S01]  /*11330*/  PRMT R0, RZ, 0x654, R0 ;  /* 0x00000654ff007816 */ /* 0x000fe20000000000 */
[----:B-1----:R0:W1:Y:S01]  /*11340*/  SHFL.IDX PT, R20, R39, RZ, 0x1c1f ;  /* 0x001c1fff27147589 */ /* 0x00206200000e0000 */
[----:B------:R-:W-:Y:S02]  /*11350*/  BSSY B1, `(.L_x_477) ;  /* 0x0000010000017945 */ /* 0x000fe40003800000 */
[----:B------:R0:W-:Y:S01]  /*11360*/  SYNCS.ARRIVE.TRANS64.RED.A1T0 RZ, [R0+URZ], RZ ;  /* 0x000000ff00ff79a7 */ /* 0x0001e2000810043f */
[----:B------:R0:W2:Y:S01]  /*11370*/  SHFL.IDX PT, R21, R42, RZ, 0x1c1f ;  /* 0x001c1fff2a157589 */ /* 0x0000a200000e0000 */
[----:B------:R-:W-:Y:S05]  /*11380*/  @P0 BRA `(.L_x_478) ;  /* 0x0000000000300947 */ /* 0x000fea0003800000 */
[----:B------:R-:W-:Y:S02]  /*11390*/  ULDC UR4, c[0x0][0xac8] ;  /* 0x0002b20000047ab9 */ /* 0x000fe40000000800 */
[----:B-----5:R-:W-:Y:S02]  /*113a0*/  ISETP.GE.AND P1, PT, R47, UR4, PT ;  /* 0x000000042f007c0c */ /* 0x020fe4000bf26270 */
[----:B------:R-:W-:Y:S02]  /*113b0*/  ISETP.GE.AND P2, PT, R44, UR4, PT ;  /* 0x000000042c007c0c */ /* 0x000fe4000bf46270 */
[----:B------:R-:W-:-:S09]  /*113c0*/  ISETP.GE.AND P0, PT, R49, UR4, PT ;  /* 0x0000000431007c0c */ /* 0x000fd2000bf06270 */
[-C--:B-1----:R-:W-:Y:S02]  /*113d0*/  @!P1 LEA R36, P3, R47, R20.reuse, 0x1 ;  /* 0x000000142f249211 */ /* 0x082fe400078608ff */
[C---:B------:R-:W-:Y:S02]  /*113e0*/  @!P2 LEA R40, P4, R44.reuse, R20, 0x1 ;  /* 0x000000142c28a211 */ /* 0x040fe400078808ff */
[----:B--2---:R-:W-:Y:S01]  /*113f0*/  @!P0 IMAD.WIDE R2, R49, 0x2, R20 ;  /* 0x0000000231028825 */ /* 0x004fe200078e0214 */
[-C--:B------:R-:W-:Y:S02]  /*11400*/  @!P1 LEA.HI.X R37, R47, R21.reuse, R48, 0x1, P3 ;  /* 0x000000152f259211 */ /* 0x080fe400018f0c30 */
[----:B------:R-:W-:Y:S02]  /*11410*/  @!P2 LEA.HI.X R41, R44, R21, R46, 0x1, P4 ;  /* 0x000000152c29a211 */ /* 0x000fe400020f0c2e */
[----:B------:R3:W-:Y:S04]  /*11420*/  @!P0 ST.E.128 desc[UR42][R2.64], R4 ;  /* 0x0000000402008985 */ /* 0x0007e8000c101d2a */
[----:B------:R3:W-:Y:S04]  /*11430*/  @!P1 ST.E.128 desc[UR42][R36.64], R12 ;  /* 0x0000000c24009985 */ /* 0x0007e8000c101d2a */
[----:B------:R3:W-:Y:S02]  /*11440*/  @!P2 ST.E.128 desc[UR42][R40.64], R28 ;  /* 0x0000001c2800a985 */ /* 0x0007e4000c101d2a */
.L_x_478:
[----:B------:R-:W-:Y:S05]  /*11450*/  BSYNC B1 ;  /* 0x0000000000017941 */ /* 0x000fea0003800000 */
.L_x_477:
[----:B---3--:R-:W-:Y:S01]  /*11460*/  VIADD R3, R43, 0x60 ;  /* 0x000000602b037836 */ /* 0x008fe20000000000 */
[----:B-----5:R3:W4:Y:S04]  /*11470*/  SHFL.IDX PT, R5, R42, 0x1, 0x1c1f ;  /* 0x003c1f002a057f89 */ /* 0x02072800000e0000 */
[----:B------:R-:W-:Y:S01]  /*11480*/  ISETP.GE.AND P0, PT, R3, R38, PT ;  /* 0x000000260300720c */ /* 0x000fe20003f06270 */
[----:B------:R3:W0:-:S12]  /*11490*/  SHFL.IDX PT, R4, R39, 0x1, 0x1c1f ;  /* 0x003c1f0027047f89 */ /* 0x00061800000e0000 */
[----:B---3--:R-:W-:Y:S05]  /*114a0*/  @P0 BRA `(.L_x_479) ;  /* 0x0000000800cc0947 */ /* 0x008fea0003800000 */
[----:B------:R-:W-:Y:S02]  /*114b0*/  ULDC UR4, c[0x0][0xac8] ;  /* 0x0002b20000047ab9 */ /* 0x000fe40000000800 */
[----:B------:R-:W-:Y:S02]  /*114c0*/  ISETP.GE.AND P2, PT, R47, UR4, PT ;  /* 0x000000042f007c0c */ /* 0x000fe4000bf46270 */
[----:B------:R-:W-:-:S11]  /*114d0*/  ISETP.GE.AND P1, PT, R49, UR4, PT ;  /* 0x0000000431007c0c */ /* 0x000fd6000bf26270 */
[----:B0-----:R-:W-:Y:S02]  /*114e0*/  @!P2 LEA R6, P0, R47, R4, 0x1 ;  /* 0x000000042f06a211 */ /* 0x001fe400078008ff */
[----:B----4-:R-:W-:Y:S02]  /*114f0*/  @!P1 IMAD.WIDE R2, R49, 0x2, R4 ;  /* 0x0000000231029825 */ /* 0x010fe400078e0204 */
        /* <DEDUP_REMOVED lines=9> */
.L_x_475:
[----:B------:R-:W0:Y:S01]  /*11590*/  LDL.LU R4, [R1+0x38] ;  /* 0x0000380001047983 */ /* 0x000e220000300800 */
[----:B------:R-:W-:Y:S01]  /*115a0*/  ULDC.64 UR4, c[0x0][0xc00] ;  /* 0x0003000000047ab9 */ /* 0x000fe20000000a00 */
[----:B------:R-:W-:Y:S01]  /*115b0*/  IMAD.MOV.U32 R6, RZ, RZ, RZ ;  /* 0x000000ffff067224 */ /* 0x000fe200078e00ff */
[----:B------:R-:W2:Y:S01]  /*115c0*/  LDC R25, c[0x0][0xbe8] ;  /* 0x0002fa00ff197b82 */ /* 0x000ea20000000800 */
[----:B------:R-:W3:Y:S01]  /*115d0*/  LDL.LU R0, [R1+0x3c] ;  /* 0x00003c0001007983 */ /* 0x000ee20000300800 */
[----:B------:R-:W-:-:S04]  /*115e0*/  ISETP.NE.U32.AND P0, PT, RZ, UR4, PT ;  /* 0x00000004ff007c0c */ /* 0x000fc8000bf05070 */
[----:B------:R-:W-:Y:S02]  /*115f0*/  ISETP.NE.AND.EX P0, PT, RZ, UR5, PT, P0 ;  /* 0x00000005ff007c0c */ /* 0x000fe4000bf05300 */
[----:B0-----:R-:W-:-:S04]  /*11600*/  IADD3 R2, P1, R4, UR4, RZ ;  /* 0x0000000404027c10 */ /* 0x001fc8000ff3e0ff */
[----:B---3--:R-:W-:Y:S01]  /*11610*/  IADD3.X R3, R0, UR5, RZ, P1, !PT ;  /* 0x0000000500037c10 */ /* 0x008fe20008ffe4ff */
[----:B------:R-:W-:Y:S02]  /*11620*/  ULDC.64 UR4, c[0x0][0xc08] ;  /* 0x0003020000047ab9 */ /* 0x000fe40000000a00 */
[----:B------:R-:W-:-:S04]  /*11630*/  ISETP.NE.U32.AND P1, PT, RZ, UR4, PT ;  /* 0x00000004ff007c0c */ /* 0x000fc8000bf25070 */
[----:B------:R0:W5:Y:S01]  /*11640*/  @P0 LDG.E R6, desc[UR42][R2.64] ;  /* 0x0000002a02060981 */ /* 0x000162000c1e1900 */
[----:B------:R-:W-:Y:S01]  /*11650*/  ISETP.NE.AND.EX P1, PT, RZ, UR5, PT, P1 ;  /* 0x00000005ff007c0c */ /* 0x000fe2000bf25310 */
[----:B------:R-:W3:-:S12]  /*11660*/  S2R R7, SR_TID.X ;  /* 0x0000000000077919 */ /* 0x000ed80000002100 */
[----:B------:R-:W-:Y:S01]  /*11670*/  @P1 IADD3 R4, P2, R4, UR4, RZ ;  /* 0x0000000404041c10 */ /* 0x000fe2000ff5e0ff */
[----:B------:R-:W-:-:S03]  /*11680*/  ULDC UR4, c[0x0][0xa88] ;  /* 0x0002a20000047ab9 */ /* 0x000fc60000000800 */
[----:B------:R-:W-:Y:S01]  /*11690*/  @P1 IADD3.X R5, R0, UR5, RZ, P2, !PT ;  /* 0x0000000500051c10 */ /* 0x000fe200097fe4ff */
[----:B------:R-:W-:-:S06]  /*116a0*/  IMAD.U32 R0, RZ, RZ, UR4 ;  /* 0x00000004ff007e24 */ /* 0x000fcc000f8e00ff */
[----:B------:R0:W5:Y:S01]  /*116b0*/  @P1 LDG.E R0, desc[UR42][R4.64] ;  /* 0x0000002a04001981 */ /* 0x000162000c1e1900 */
[----:B--2---:R-:W-:Y:S01]  /*116c0*/  ISETP.NE.AND P2, PT, R25, 0x1, PT ;  /* 0x000000011900780c */ /* 0x004fe20003f45270 */
[----:B---3--:R-:W-:-:S12]  /*116d0*/  VIADD R30, R7, 0xffffff80 ;  /* 0xffffff80071e7836 */ /* 0x008fd80000000000 */
[----:B------:R-:W2:Y:S01]  /*116e0*/  @P2 LDC R27, c[0x0][0xbec] ;  /* 0x0002fb00ff1b2b82 */ /* 0x000ea20000000800 */
[----:B------:R-:W-:Y:S01]  /*116f0*/  ISETP.GE.AND P3, PT, R30, 0xc0, PT ;  /* 0x000000c01e00780c */ /* 0x000fe20003f66270 */
[----:B0-----:R-:W-:-:S12]  /*11700*/  @P1 BRA `(.L_x_480) ;  /* 0x0000000000101947 */ /* 0x001fd80003800000 */
[----:B------:R-:W-:Y:S05]  /*11710*/  @!P0 BRA `(.L_x_480) ;  /* 0x00000000000c8947 */ /* 0x000fea0003800000 */
[----:B------:R-:W3:Y:S04]  /*11720*/  LDG.E R5, desc[UR42][R2.64] ;  /* 0x0000002a02057981 */ /* 0x000ee8000c1e1900 */
[----:B-----5:R-:W3:Y:S02]  /*11730*/  LDG.E R0, desc[UR42][R2.64+0x4] ;  /* 0x0000042a02007981 */ /* 0x020ee4000c1e1900 */
[----:B---3--:R-:W-:-:S07]  /*11740*/  IMAD.IADD R0, R0, 0x1, -R5 ;  /* 0x0000000100007824 */ /* 0x008fce00078e0a05 */
.L_x_480:
[----:B------:R-:W3:Y:S04]  /*11750*/  LDL.LU R3, [R1+0x28] ;  /* 0x0000280001037983 */ /* 0x000ee80000300800 */
[----:B------:R-:W4:Y:S04]  /*11760*/  LDL.LU R2, [R1+0x44] ;  /* 0x0000440001027983 */ /* 0x000f280000300800 */
[----:B------:R-:W2:Y:S04]  /*11770*/  LDL R29, [R1+0x34] ;  /* 0x00003400011d7983 */ /* 0x000ea80000100800 */
[----:B------:R0:W5:Y:S01]  /*11780*/  LDL R26, [R1+0x48] ;  /* 0x00004800011a7983 */ /* 0x0001620000100800 */
[----:B------:R-:W-:Y:S01]  /*11790*/  BSSY B1, `(.L_x_481) ;  /* 0x000002d000017945 */ /* 0x000fe20003800000 */
[----:B-----5:R-:W-:-:S02]  /*117a0*/  SHF.R.S32.HI R11, RZ, 0x1f, R6 ;  /* 0x0000001fff0b7819 */ /* 0x020fc40000011406 */
[----:B---3--:R-:W-:Y:S02]  /*117b0*/  SEL R13, R3, RZ, !P0 ;  /* 0x000000ff030d7207 */ /* 0x008fe40004000000 */
[----:B----4-:R-:W-:Y:S02]  /*117c0*/  SEL R12, R2, RZ, !P0 ;  /* 0x000000ff020c7207 */ /* 0x010fe40004000000 */
[----:B--2---:R-:W-:Y:S01]  /*117d0*/  SHF.R.S32.HI R10, RZ, 0x1f, R29 ;  /* 0x0000001fff0a7819 */ /* 0x004fe2000001141d */
[----:B0-----:R-:W-:Y:S06]  /*117e0*/  @P3 BRA `(.L_x_482) ;  /* 0x00000000009c3947 */ /* 0x001fec0003800000 */
[----:B------:R-:W0:Y:S01]  /*117f0*/  LDC R9, c[0x0][0xbe8] ;  /* 0x0002fa00ff097b82 */ /* 0x000e220000000800 */
[----:B------:R-:W-:-:S04]  /*11800*/  IMAD R2, R26, 0xc0, R7 ;  /* 0x000000c01a027824 */ /* 0x000fc800078e0207 */
[----:B------:R-:W-:Y:S02]  /*11810*/  VIADD R8, R2, 0xffffff80 ;  /* 0xffffff8002087836 */ /* 0x000fe40000000000 */
[----:B0-----:R-:W-:-:S05]  /*11820*/  IMAD R3, R0, R9, RZ ;  /* 0x0000000900037224 */ /* 0x001fca00078e02ff */
[----:B------:R-:W-:-:S13]  /*11830*/  ISETP.GE.AND P0, PT, R8, R3, PT ;  /* 0x000000030800720c */ /* 0x000fda0003f06270 */
[----:B------:R-:W-:Y:S05]  /*11840*/  @P0 BRA `(.L_x_482) ;  /* 0x0000000000840947 */ /* 0x000fea0003800000 */
[----:B------:R-:W-:Y:S01]  /*11850*/  ISETP.NE.AND P0, PT, R9, 0x1, PT ;  /* 0x000000010900780c */ /* 0x000fe20003f05270 */
[----:B------:R-:W-:Y:S01]  /*11860*/  ULDC.64 UR4, c[0x0][0xb90] ;  /* 0x0002e40000047ab9 */ /* 0x000fe20000000a00 */
[----:B------:R-:W-:Y:S01]  /*11870*/  MOV R3, R11 ;  /* 0x0000000b00037202 */ /* 0x000fe20000000f00 */
[----:B------:R-:W-:Y:S02]  /*11880*/  IMAD R7, R10, UR4, RZ ;  /* 0x000000040a077c24 */ /* 0x000fe4000f8e02ff */
[----:B------:R-:W-:Y:S02]  /*11890*/  IMAD.MOV.U32 R2, RZ, RZ, R6 ;  /* 0x000000ffff027224 */ /* 0x000fe400078e0006 */
[----:B------:R-:W-:Y:S02]  /*118a0*/  IMAD.MOV.U32 R5, RZ, RZ, R8 ;  /* 0x000000ffff057224 */ /* 0x000fe400078e0008 */
[----:B------:R-:W-:-:S04]  /*118b0*/  IMAD.WIDE.U32 R2, R29, UR4, R2 ;  /* 0x000000041d027c25 */ /* 0x000fc8000f8e0002 */
[----:B------:R-:W0:Y:S01]  /*118c0*/  @P0 LDC R15, c[0x0][0xbec] ;  /* 0x0002fb00ff0f0b82 */ /* 0x000e220000000800 */
[----:B------:R-:W-:Y:S01]  /*118d0*/  IMAD R7, R29, UR5, R7 ;  /* 0x000000051d077c24 */ /* 0x000fe2000f8e0207 */
[----:B------:R-:W-:-:S03]  /*118e0*/  ULDC.64 UR4, c[0x0][0xb98] ;  /* 0x0002e60000047ab9 */ /* 0x000fc60000000a00 */
[----:B------:R-:W-:-:S03]  /*118f0*/  IMAD.IADD R3, R3, 0x1, R7 ;  /* 0x0000000103037824 */ /* 0x000fc600078e0207 */
[----:B------:R-:W2:Y:S01]  /*11900*/  @P0 LDC R21, c[0x0][0xbf0] ;  /* 0x0002fc00ff150b82 */ /* 0x000ea20000000800 */
[----:B------:R-:W-:-:S04]  /*11910*/  IMAD.WIDE.U32 R2, R13, UR4, R2 ;  /* 0x000000040d027c25 */ /* 0x000fc8000f8e0002 */
[----:B0-----:R-:W-:-:S05]  /*11920*/  @P0 IMAD.HI.U32 R4, R8, R15, RZ ;  /* 0x0000000f08040227 */ /* 0x001fca00078e00ff */
[----:B--2---:R-:W-:Y:S01]  /*11930*/  @P0 SHF.R.U32.HI R5, RZ, R21, R4 ;  /* 0x00000015ff050219 */ /* 0x004fe20000011604 */
[----:B------:R-:W-:-:S03]  /*11940*/  IMAD R4, R12, UR4, RZ ;  /* 0x000000040c047c24 */ /* 0x000fc6000f8e02ff */
[----:B------:R-:W-:Y:S01]  /*11950*/  IADD3 R2, P0, R5, R2, RZ ;  /* 0x0000000205027210 */ /* 0x000fe20007f1e0ff */
[----:B------:R-:W-:-:S04]  /*11960*/  IMAD.MOV R7, RZ, RZ, -R5 ;  /* 0x000000ffff077224 */ /* 0x000fc800078e0a05 */
[----:B------:R-:W-:Y:S01]  /*11970*/  IMAD R7, R9, R7, R8 ;  /* 0x0000000709077224 */ /* 0x000fe200078e0208 */
[----:B------:R-:W-:Y:S01]  /*11980*/  SHF.R.S32.HI R9, RZ, 0x1f, R5 ;  /* 0x0000001fff097819 */ /* 0x000fe20000011405 */
[----:B------:R-:W-:Y:S01]  /*11990*/  IMAD R8, R13, UR5, R4 ;  /* 0x000000050d087c24 */ /* 0x000fe2000f8e0204 */
[----:B------:R-:W-:Y:S02]  /*119a0*/  ULDC.64 UR4, c[0x0][0xb88] ;  /* 0x0002e20000047ab9 */ /* 0x000fe40000000a00 */
[----:B------:R-:W-:Y:S02]  /*119b0*/  SHF.R.S32.HI R4, RZ, 0x1f, R7 ;  /* 0x0000001fff047819 */ /* 0x000fe40000011407 */
[----:B------:R-:W-:-:S03]  /*119c0*/  IADD3.X R3, R9, R3, R8, P0, !PT ;  /* 0x0000000309037210 */ /* 0x000fc600007fe408 */
[----:B------:R-:W-:Y:S02]  /*119d0*/  IMAD R4, R4, UR4, RZ ;  /* 0x0000000404047c24 */ /* 0x000fe4000f8e02ff */
[----:B------:R-:W-:-:S04]  /*119e0*/  IMAD.WIDE.U32 R2, R7, UR4, R2 ;  /* 0x0000000407027c25 */ /* 0x000fc8000f8e0002 */
[----:B------:R-:W-:Y:S01]  /*119f0*/  IMAD R5, R7, UR5, R4 ;  /* 0x0000000507057c24 */ /* 0x000fe2000f8e0204 */
[----:B------:R-:W-:Y:S02]  /*11a00*/  ULDC.64 UR4, c[0x0][0xb50] ;  /* 0x0002d40000047ab9 */ /* 0x000fe40000000a00 */
[----:B------:R-:W-:Y:S01]  /*11a10*/  LEA R4, P0, R2, UR4, 0x2 ;  /* 0x0000000402047c11 */ /* 0x000fe2000f8010ff */
[----:B------:R-:W-:-:S05]  /*11a20*/  IMAD.IADD R3, R3, 0x1, R5 ;  /* 0x0000000103037824 */ /* 0x000fca00078e0205 */
[----:B------:R-:W-:Y:S01]  /*11a30*/  LEA.HI.X R5, R2, UR5, R3, 0x2, P0 ;  /* 0x0000000502057c11 */ /* 0x000fe200080f1403 */
[----:B------:R-:W-:-:S05]  /*11a40*/  IMAD.MOV.U32 R3, RZ, RZ, -0x800000 ;  /* 0xff800000ff037424 */ /* 0x000fca00078e00ff */
[----:B------:R0:W-:Y:S02]  /*11a50*/  STG.E desc[UR42][R4.64], R3 ;  /* 0x0000000304007986 */ /* 0x0001e4000c10192a */
.L_x_482:
[----:B------:R-:W-:Y:S05]  /*11a60*/  BSYNC B1 ;  /* 0x0000000000017941 */ /* 0x000fea0003800000 */
.L_x_481:
[----:B------:R2:W5:Y:S04]  /*11a70*/  LDL R14, [R1+0x50] ;  /* 0x00005000010e7983 */ /* 0x0005680000100800 */
[----:B------:R2:W5:Y:S04]  /*11a80*/  LDL R15, [R1+0x74] ;  /* 0x00007400010f7983 */ /* 0x0005680000100800 */
[----:B------:R2:W5:Y:S04]  /*11a90*/  LDL R20, [R1+0x4c] ;  /* 0x00004c0001147983 */ /* 0x0005680000100800 */
[----:B------:R2:W5:Y:S04]  /*11aa0*/  LDL R21, [R1+0x78] ;  /* 0x0000780001157983 */ /* 0x0005680000100800 */
[----:B------:R2:W5:Y:S01]  /*11ab0*/  LDL R24, [R1+0x30] ;  /* 0x0000300001187983 */ /* 0x0005620000100800 */
[--C-:B0-----:R-:W-:Y:S01]  /*11ac0*/  SHF.R.S32.HI R4, RZ, 0x1f, R30.reuse ;  /* 0x0000001fff047819 */ /* 0x101fe2000001141e */
[----:B------:R-:W0:Y:S01]  /*11ad0*/  @P2 LDC R9, c[0x0][0xbf0] ;  /* 0x0002fc00ff092b82 */ /* 0x000e220000000800 */
[----:B------:R-:W-:Y:S01]  /*11ae0*/  SHF.R.S32.HI R28, RZ, 0x1f, R30 ;  /* 0x0000001fff1c7819 */ /* 0x000fe2000001141e */
[----:B------:R-:W-:Y:S01]  /*11af0*/  ULDC.64 UR4, c[0x0][0xaa0] ;  /* 0x0002a80000047ab9 */ /* 0x000fe20000000a00 */
[-C--:B------:R-:W-:Y:S01]  /*11b00*/  LEA.HI R4, R4, R30.reuse, RZ, 0x2 ;  /* 0x0000001e04047211 */ /* 0x080fe200078f10ff */
[----:B------:R-:W-:Y:S01]  /*11b10*/  IMAD R3, R11, UR4, RZ ;  /* 0x000000040b037c24 */ /* 0x000fe2000f8e02ff */
[----:B------:R-:W-:Y:S01]  /*11b20*/  LEA.HI R28, R28, R30, RZ, 0x2 ;  /* 0x0000001e1c1c7211 */ /* 0x000fe200078f10ff */
[----:B------:R-:W-:Y:S01]  /*11b30*/  BSSY B1, `(.L_x_483) ;  /* 0x0000039000017945 */ /* 0x000fe20003800000 */
[----:B------:R-:W-:Y:S01]  /*11b40*/  LOP3.LUT R4, R4, 0xfffffffc, RZ, 0xc0, !PT ;  /* 0xfffffffc04047812 */ /* 0x000fe200078ec0ff */
[C---:B------:R-:W-:Y:S01]  /*11b50*/  IMAD R5, R6.reuse, UR5, R3 ;  /* 0x0000000506057c24 */ /* 0x040fe2000f8e0203 */
[----:B------:R-:W-:Y:S01]  /*11b60*/  SHF.R.S32.HI R28, RZ, 0x2, R28 ;  /* 0x00000002ff1c7819 */ /* 0x000fe2000001141c */
[----:B------:R-:W-:Y:S01]  /*11b70*/  IMAD.WIDE.U32 R2, R6, UR4, RZ ;  /* 0x0000000406027c25 */ /* 0x000fe2000f8e00ff */
[----:B------:R-:W-:-:S03]  /*11b80*/  ULDC.64 UR4, c[0x0][0xae8] ;  /* 0x0002ba0000047ab9 */ /* 0x000fc60000000a00 */
[----:B------:R-:W-:Y:S02]  /*11b90*/  IMAD.IADD R4, R30, 0x1, -R4 ;  /* 0x000000011e047824 */ /* 0x000fe400078e0a04 */
[----:B------:R-:W-:Y:S02]  /*11ba0*/  IMAD.IADD R3, R3, 0x1, R5 ;  /* 0x0000000103037824 */ /* 0x000fe400078e0205 */
[----:B------:R-:W-:Y:S02]  /*11bb0*/  IMAD R6, R4, 0x60, R28 ;  /* 0x0000006004067824 */ /* 0x000fe400078e021c */
[----:B------:R-:W-:Y:S02]  /*11bc0*/  IMAD R4, R10, UR4, RZ ;  /* 0x000000040a047c24 */ /* 0x000fe4000f8e02ff */
[----:B------:R-:W-:Y:S02]  /*11bd0*/  IMAD R8, R26, 0xc0, R6 ;  /* 0x000000c01a087824 */ /* 0x000fe400078e0206 */
[----:B------:R-:W-:-:S02]  /*11be0*/  IMAD R7, R29, UR5, R4 ;  /* 0x000000051d077c24 */ /* 0x000fc4000f8e0204 */
[----:B------:R-:W-:-:S04]  /*11bf0*/  @P2 IMAD.HI.U32 R4, R8, R27, RZ ;  /* 0x0000001b08042227 */ /* 0x000fc800078e00ff */
[----:B------:R-:W-:Y:S01]  /*11c00*/  IMAD.WIDE.U32 R2, R29, UR4, R2 ;  /* 0x000000041d027c25 */ /* 0x000fe2000f8e0002 */
[----:B------:R-:W-:-:S03]  /*11c10*/  ULDC.64 UR4, c[0x0][0xaf0] ;  /* 0x0002bc0000047ab9 */ /* 0x000fc60000000a00 */
[----:B------:R-:W-:Y:S01]  /*11c20*/  IMAD.MOV.U32 R5, RZ, RZ, R8 ;  /* 0x000000ffff057224 */ /* 0x000fe200078e0008 */
[----:B0-----:R-:W-:Y:S01]  /*11c30*/  @P2 SHF.R.U32.HI R5, RZ, R9, R4 ;  /* 0x00000009ff052219 */ /* 0x001fe20000011604 */
[----:B------:R-:W-:Y:S02]  /*11c40*/  IMAD.IADD R3, R3, 0x1, R7 ;  /* 0x0000000103037824 */ /* 0x000fe400078e0207 */
[----:B------:R-:W-:Y:S01]  /*11c50*/  IMAD R6, R12, UR4, RZ ;  /* 0x000000040c067c24 */ /* 0x000fe2000f8e02ff */
[--C-:B------:R-:W-:Y:S01]  /*11c60*/  SHF.R.S32.HI R4, RZ, 0x1f, R5.reuse ;  /* 0x0000001fff047819 */ /* 0x100fe20000011405 */
[----:B------:R-:W-:Y:S02]  /*11c70*/  IMAD.MOV R7, RZ, RZ, -R5 ;  /* 0x000000ffff077224 */ /* 0x000fe400078e0a05 */
[C---:B------:R-:W-:Y:S02]  /*11c80*/  IMAD R9, R13.reuse, UR5, R6 ;  /* 0x000000050d097c24 */ /* 0x040fe4000f8e0206 */
[----:B------:R-:W-:Y:S01]  /*11c90*/  IMAD.WIDE.U32 R2, R13, UR4, R2 ;  /* 0x000000040d027c25 */ /* 0x000fe2000f8e0002 */
[----:B------:R-:W-:-:S03]  /*11ca0*/  ULDC.64 UR4, c[0x0][0xae0] ;  /* 0x0002b80000047ab9 */ /* 0x000fc60000000a00 */
[----:B------:R-:W-:Y:S02]  /*11cb0*/  IMAD R7, R25, R7, R8 ;  /* 0x0000000719077224 */ /* 0x000fe400078e0208 */
[----:B------:R-:W-:Y:S02]  /*11cc0*/  IMAD R6, R4, UR4, RZ ;  /* 0x0000000404067c24 */ /* 0x000fe4000f8e02ff */
[----:B------:R-:W-:Y:S01]  /*11cd0*/  IMAD.IADD R3, R3, 0x1, R9 ;  /* 0x0000000103037824 */ /* 0x000fe200078e0209 */
[----:B------:R-:W-:Y:S01]  /*11ce0*/  SHF.R.S32.HI R4, RZ, 0x1f, R7 ;  /* 0x0000001fff047819 */ /* 0x000fe20000011407 */
[C---:B------:R-:W-:Y:S02]  /*11cf0*/  IMAD R9, R5.reuse, UR5, R6 ;  /* 0x0000000505097c24 */ /* 0x040fe4000f8e0206 */
[----:B------:R-:W-:Y:S01]  /*11d00*/  IMAD.WIDE.U32 R2, R5, UR4, R2 ;  /* 0x0000000405027c25 */ /* 0x000fe2000f8e0002 */
[----:B------:R-:W-:-:S03]  /*11d10*/  ULDC.64 UR4, c[0x0][0xad8] ;  /* 0x0002b60000047ab9 */ /* 0x000fc60000000a00 */
[----:B------:R-:W-:Y:S02]  /*11d20*/  IMAD R4, R4, UR4, RZ ;  /* 0x0000000404047c24 */ /* 0x000fe4000f8e02ff */
[----:B------:R-:W-:Y:S02]  /*11d30*/  IMAD.IADD R3, R3, 0x1, R9 ;  /* 0x0000000103037824 */ /* 0x000fe400078e0209 */
[----:B------:R-:W-:Y:S02]  /*11d40*/  IMAD R25, R0, R25, RZ ;  /* 0x0000001900197224 */ /* 0x000fe400078e02ff */
[----:B------:R-:W-:Y:S02]  /*11d50*/  IMAD R0, R26, 0xc0, R28 ;  /* 0x000000c01a007824 */ /* 0x000fe400078e021c */
[C---:B------:R-:W-:Y:S02]  /*11d60*/  IMAD R5, R7.reuse, UR5, R4 ;  /* 0x0000000507057c24 */ /* 0x040fe4000f8e0204 */
[----:B------:R-:W-:Y:S01]  /*11d70*/  IMAD.WIDE.U32 R2, R7, UR4, R2 ;  /* 0x0000000407027c25 */ /* 0x000fe2000f8e0002 */
[----:B------:R-:W-:Y:S01]  /*11d80*/  ISETP.GE.AND P0, PT, R0, R25, PT ;  /* 0x000000190000720c */ /* 0x000fe20003f06270 */
[----:B------:R-:W-:-:S03]  /*11d90*/  ULDC.64 UR4, c[0x0][0xa80] ;  /* 0x0002a00000047ab9 */ /* 0x000fc60000000a00 */
[----:B------:R-:W-:Y:S02]  /*11da0*/  IADD3 R3, R3, R5, RZ ;  /* 0x0000000503037210 */ /* 0x000fe40007ffe0ff */
[----:B------:R-:W-:-:S04]  /*11db0*/  LEA R4, P1, R2, UR4, 0x1 ;  /* 0x0000000402047c11 */ /* 0x000fc8000f8208ff */
[----:B------:R-:W-:Y:S02]  /*11dc0*/  LEA.HI.X R5, R2, UR5, R3, 0x1, P1 ;  /* 0x0000000502057c11 */ /* 0x000fe400088f0c03 */
[----:B------:R2:W0:Y:S04]  /*11dd0*/  SHFL.IDX PT, R2, R4, RZ, 0x1c1f ;  /* 0x001c1fff04027589 */ /* 0x00042800000e0000 */
[----:B------:R2:W3:Y:S01]  /*11de0*/  SHFL.IDX PT, R3, R5, RZ, 0x1c1f ;  /* 0x001c1fff05037589 */ /* 0x0004e200000e0000 */
[----:B------:R-:W-:Y:S05]  /*11df0*/  @P0 BRA `(.L_x_484) ;  /* 0x0000000000300947 */ /* 0x000fea0003800000 */
[----:B------:R-:W-:Y:S02]  /*11e00*/  ULDC UR4, c[0x0][0xac8] ;  /* 0x0002b20000047ab9 */ /* 0x000fe40000000800 */
[----:B-----5:R-:W-:Y:S02]  /*11e10*/  ISETP.GE.AND P3, PT, R20, UR4, PT ;  /* 0x0000000414007c0c */ /* 0x020fe4000bf66270 */
[----:B------:R-:W-:Y:S02]  /*11e20*/  ISETP.GE.AND P4, PT, R14, UR4, PT ;  /* 0x000000040e007c0c */ /* 0x000fe4000bf86270 */
[----:B------:R-:W-:-:S09]  /*11e30*/  ISETP.GE.AND P2, PT, R24, UR4, PT ;  /* 0x0000000418007c0c */ /* 0x000fd2000bf46270 */
[-C--:B0-----:R-:W-:Y:S02]  /*11e40*/  @!P3 LEA R8, P0, R20, R2.reuse, 0x1 ;  /* 0x000000021408b211 */ /* 0x081fe400078008ff */
[----:B------:R-:W-:Y:S02]  /*11e50*/  @!P4 LEA R10, P1, R14, R2, 0x1 ;  /* 0x000000020e0ac211 */ /* 0x000fe400078208ff */
[----:B---3--:R-:W-:Y:S01]  /*11e60*/  @!P2 IMAD.WIDE R6, R24, 0x2, R2 ;  /* 0x000000021806a825 */ /* 0x008fe200078e0202 */
[-C--:B------:R-:W-:Y:S02]  /*11e70*/  @!P3 LEA.HI.X R9, R20, R3.reuse, R21, 0x1, P0 ;  /* 0x000000031409b211 */ /* 0x080fe400000f0c15 */
[----:B------:R-:W-:Y:S02]  /*11e80*/  @!P4 LEA.HI.X R11, R14, R3, R15, 0x1, P1 ;  /* 0x000000030e0bc211 */ /* 0x000fe400008f0c0f */
[----:B------:R4:W-:Y:S04]  /*11e90*/  @!P2 ST.E.128 desc[UR42][R6.64], RZ ;  /* 0x000000ff0600a985 */ /* 0x0009e8000c101d2a */
[----:B------:R4:W-:Y:S04]  /*11ea0*/  @!P3 ST.E.128 desc[UR42][R8.64], RZ ;  /* 0x000000ff0800b985 */ /* 0x0009e8000c101d2a */
[----:B------:R4:W-:Y:S02]  /*11eb0*/  @!P4 ST.E.128 desc[UR42][R10.64], RZ ;  /* 0x000000ff0a00c985 */ /* 0x0009e4000c101d2a */
.L_x_484:
[----:B------:R-:W-:Y:S05]  /*11ec0*/  BSYNC B1 ;  /* 0x0000000000017941 */ /* 0x000fea0003800000 */
.L_x_483:
[----:B------:R-:W-:Y:S01]  /*11ed0*/  VIADD R0, R0, 0x60 ;  /* 0x0000006000007836 */ /* 0x000fe20000000000 */
[----:B---3--:R3:W1:Y:S04]  /*11ee0*/  SHFL.IDX PT, R3, R5, 0x1, 0x1c1f ;  /* 0x003c1f0005037f89 */ /* 0x00866800000e0000 */
[----:B------:R-:W-:Y:S01]  /*11ef0*/  ISETP.GE.AND P0, PT, R0, R25, PT ;  /* 0x000000190000720c */ /* 0x000fe20003f06270 */
[----:B0-----:R3:W0:-:S12]  /*11f00*/  SHFL.IDX PT, R2, R4, 0x1, 0x1c1f ;  /* 0x003c1f0004027f89 */ /* 0x00161800000e0000 */
[----:B---3--:R-:W-:Y:S05]  /*11f10*/  @P0 BRA `(.L_x_479) ;  /* 0x0000000000300947 */ /* 0x008fea0003800000 */
[----:B------:R-:W-:Y:S02]  /*11f20*/  ULDC UR4, c[0x0][0xac8] ;  /* 0x0002b20000047ab9 */ /* 0x000fe40000000800 */
[----:B-----5:R-:W-:Y:S02]  /*11f30*/  ISETP.GE.AND P3, PT, R20, UR4, PT ;  /* 0x0000000414007c0c */ /* 0x020fe4000bf66270 */
[----:B------:R-:W-:Y:S02]  /*11f40*/  ISETP.GE.AND P4, PT, R14, UR4, PT ;  /* 0x000000040e007c0c */ /* 0x000fe4000bf86270 */
[----:B------:R-:W-:-:S09]  /*11f50*/  ISETP.GE.AND P2, PT, R24, UR4, PT ;  /* 0x0000000418007c0c */ /* 0x000fd2000bf46270 */
[-C--:B0---4-:R-:W-:Y:S02]  /*11f60*/  @!P3 LEA R6, P0, R20, R2.reuse, 0x1 ;  /* 0x000000021406b211 */ /* 0x091fe400078008ff */
[----:B------:R-:W-:Y:S02]  /*11f70*/  @!P4 LEA R8, P1, R14, R2, 0x1 ;  /* 0x000000020e08c211 */ /* 0x000fe400078208ff */
[----:B-12---:R-:W-:Y:S01]  /*11f80*/  @!P2 IMAD.WIDE R4, R24, 0x2, R2 ;  /* 0x000000021804a825 */ /* 0x006fe200078e0202 */
[-C--:B------:R-:W-:Y:S02]  /*11f90*/  @!P3 LEA.HI.X R7, R20, R3.reuse, R21, 0x1, P0 ;  /* 0x000000031407b211 */ /* 0x080fe400000f0c15 */
[----:B------:R-:W-:Y:S02]  /*11fa0*/  @!P4 LEA.HI.X R9, R14, R3, R15, 0x1, P1 ;  /* 0x000000030e09c211 */ /* 0x000fe400008f0c0f */
[----:B------:R3:W-:Y:S04]  /*11fb0*/  @!P2 ST.E.128 desc[UR42][R4.64], RZ ;  /* 0x000000ff0400a985 */ /* 0x0007e8000c101d2a */
[----:B------:R3:W-:Y:S04]  /*11fc0*/  @!P3 ST.E.128 desc[UR42][R6.64], RZ ;  /* 0x000000ff0600b985 */ /* 0x0007e8000c101d2a */
[----:B------:R3:W-:Y:S02]  /*11fd0*/  @!P4 ST.E.128 desc[UR42][R8.64], RZ ;  /* 0x000000ff0800c985 */ /* 0x0007e4000c101d2a */
.L_x_479:
[----:B------:R-:W-:Y:S05]  /*11fe0*/  BSYNC B0 ;  /* 0x0000000000007941 */ /* 0x000fea0003800000 */
.L_x_474:
[----:B------:R-:W-:Y:S02]  /*11ff0*/  ULDC UR4, c[0x0][0xc3c] ;  /* 0x00030f0000047ab9 */ /* 0x000fe40000000800 */
[----:B-1----:R-:W-:-:S13]  /*12000*/  ISETP.GE.AND P0, PT, R155, UR4, PT ;  /* 0x000000049b007c0c */ /* 0x002fda000bf06270 */
[----:B------:R-:W-:Y:S05]  /*12010*/  @!P0 BRA `(.L_x_485) ;  /* 0xfffffef0005c8947 */ /* 0x000fea000383ffff */
[----:B------:R-:W-:Y:S05]  /*12020*/  BRA `(.L_x_365) ;  /* 0x0000006c00747947 */ /* 0x000fea0003800000 */
.L_x_363:
[----:B------:R-:W-:-:S08]  /*12030*/  NOP ;  /* 0x0000000000007918 */ /* 0x000fd00000000000 */
[----:B------:R-:W0:-:S00]  /*12040*/  USETMAXREG.DEALLOC.CTAPOOL 0x20 ;  /* 0x00000020000079c8 */ /* 0x000e0000080e0500 */
[----:B0-----:R-:W2:Y:S01]  /*12050*/  LDL.LU R4, [R1+0x8] ;  /* 0x0000080001047983 */ /* 0x001ea20000300800 */
[----:B------:R-:W-:-:S06]  /*12060*/  LOP3.LUT R3, R0, 0x3, RZ, 0xc0, !PT ;  /* 0x0000000300037812 */ /* 0x000fcc00078ec0ff */
[----:B------:R-:W0:Y:S02]  /*12070*/  SHFL.IDX PT, R3, R3, RZ, 0x1f ;  /* 0x00001fff03037589 */ /* 0x000e2400000e0000 */
[----:B0-----:R-:W-:-:S13]  /*12080*/  ISETP.NE.AND P0, PT, R3, RZ, PT ;  /* 0x000000ff0300720c */ /* 0x001fda0003f05270 */
[----:B------:R-:W-:-:S04]  /*12090*/  @P0 MOV R3, 0x400 ;  /* 0x0000040000030802 */ /* 0x000fc80000000f00 */
[----:B------:R-:W-:Y:S01]  /*120a0*/  @P0 LEA R2, R2, R3, 0x18 ;  /* 0x0000000302020211 */ /* 0x000fe200078ec0ff */
[----:B------:R-:W-:Y:S06]  /*120b0*/  @P0 BAR.SYNC.DEFER_BLOCKING 0x5, 0x200 ;  /* 0x0148000000000b1d */ /* 0x000fec0000010000 */
[----:B------:R0:W1:Y:S02]  /*120c0*/  @P0 LDS.128 R16, [R2+0x19cd0] ;  /* 0x019cd00002100984 */ /* 0x0000640000000c00 */
[----:B------:R-:W-:Y:S06]  /*120d0*/  @P0 BAR.ARV 0x4, 0x200 ;  /* 0x0108000000000b1d */ /* 0x000fec0000002000 */
[----:B--2---:R-:W-:-:S04]  /*120e0*/  LOP3.LUT R4, R4, 0xffffffef, RZ, 0xc0, !PT ;  /* 0xffffffef04047812 */ /* 0x004fc800078ec0ff */
[----:B------:R-:W-:-:S05]  /*120f0*/  @P0 LOP3.LUT R4, R4, 0x10, RZ, 0xfc, !PT ;  /* 0x0000001004040812 */ /* 0x000fca00078efcff */
[----:B------:R0:W-:Y:S01]  /*12100*/  STL [R1+0x8], R4 ;  /* 0x0000080401007387 */ /* 0x0001e20000100800 */
[----:B-1----:R-:W-:Y:S05]  /*12110*/  @P0 BRA `(.L_x_486) ;  /* 0x0000000800040947 */ /* 0x002fea0003800000 */
[----:B0-----:R-:W0:Y:S01]  /*12120*/  S2R R4, SR_TID.X ;  /* 0x0000000000047919 */ /* 0x001e220000002100 */
[----:B------:R-:W-:Y:S01]  /*12130*/  ULDC UR4, c[0x0][0xc3c] ;  /* 0x00030f0000047ab9 */ /* 0x000fe20000000800 */
[----:B------:R-:W1:Y:S01]  /*12140*/  S2UR UR6, SR_CTAID.X ;  /* 0x00000000000679c3 */ /* 0x000e620000002500 */
[----:B------:R-:W-:Y:S01]  /*12150*/  ULDC UR5, c[0x0][0xc38] ;  /* 0x00030e0000057ab9 */ /* 0x000fe20000000800 */
        /* <DEDUP_REMOVED lines=29> */
[----:B------:R-:W0:Y:S02]  /*12330*/  SHFL.IDX PT, R6, R7, 0x1f, 0x1f ;  /* 0x03e01f0007067f89 */ /* 0x000e2400000e0000 */
[----:B0-----:R-:W-:-:S04]  /*12340*/  IMAD R6, R6, UR5, RZ ;  /* 0x0000000506067c24 */ /* 0x001fc8000f8e02ff */
[----:B------:R-:W-:Y:S01]  /*12350*/  IMAD.MOV.U32 R3, RZ, RZ, R6 ;  /* 0x000000ffff037224 */ /* 0x000fe200078e0006 */
[----:B-1----:R-:W-:-:S13]  /*12360*/  ISETP.GT.AND P6, PT, R6, UR6, PT ;  /* 0x0000000606007c0c */ /* 0x002fda000bfc4270 */
[----:B------:R-:W-:Y:S05]  /*12370*/  @P6 BRA `(.L_x_487) ;  /* 0x00000000009c6947 */ /* 0x000fea0003800000 */
[----:B------:R-:W0:Y:S01]  /*12380*/  LDC R7, c[0x0][0xc3c] ;  /* 0x00030f00ff077b82 */ /* 0x000e220000000800 */
[----:B------:R-:W-:Y:S01]  /*12390*/  IMAD.MOV.U32 R6, RZ, RZ, R3 ;  /* 0x000000ffff067224 */ /* 0x000fe200078e0003 */
[----:B------:R-:W-:Y:S01]  /*123a0*/  UMOV UR4, URZ ;  /* 0x0000003f00047c82 */ /* 0x000fe20008000000 */
[----:B------:R-:W-:Y:S01]  /*123b0*/  ULDC UR7, c[0x0][0xc3c] ;  /* 0x00030f0000077ab9 */ /* 0x000fe20000000800 */
[----:B------:R-:W-:-:S05]  /*123c0*/  ULDC UR5, c[0x0][0xc38] ;  /* 0x00030e0000057ab9 */ /* 0x000fca0000000800 */
.L_x_491:
[----:B------:R-:W-:Y:S01]  /*123d0*/  UIADD3 UR4, UR4, 0x1f, URZ ;  /* 0x0000001f04047890 */ /* 0x000fe2000fffe03f */
[----:B------:R-:W-:-:S05]  /*123e0*/  IMAD.U32 R19, RZ, RZ, UR7 ;  /* 0x00000007ff137e24 */ /* 0x000fca000f8e00ff */
[----:B0-----:R-:W-:-:S13]  /*123f0*/  ISETP.LE.AND P6, PT, R7, UR4, PT ;  /* 0x0000000407007c0c */ /* 0x001fda000bfc3270 */
[----:B------:R-:W-:Y:S05]  /*12400*/  @P6 BRA `(.L_x_488) ;  /* 0x0000000400246947 */ /* 0x000fea0003800000 */
[----:B------:R-:W-:Y:S01]  /*12410*/  IADD3 R8, R5, UR4, RZ ;  /* 0x0000000405087c10 */ /* 0x000fe2000fffe0ff */
[----:B------:R-:W-:Y:S01]  /*12420*/  BSSY B0, `(.L_x_489) ;  /* 0x0000007000007945 */ /* 0x000fe20003800000 */
[----:B------:R-:W-:Y:S02]  /*12430*/  IMAD.MOV.U32 R4, RZ, RZ, RZ ;  /* 0x000000ffff047224 */ /* 0x000fe400078e00ff */
[----:B------:R-:W-:-:S13]  /*12440*/  ISETP.GE.OR P6, PT, R8, R7, !P0 ;  /* 0x000000070800720c */ /* 0x000fda00047c6670 */
[----:B------:R-:W-:Y:S05]  /*12450*/  @P6 BRA `(.L_x_490) ;  /* 0x00000000000c6947 */ /* 0x000fea0003800000 */
[----:B------:R-:W0:Y:S02]  /*12460*/  LDC.64 R2, c[0x0][0xc80] ;  /* 0x00032000ff027b82 */ /* 0x000e240000000a00 */
[----:B0-----:R-:W-:-:S05]  /*12470*/  IMAD.WIDE R2, R8, 0x4, R2 ;  /* 0x0000000408027825 */ /* 0x001fca00078e0202 */
[----:B------:R0:W5:Y:S02]  /*12480*/  LDG.E R4, desc[UR42][R2.64] ;  /* 0x0000002a02047981 */ /* 0x000164000c1e1900 */
.L_x_490:
[----:B------:R-:W-:Y:S05]  /*12490*/  BSYNC B0 ;  /* 0x0000000000007941 */ /* 0x000fea0003800000 */
.L_x_489:
        /* <DEDUP_REMOVED lines=17> */
[----:B------:R-:W-:-:S05]  /*125b0*/  IMAD.IADD R6, R3, 0x1, R6 ;  /* 0x0000000103067824 */ /* 0x000fca00078e0206 */
[----:B------:R-:W-:-:S13]  /*125c0*/  ISETP.GT.AND P6, PT, R6, UR6, PT ;  /* 0x0000000606007c0c */ /* 0x000fda000bfc4270 */
[----:B------:R-:W-:Y:S05]  /*125d0*/  @!P6 BRA `(.L_x_491) ;  /* 0xfffffffc007ce947 */ /* 0x000fea000383ffff */
[----:B------:R-:W-:-:S07]  /*125e0*/  IMAD.MOV.U32 R7, RZ, RZ, R11 ;  /* 0x000000ffff077224 */ /* 0x000fce00078e000b */
.L_x_487:
[----:B------:R-:W-:-:S04]  /*125f0*/  IMAD.IADD R10, R6, 0x1, -R3 ;  /* 0x00000001060a7824 */ /* 0x000fc800078e0a03 */
[----:B------:R-:W-:-:S05]  /*12600*/  IMAD R2, R7, UR5, R10 ;  /* 0x0000000507027c24 */ /* 0x000fca000f8e020a */
[----:B------:R-:W-:-:S13]  /*12610*/  ISETP.GT.AND P0, PT, R2, UR6, PT ;  /* 0x0000000602007c0c */ /* 0x000fda000bf04270 */
[----:B------:R-:W-:-:S04]  /*12620*/  VOTE.ANY R8, PT, !P0 ;  /* 0x0000000000087806 */ /* 0x000fc800040e0100 */
[----:B------:R-:W0:Y:S01]  /*12630*/  POPC R19, R8 ;  /* 0x0000000800137309 */ /* 0x000e220000000000 */
[----:B------:R-:W-:Y:S01]  /*12640*/  ISETP.NE.AND P0, PT, R8, RZ, PT ;  /* 0x000000ff0800720c */ /* 0x000fe20003f05270 */
[----:B0-----:R-:W0:Y:S02]  /*12650*/  SHFL.IDX PT, R4, R4, R19, 0x1f ;  /* 0x00001f1304047589 */ /* 0x001e2400000e0000 */
[----:B0-----:R-:W-:-:S04]  /*12660*/  IABS R6, R4 ;  /* 0x0000000400067213 */ /* 0x001fc80000000000 */
[----:B------:R-:W0:Y:S08]  /*12670*/  I2F.RP R9, R6 ;  /* 0x0000000600097306 */ /* 0x000e300000209400 */
[----:B0-----:R-:W0:Y:S02]  /*12680*/  MUFU.RCP R9, R9 ;  /* 0x0000000900097308 */ /* 0x001e240000001000 */
[----:B0-----:R-:W-:-:S06]  /*12690*/  VIADD R2, R9, 0xffffffe ;  /* 0x0ffffffe09027836 */ /* 0x001fcc0000000000 */
[----:B------:R0:W1:Y:S01]  /*126a0*/  F2I.FTZ.U32.TRUNC.NTZ R3, R2 ;  /* 0x0000000200037305 */ /* 0x000062000021f000 */
[----:B------:R-:W-:Y:S05]  /*126b0*/  @!P0 BRA `(.L_x_492) ;  /* 0x0000000000088947 */ /* 0x000fea0003800000 */
[----:B------:R-:W-:-:S06]  /*126c0*/  VIADD R16, R19, 0xffffffff ;  /* 0xffffffff13107836 */ /* 0x000fcc0000000000 */
[----:B------:R2:W3:Y:S02]  /*126d0*/  SHFL.IDX PT, R16, R7, R16, 0x1f ;  /* 0x00001f1007107589 */ /* 0x0004e400000e0000 */
.L_x_492:
[----:B---3--:R-:W-:Y:S01]  /*126e0*/  IMAD R16, R16, UR5, R10 ;  /* 0x0000000510107c24 */ /* 0x008fe2000f8e020a */
[----:B0-----:R-:W-:Y:S01]  /*126f0*/  IABS R2, R4 ;  /* 0x0000000400027213 */ /* 0x001fe20000000000 */
[----:B------:R-:W-:Y:S01]  /*12700*/  VIADD R19, R19, UR4 ;  /* 0x0000000413137c36 */ /* 0x000fe20008000000 */
[----:B-12---:R-:W-:Y:S02]  /*12710*/  IADD3 R7, RZ, -R3, RZ ;  /* 0x80000003ff077210 */ /* 0x006fe40007ffe0ff */
[----:B------:R-:W-:Y:S01]  /*12720*/  IADD3 R9, -R16, UR6, RZ ;  /* 0x0000000610097c10 */ /* 0x000fe2000fffe1ff */
[----:B------:R-:W-:Y:S02]  /*12730*/  IMAD.MOV R10, RZ, RZ, -R2 ;  /* 0x000000ffff0a7224 */ /* 0x000fe400078e0a02 */
[----:B------:R-:W-:Y:S01]  /*12740*/  IMAD R7, R7, R6, RZ ;  /* 0x0000000607077224 */ /* 0x000fe200078e02ff */
        /* <DEDUP_REMOVED lines=21> */
.L_x_488:
[----:B------:R-:W-:Y:S01]  /*128a0*/  MOV R17, RZ ;  /* 0x000000ff00117202 */ /* 0x000fe20000000f00 */
[----:B------:R-:W-:Y:S02]  /*128b0*/  IMAD.U32 R16, RZ, RZ, UR6 ;  /* 0x00000006ff107e24 */ /* 0x000fe4000f8e00ff */
[----:B------:R-:W-:-:S07]  /*128c0*/  IMAD.MOV.U32 R18, RZ, RZ, RZ ;  /* 0x000000ffff127224 */ /* 0x000fce00078e00ff */
.L_x_493:
[----:B------:R-:W-:-:S13]  /*128d0*/  ISETP.NE.AND P0, PT, R5, RZ, PT ;  /* 0x000000ff0500720c */ /* 0x000fda0003f05270 */
[----:B------:R-:W0:Y:S01]  /*128e0*/  @!P0 S2R R3, SR_CgaCtaId ;  /* 0x0000000000038919 */ /* 0x000e220000008800 */
[----:B------:R-:W-:-:S04]  /*128f0*/  @!P0 MOV R2, 0x400 ;  /* 0x0000040000028802 */ /* 0x000fc80000000f00 */
[----:B0-----:R-:W-:-:S05]  /*12900*/  @!P0 LEA R2, R3, R2, 0x18 ;  /* 0x0000000203028211 */ /* 0x001fca00078ec0ff */
[----:B------:R1:W-:Y:S01]  /*12910*/  @!P0 STS.128 [R2+0x19cd0], R16 ;  /* 0x019cd01002008388 */ /* 0x0003e20000000c00 */
[----:B------:R-:W-:Y:S06]  /*12920*/  BAR.ARV 0x5, 0x200 ;  /* 0x0148000000007b1d */ /* 0x000fec0000002000 */
.L_x_486:
[----:B------:R2:W-:Y:S01]  /*12930*/  STL [R1+0x40], RZ ;  /* 0x000040ff01007387 */ /* 0x0005e20000100800 */
[----:B------:R-:W-:Y:S01]  /*12940*/  ULDC UR4, c[0x0][0xc3c] ;  /* 0x00030f0000047ab9 */ /* 0x000fe20000000800 */
[----:B------:R-:W-:Y:S01]  /*12950*/  IMAD.MOV.U32 R25, RZ, RZ, 0x1 ;  /* 0x00000001ff197424 */ /* 0x000fe200078e00ff */
[----:B------:R-:W-:Y:S01]  /*12960*/  ISETP.GE.AND P0, PT, R19, UR4, PT ;  /* 0x0000000413007c0c */ /* 0x000fe2000bf06270 */
[----:B------:R-:W-:-:S12]  /*12970*/  IMAD.MOV.U32 R23, RZ, RZ, RZ ;  /* 0x000000ffff177224 */ /* 0x000fd800078e00ff */
[----:B--2---:R-:W-:Y:S05]  /*12980*/  @P0 BRA `(.L_x_494) ;  /* 0x0000006000200947 */ /* 0x004fea0003800000 */
[----:B------:R-:W2:Y:S01]  /*12990*/  S2R R14, SR_TID.X ;  /* 0x00000000000e7919 */ /* 0x000ea20000002100 */
[----:B------:R-:W3:Y:S01]  /*129a0*/  S2UR UR4, SR_CgaCtaId ;  /* 0x00000000000479c3 */ /* 0x000ee20000008800 */
[----:B------:R-:W-:Y:S01]  /*129b0*/  IMAD.SHL.U32 R0, R0, 0x800, RZ ;  /* 0x0000080000007824 */ /* 0x000fe200078e00ff */
[----:B------:R-:W-:Y:S01]  /*129c0*/  MOV R22, 0x400 ;  /* 0x0000040000167802 */ /* 0x000fe20000000f00 */
[----:B------:R-:W-:Y:S01]  /*129d0*/  BSSY B7, `(.L_x_494) ;  /* 0x0000603000077945 */ /* 0x000fe20003800000 */
[----:B------:R-:W-:Y:S01]  /*129e0*/  IMAD.MOV.U32 R27, RZ, RZ, 0x1 ;  /* 0x00000001ff1b7424 */ /* 0x000fe200078e00ff */
[----:B------:R-:W-:Y:S01]  /*129f0*/  ULDC.64 UR40, c[0x0][0x198] ;  /* 0x0000660000287ab9 */ /* 0x000fe20000000a00 */
[----:B------:R-:W-:Y:S01]  /*12a00*/  IMAD.MOV.U32 R24, RZ, RZ, RZ ;  /* 0x000000ffff187224 */ /* 0x000fe200078e00ff */
[----:B------:R-:W-:Y:S01]  /*12a10*/  ULOP3.LUT UR39, UR37, 0x2, URZ, 0xfc, !UPT ;  /* 0x0000000225277892 */ /* 0x000fe2000f8efc3f */
[----:B------:R-:W-:Y:S01]  /*12a20*/  IMAD.MOV.U32 R23, RZ, RZ, RZ ;  /* 0x000000ffff177224 */ /* 0x000fe200078e00ff */
[----:B------:R-:W-:Y:S01]  /*12a30*/  ULOP3.LUT UR36, UR37, 0x1, URZ, 0xfc, !UPT ;  /* 0x0000000125247892 */ /* 0x000fe2000f8efc3f */
[----:B------:R-:W-:Y:S01]  /*12a40*/  IMAD.MOV.U32 R25, RZ, RZ, 0x1 ;  /* 0x00000001ff197424 */ /* 0x000fe200078e00ff */
[----:B------:R-:W-:Y:S01]  /*12a50*/  ULDC UR38, c[0x0][0xc] ;  /* 0x0000030000267ab9 */ /* 0x000fe20000000800 */
[C---:B--2---:R-:W-:Y:S01]  /*12a60*/  IMAD.SHL.U32 R3, R14.reuse, 0x20, RZ ;  /* 0x000000200e037824 */ /* 0x044fe200078e00ff */
[C---:B------:R-:W-:Y:S01]  /*12a70*/  LOP3.LUT R12, R14.reuse, 0x7f, RZ, 0xc0, !PT ;  /* 0x0000007f0e0c7812 */ /* 0x040fe200078ec0ff */
[C---:B01----:R-:W-:Y:S01]  /*12a80*/  IMAD.SHL.U32 R2, R14.reuse, 0x10, RZ ;  /* 0x000000100e027824 */ /* 0x043fe200078e00ff */
[----:B------:R-:W-:Y:S01]  /*12a90*/  SHF.R.U32.HI R5, RZ, 0x1, R14 ;  /* 0x00000001ff057819 */ /* 0x000fe2000001160e */
[----:B------:R-:W-:Y:S01]  /*12aa0*/  IMAD.SHL.U32 R13, R14, 0x4, RZ ;  /* 0x000000040e0d7824 */ /* 0x000fe200078e00ff */
[C---:B------:R-:W-:Y:S01]  /*12ab0*/  LOP3.LUT R4, R3.reuse, 0x80, RZ, 0xc0, !PT ;  /* 0x0000008003047812 */ /* 0x040fe200078ec0ff */
[----:B------:R-:W-:Y:S01]  /*12ac0*/  IMAD.SHL.U32 R6, R12, 0x10, RZ ;  /* 0x000000100c067824 */ /* 0x000fe200078e00ff */
[----:B------:R-:W-:-:S02]  /*12ad0*/  LOP3.LUT R3, R3, 0x360, RZ, 0xc0, !PT ;  /* 0x0000036003037812 */ /* 0x000fc400078ec0ff */
[----:B------:R-:W-:Y:S02]  /*12ae0*/  LOP3.LUT R9, R2, 0x60, RZ, 0xc0, !PT ;  /* 0x0000006002097812 */ /* 0x000fe400078ec0ff */
[----:B------:R-:W-:Y:S02]  /*12af0*/  LOP3.LUT R7, R5, 0x20, RZ, 0xc0, !PT ;  /* 0x0000002005077812 */ /* 0x000fe400078ec0ff */
[----:B------:R-:W-:Y:S01]  /*12b00*/  LOP3.LUT R4, R4, 0x10, R5, 0xf8, !PT ;  /* 0x0000001004047812 */ /* 0x000fe200078ef805 */
[C---:B------:R-:W-:Y:S01]  /*12b10*/  IMAD.SHL.U32 R5, R14.reuse, 0x80, RZ ;  /* 0x000000800e057824 */ /* 0x040fe200078e00ff */
[--C-:B------:R-:W-:Y:S02]  /*12b20*/  LOP3.LUT R3, R3, 0x400, R6.reuse, 0xf8, !PT ;  /* 0x0000040003037812 */ /* 0x100fe400078ef806 */
[----:B------:R-:W-:Y:S01]  /*12b30*/  LOP3.LUT R11, R9, 0x700, R6, 0xf8, !PT ;  /* 0x00000700090b7812 */ /* 0x000fe200078ef806 */
[----:B------:R-:W-:Y:S01]  /*12b40*/  IMAD.SHL.U32 R9, R14, 0x2, RZ ;  /* 0x000000020e097824 */ /* 0x000fe200078e00ff */
[----:B------:R-:W-:-:S02]  /*12b50*/  LOP3.LUT R6, R7, 0x10, R14, 0xf8, !PT ;  /* 0x0000001007067812 */ /* 0x000fc400078ef80e */
[----:B------:R-:W-:Y:S02]  /*12b60*/  LOP3.LUT R8, R2, 0x90, RZ, 0xc0, !PT ;  /* 0x0000009002087812 */ /* 0x000fe400078ec0ff */
[----:B------:R-:W-:Y:S02]  /*12b70*/  LOP3.LUT R7, R6, 0x380, R5, 0xf8, !PT ;  /* 0x0000038006077812 */ /* 0x000fe400078ef805 */
[----:B------:R-:W-:Y:S02]  /*12b80*/  LOP3.LUT R5, R5, 0x400, RZ, 0xc0, !PT ;  /* 0x0000040005057812 */ /* 0x000fe400078ec0ff */
[----:B------:R-:W-:Y:S02]  /*12b90*/  LOP3.LUT R4, R4, 0x10, R13, 0x78, !PT ;  /* 0x0000001004047812 */ /* 0x000fe400078e780d */
[----:B------:R-:W-:Y:S02]  /*12ba0*/  LOP3.LUT R8, R8, 0x10, R9, 0x78, !PT ;  /* 0x0000001008087812 */ /* 0x000fe400078e7809 */
[----:B------:R-:W-:Y:S01]  /*12bb0*/  LOP3.LUT R0, R5, 0x800, R0, 0xf8, !PT ;  /* 0x0000080005007812 */ /* 0x000fe200078ef800 */
[----:B---3--:R-:W-:Y:S01]  /*12bc0*/  IMAD.U32 R5, RZ, RZ, UR4 ;  /* 0x00000004ff057e24 */ /* 0x008fe2000f8e00ff */
[----:B------:R-:W-:-:S02]  /*12bd0*/  LOP3.LUT R7, R7, 0x70, R2, 0x78, !PT ;  /* 0x0000007007077812 */ /* 0x000fc400078e7802 */
[----:B------:R-:W-:Y:S02]  /*12be0*/  LOP3.LUT R3, R3, R4, RZ, 0xfc, !PT ;  /* 0x0000000403037212 */ /* 0x000fe400078efcff */
[----:B------:R-:W-:Y:S02]  /*12bf0*/  LOP3.LUT R10, R11, R8, RZ, 0xfc, !PT ;  /* 0x000000080b0a7212 */ /* 0x000fe400078efcff */
[----:B------:R-:W-:Y:S01]  /*12c00*/  LOP3.LUT R0, R0, R7, RZ, 0xfc, !PT ;  /* 0x0000000700007212 */ /* 0x000fe200078efcff */
[----:B------:R0:W-:Y:S01]  /*12c10*/  STL [R1+0x1c], R3 ;  /* 0x00001c0301007387 */ /* 0x0001e20000100800 */
[----:B------:R-:W-:Y:S02]  /*12c20*/  LOP3.LUT P0, RZ, R14, 0x4, RZ, 0xc0, !PT ;  /* 0x000000040eff7812 */ /* 0x000fe4000780c0ff */
[----:B------:R-:W-:Y:S01]  /*12c30*/  SHF.R.U32.HI R4, RZ, 0x1, R12 ;  /* 0x00000001ff047819 */ /* 0x000fe2000001160c */
[----:B------:R-:W-:Y:S01]  /*12c40*/  STL [R1+0x10], R10 ;  /* 0x0000100a01007387 */ /* 0x000fe20000100800 */
[----:B------:R-:W-:-:S02]  /*12c50*/  LEA R22, R5, R22, 0x18 ;  /* 0x0000001605167211 */ /* 0x000fc400078ec0ff */
[----:B------:R-:W-:Y:S01]  /*12c60*/  LOP3.LUT R2, R2, 0x10, RZ, 0xc0, !PT ;  /* 0x0000001002027812 */ /* 0x000fe200078ec0ff */
[----:B------:R1:W-:Y:S01]  /*12c70*/  STL [R1+0x14], R0 ;  /* 0x0000140001007387 */ /* 0x0003e20000100800 */
[----:B0-----:R-:W-:-:S03]  /*12c80*/  IMAD.MOV.U32 R3, RZ, RZ, 0x40 ;  /* 0x00000040ff037424 */ /* 0x001fc600078e00ff */
[----:B------:R-:W-:Y:S02]  /*12c90*/  STL [R1+0xc], R5 ;  /* 0x00000c0501007387 */ /* 0x000fe40000100800 */
[----:B------:R-:W-:Y:S02]  /*12ca0*/  SEL R3, R3, 0xffffffc0, !P0 ;  /* 0xffffffc003037807 */ /* 0x000fe40004000000 */
[----:B-1----:R-:W-:-:S03]  /*12cb0*/  SHF.L.U32 R0, R14, 0x6, RZ ;  /* 0x000000060e007819 */ /* 0x002fc600000006ff */
[----:B------:R0:W-:Y:S01]  /*12cc0*/  STL [R1+0x18], R3 ;  /* 0x0000180301007387 */ /* 0x0001e20000100800 */
[----:B------:R-:W-:-:S03]  /*12cd0*/  LOP3.LUT R0, R0, 0x40, RZ, 0xc0, !PT ;  /* 0x0000004000007812 */ /* 0x000fc600078ec0ff */
[----:B------:R1:W-:Y:S01]  /*12ce0*/  STL [R1+0x40], RZ ;  /* 0x000040ff01007387 */ /* 0x0003e20000100800 */
[----:B------:R-:W-:Y:S01]  /*12cf0*/  LOP3.LUT R0, R4, R0, RZ, 0xfc, !PT ;  /* 0x0000000004007212 */ /* 0x000fe200078efcff */
[----:B------:R-:W-:Y:S01]  /*12d00*/  IMAD.IADD R0, R22, 0x1, R10 ;  /* 0x0000000116007824 */ /* 0x000fe200078e020a */
[----:B0-----:R-:W-:-:S04]  /*12d10*/  LOP3.LUT R3, R2, 0x20, RZ, 0xfc, !PT ;  /* 0x0000002002037812 */ /* 0x001fc800078efcff */
[----:B------:R1:W-:Y:S01]  /*12d20*/  STL [R1+0x24], R0 ;  /* 0x0000240001007387 */ /* 0x0003e20000100800 */
[----:B------:R-:W-:-:S07]  /*12d30*/  LOP3.LUT R2, R2, 0x40, RZ, 0xfc, !PT ;  /* 0x0000004002027812 */ /* 0x000fce00078efcff */
.L_x_612:
[----:B01-3--:R-:W0:Y:S02]  /*12d40*/  LDC.64 R2, c[0x0][0xc88] ;  /* 0x00032200ff027b82 */ /* 0x00be240000000a00 */
[----:B0-----:R-:W-:-:S05]  /*12d50*/  IMAD.WIDE R2, R19, 0x4, R2 ;  /* 0x0000000413027825 */ /* 0x001fca00078e0202 */
[----:B------:R-:W1:Y:S01]  /*12d60*/  LDG.E R26, desc[UR42][R2.64] ;  /* 0x0000002a021a7981 */ /* 0x000e62000c1e1900 */
[----:B------:R-:W-:Y:S05]  /*12d70*/  YIELD ;  /* 0x0000000000007946 */ /* 0x000fea0003800000 */
[----:B------:R-:W-:Y:S01]  /*12d80*/  ULDC.64 UR4, c[0x0][0xa28] ;  /* 0x00028a0000047ab9 */ /* 0x000fe20000000a00 */
[----:B------:R-:W-:Y:S01]  /*12d90*/  IMAD.MOV.U32 R9, RZ, RZ, RZ ;  /* 0x000000ffff097224 */ /* 0x000fe200078e00ff */
[----:B------:R-:W-:Y:S01]  /*12da0*/  ISETP.NE.U32.AND P0, PT, RZ, UR4, PT ;  /* 0x00000004ff007c0c */ /* 0x000fe2000bf05070 */
[----:B------:R-:W-:Y:S01]  /*12db0*/  IMAD.MOV.U32 R6, RZ, RZ, RZ ;  /* 0x000000ffff067224 */ /* 0x000fe200078e00ff */
[----:B------:R-:W-:Y:S01]  /*12dc0*/  ULDC.64 UR8, c[0x0][0xa18] ;  /* 0x0002860000087ab9 */ /* 0x000fe20000000a00 */
[----:B------:R-:W-:Y:S01]  /*12dd0*/  ULDC.64 UR6, c[0x0][0xa10] ;  /* 0x0002840000067ab9 */ /* 0x000fe20000000a00 */
[----:B------:R-:W-:-:S02]  /*12de0*/  ISETP.NE.AND.EX P0, PT, RZ, UR5, PT, P0 ;  /* 0x00000005ff007c0c */ /* 0x000fc4000bf05300 */
[----:B-1----:R-:W-:-:S11]  /*12df0*/  SHF.R.S32.HI R0, RZ, 0x1f, R26 ;  /* 0x0000001fff007819 */ /* 0x002fd6000001141a */
[C---:B------:R-:W-:Y:S01]  /*12e00*/  @P0 LEA R2, P1, R26.reuse, UR4, 0x2 ;  /* 0x000000041a020c11 */ /* 0x040fe2000f8210ff */
[C---:B------:R-:W-:Y:S01]  /*12e10*/  IMAD.SHL.U32 R29, R26.reuse, 0x4, RZ ;  /* 0x000000041a1d7824 */ /* 0x040fe200078e00ff */
[C-C-:B------:R-:W-:Y:S01]  /*12e20*/  SHF.L.U64.HI R10, R26.reuse, 0x2, R0.reuse ;  /* 0x000000021a0a7819 */ /* 0x140fe20000010200 */
[----:B------:R0:W-:Y:S01]  /*12e30*/  STL [R1+0x38], R0 ;  /* 0x0000380001007387 */ /* 0x0001e20000100800 */
[----:B------:R-:W-:Y:S01]  /*12e40*/  @P0 LEA.HI.X R3, R26, UR5, R0, 0x2, P1 ;  /* 0x000000051a030c11 */ /* 0x000fe200088f1400 */
[----:B------:R-:W-:-:S04]  /*12e50*/  ULDC.64 UR4, c[0x0][0xa00] ;  /* 0x0002800000047ab9 */ /* 0x000fc80000000a00 */
[----:B------:R1:W2:Y:S01]  /*12e60*/  @P0 LDG.E R9, desc[UR42][R2.64] ;  /* 0x0000002a02090981 */ /* 0x0002a2000c1e1900 */
[----:B------:R-:W-:Y:S02]  /*12e70*/  ISETP.NE.U32.AND P0, PT, RZ, UR4, PT ;  /* 0x00000004ff007c0c */ /* 0x000fe4000bf05070 */
[----:B------:R-:W-:Y:S01]  /*12e80*/  ISETP.NE.U32.AND P2, PT, RZ, UR8, PT ;  /* 0x00000008ff007c0c */ /* 0x000fe2000bf45070 */
[----:B------:R-:W-:Y:S01]  /*12e90*/  STL [R1+0x4], R10 ;  /* 0x0000040a01007387 */ /* 0x000fe20000100800 */
[----:B------:R-:W-:Y:S01]  /*12ea0*/  ISETP.NE.AND.EX P0, PT, RZ, UR5, PT, P0 ;  /* 0x00000005ff007c0c */ /* 0x000fe2000bf05300 */
[----:B0-----:R-:W-:Y:S01]  /*12eb0*/  IMAD.MOV.U32 R0, RZ, RZ, RZ ;  /* 0x000000ffff007224 */ /* 0x001fe200078e00ff */
[----:B------:R-:W-:Y:S02]  /*12ec0*/  ISETP.NE.AND.EX P2, PT, RZ, UR9, PT, P2 ;  /* 0x00000009ff007c0c */ /* 0x000fe4000bf45320 */
[----:B------:R-:W-:Y:S02]  /*12ed0*/  ISETP.NE.U32.AND P1, PT, RZ, UR6, PT ;  /* 0x00000006ff007c0c */ /* 0x000fe4000bf25070 */
[----:B-1----:R-:W-:-:S02]  /*12ee0*/  IADD3 R2, P3, R29, UR4, RZ ;  /* 0x000000041d027c10 */ /* 0x002fc4000ff7e0ff */
[----:B------:R-:W-:Y:S02]  /*12ef0*/  ISETP.NE.AND.EX P1, PT, RZ, UR7, PT, P1 ;  /* 0x00000007ff007c0c */ /* 0x000fe4000bf25310 */
[----:B------:R-:W-:Y:S02]  /*12f00*/  IADD3.X R3, R10, UR5, RZ, P3, !PT ;  /* 0x000000050a037c10 */ /* 0x000fe40009ffe4ff */
[----:B------:R-:W-:-:S03]  /*12f10*/  IADD3 R4, P4, R29, UR6, RZ ;  /* 0x000000061d047c10 */ /* 0x000fc6000ff9e0ff */
[----:B------:R-:W3:Y:S01]  /*12f20*/  @P0 LDG.E R6, desc[UR42][R2.64] ;  /* 0x0000002a02060981 */ /* 0x000ee2000c1e1900 */
[----:B------:R-:W-:Y:S01]  /*12f30*/  ULDC UR4, c[0x0][0x288] ;  /* 0x0000a20000047ab9 */ /* 0x000fe20000000800 */
[----:B------:R-:W-:Y:S02]  /*12f40*/  IADD3.X R5, R10, UR7, RZ, P4, !PT ;  /* 0x000000070a057c10 */ /* 0x000fe4000a7fe4ff */
[----:B------:R-:W-:Y:S01]  /*12f50*/  MOV R8, UR4 ;  /* 0x0000000400087c02 */ /* 0x000fe20008000f00 */
[----:B------:R-:W-:Y:S02]  /*12f60*/  ULDC.64 UR4, c[0x0][0x418] ;  /* 0x0001060000047ab9 */ /* 0x000fe40000000a00 */
[----:B------:R-:W5:Y:S04]  /*12f70*/  @P1 LDG.E R0, desc[UR42][R4.64] ;  /* 0x0000002a04001981 */ /* 0x000f68000c1e1900 */
[----:B---3--:R0:W-:Y:S02]  /*12f80*/  STL [R1+0x28], R6 ;  /* 0x0000280601007387 */ /* 0x0081e40000100800 */
[----:B0-----:R-:W-:-:S04]  /*12f90*/  @P2 IADD3 R6, P3, R29, UR8, RZ ;  /* 0x000000081d062c10 */ /* 0x001fc8000ff7e0ff */
[----:B------:R-:W-:-:S05]  /*12fa0*/  @P2 IADD3.X R7, R10, UR9, RZ, P3, !PT ;  /* 0x000000090a072c10 */ /* 0x000fca0009ffe4ff */
[----:B------:R0:W3:Y:S01]  /*12fb0*/  @P2 LDG.E R8, desc[UR42][R6.64] ;  /* 0x0000002a06082981 */ /* 0x0000e2000c1e1900 */
[----:B------:R-:W-:-:S03]  /*12fc0*/  UISETP.NE.U32.AND UP0, UPT, UR4, URZ, UPT ;  /* 0x0000003f0400728c */ /* 0x000fc6000bf05070 */
[----:B--2---:R1:W-:Y:S01]  /*12fd0*/  STL [R1], R9 ;  /* 0x0000000901007387 */ /* 0x0043e20000100800 */
[----:B------:R-:W-:Y:S01]  /*12fe0*/  UISETP.NE.AND.EX UP0, UPT, UR5, URZ, UPT, UP0 ;  /* 0x0000003f0500728c */ /* 0x000fe2000bf05300 */
[----:B------:R-:W-:Y:S02]  /*12ff0*/  ULDC UR4, c[0x0][0x424] ;  /* 0x0001090000047ab9 */ /* 0x000fe40000000800 */
[----:B------:R-:W-:Y:S01]  /*13000*/  ULDC UR5, c[0x0][0x2f0] ;  /* 0x0000bc0000057ab9 */ /* 0x000fe20000000800 */
[----:B------:R-:W-:-:S04]  /*13010*/  USEL UR4, UR4, 0x1, UP0 ;  /* 0x0000000104047887 */ /* 0x000fc80008000000 */
[----:B------:R-:W-:-:S03]  /*13020*/  UIMAD UR4, UR4, UR5, URZ ;  /* 0x00000005040472a4 */ /* 0x000fc6000f8e023f */
[----:B------:R-:W-:Y:S02]  /*13030*/  ULDC UR5, c[0x0][0x348] ;  /* 0x0000d20000057ab9 */ /* 0x000fe40000000800 */
[----:B0-----:R-:W-:Y:S02]  /*13040*/  IMAD.U32 R6, RZ, RZ, UR5 ;  /* 0x00000005ff067e24 */ /* 0x001fe4000f8e00ff */
[----:B------:R-:W-:Y:S01]  /*13050*/  IMAD.U32 R7, RZ, RZ, UR4 ;  /* 0x00000004ff077e24 */ /* 0x000fe2000f8e00ff */
[----:B---3--:R1:W-:Y:S01]  /*13060*/  STL [R1+0x3c], R8 ;  /* 0x00003c0801007387 */ /* 0x0083e20000100800 */
[----:B------:R-:W-:Y:S05]  /*13070*/  @P2 BRA `(.L_x_495) ;  /* 0x0000000000142947 */ /* 0x000fea0003800000 */
[----:B------:R-:W-:Y:S05]  /*13080*/  @!P0 BRA `(.L_x_495) ;  /* 0x0000000000108947 */ /* 0x000fea0003800000 */
[----:B-1----:R-:W2:Y:S04]  /*13090*/  LDG.E R8, desc[UR42][R2.64] ;  /* 0x0000002a02087981 */ /* 0x002ea8000c1e1900 */
[----:B------:R-:W2:Y:S02]  /*130a0*/  LDG.E R2, desc[UR42][R2.64+0x4] ;  /* 0x0000042a02027981 */ /* 0x000ea4000c1e1900 */
[----:B--2---:R-:W-:-:S05]  /*130b0*/  IMAD.IADD R2, R2, 0x1, -R8 ;  /* 0x0000000102027824 */ /* 0x004fca00078e0a08 */
[----:B------:R0:W-:Y:S02]  /*130c0*/  STL [R1+0x3c], R2 ;  /* 0x00003c0201007387 */ /* 0x0001e40000100800 */
.L_x_495:
[----:B------:R-:W-:Y:S01]  /*130d0*/  ULDC.64 UR4, c[0x0][0xa20] ;  /* 0x0002880000047ab9 */ /* 0x000fe20000000a00 */
[----:B------:R-:W-:Y:S01]  /*130e0*/  IMAD.MOV.U32 R28, RZ, RZ, R26 ;  /* 0x000000ffff1c7224 */ /* 0x000fe200078e001a */
[----:B------:R-:W-:-:S04]  /*130f0*/  ISETP.NE.U32.AND P0, PT, RZ, UR4, PT ;  /* 0x00000004ff007c0c */ /* 0x000fc8000bf05070 */
[----:B------:R-:W-:-:S13]  /*13100*/  ISETP.NE.AND.EX P0, PT, RZ, UR5, PT, P0 ;  /* 0x00000005ff007c0c */ /* 0x000fda000bf05300 */
[----:B------:R-:W-:Y:S05]  /*13110*/  @!P0 BRA `(.L_x_496) ;  /* 0x0000000000108947 */ /* 0x000fea0003800000 */
[----:B0-----:R-:W-:-:S04]  /*13120*/  IADD3 R2, P0, R29, UR4, RZ ;  /* 0x000000041d027c10 */ /* 0x001fc8000ff1e0ff */
[----:B------:R-:W-:-:S05]  /*13130*/  IADD3.X R3, R10, UR5, RZ, P0, !PT ;  /* 0x000000050a037c10 */ /* 0x000fca00087fe4ff */
[----:B------:R0:W5:Y:S01]  /*13140*/  LDG.E R7, desc[UR42][R2.64] ;  /* 0x0000002a02077981 */ /* 0x000162000c1e1900 */
[----:B------:R-:W-:Y:S05]  /*13150*/  BRA `(.L_x_497) ;  /* 0x0000000000247947 */ /* 0x000fea0003800000 */
.L_x_496:
[----:B------:R-:W-:Y:S02]  /*13160*/  ULDC.64 UR4, c[0x0][0xa08] ;  /* 0x0002820000047ab9 */ /* 0x000fe40000000a00 */
[----:B------:R-:W-:-:S04]  /*13170*/  ISETP.NE.U32.AND P0, PT, RZ, UR4, PT ;  /* 0x00000004ff007c0c */ /* 0x000fc8000bf05070 */
[----:B------:R-:W-:-:S13]  /*13180*/  ISETP.NE.AND.EX P0, PT, RZ, UR5, PT, P0 ;  /* 0x00000005ff007c0c */ /* 0x000fda000bf05300 */
[----:B------:R-:W-:Y:S05]  /*13190*/  @!P0 BRA `(.L_x_497) ;  /* 0x0000000000148947 */ /* 0x000fea0003800000 */
[----:B0-----:R-:W0:Y:S02]  /*131a0*/  LDC.64 R2, c[0x0][0xa08] ;  /* 0x00028200ff027b82 */ /* 0x001e240000000a00 */
[----:B0-----:R-:W-:-:S05]  /*131b0*/  IMAD.WIDE R2, R28, 0x4, R2 ;  /* 0x000000041c027825 */ /* 0x001fca00078e0202 */
[----:B------:R-:W2:Y:S04]  /*131c0*/  LDG.E R7, desc[UR42][R2.64] ;  /* 0x0000002a02077981 */ /* 0x000ea8000c1e1900 */
[----:B------:R-:W2:Y:S02]  /*131d0*/  LDG.E R2, desc[UR42][R2.64+0x4] ;  /* 0x0000042a02027981 */ /* 0x000ea4000c1e1900 */
[----:B--2---:R-:W-:-:S07]  /*131e0*/  IMAD.IADD R7, R2, 0x1, -R7 ;  /* 0x0000000102077824 */ /* 0x004fce00078e0a07 */
.L_x_497:
[----:B0-----:R-:W2:Y:S04]  /*131f0*/  @P1 LDG.E R2, desc[UR42][R4.64] ;  /* 0x0000002a04021981 */ /* 0x001ea8000c1e1900 */
[----:B------:R-:W2:Y:S01]  /*13200*/  @P1 LDG.E R4, desc[UR42][R4.64+0x4] ;  /* 0x0000042a04041981 */ /* 0x000ea2000c1e1900 */
[----:B-----5:R-:W-:Y:S01]  /*13210*/  IMAD.IADD R7, R7, 0x1, -R9 ;  /* 0x0000000107077824 */ /* 0x020fe200078e0a09 */
[----:B------:R-:W-:Y:S01]  /*13220*/  BSSY B0, `(.L_x_498) ;  /* 0x0000157000007945 */ /* 0x000fe20003800000 */
[----:B--2---:R-:W-:-:S04]  /*13230*/  @P1 IMAD.IADD R6, R4, 0x1, -R2 ;  /* 0x0000000104061824 */ /* 0x004fc800078e0a02 */
[----:B------:R-:W-:-:S05]  /*13240*/  IMAD.IADD R2, R7, 0x1, R6 ;  /* 0x0000000107027824 */ /* 0x000fca00078e0206 */
[----:B------:R0:W-:Y:S02]  /*13250*/  STL [R1+0x20], R2 ;  /* 0x0000200201007387 */ /* 0x0001e40000100800 */
[----:B0-----:R-:W-:-:S05]  /*13260*/  VIADD R2, R2, 0x7f ;  /* 0x0000007f02027836 */ /* 0x001fca0000000000 */
[----:B------:R-:W-:-:S04]  /*13270*/  SHF.R.S32.HI R3, RZ, 0x1f, R2 ;  /* 0x0000001fff037819 */ /* 0x000fc80000011402 */
[----:B------:R-:W-:Y:S01]  /*13280*/  LEA.HI R4, R3, R2, RZ, 0x7 ;  /* 0x0000000203047211 */ /* 0x000fe200078f38ff */
[----:B------:R-:W-:-:S04]  /*13290*/  IMAD.MOV R3, RZ, RZ, -R7 ;  /* 0x000000ffff037224 */ /* 0x000fc800078e0a07 */
[----:B------:R0:W-:Y:S01]  /*132a0*/  STL [R1+0x48], R4 ;  /* 0x0000480401007387 */ /* 0x0001e20000100800 */
[----:B------:R-:W-:Y:S02]  /*132b0*/  VIMNMX R3, RZ, R3, !PT ;  /* 0x00000003ff037248 */ /* 0x000fe40007fe0100 */
[----:B0-----:R-:W-:-:S04]  /*132c0*/  LOP3.LUT R4, R4, 0xffffff80, RZ, 0xc0, !PT ;  /* 0xffffff8004047812 */ /* 0x001fc800078ec0ff */
[----:B------:R-:W-:Y:S01]  /*132d0*/  VIADDMNMX R2, R4, -R7, R6, PT ;  /* 0x8000000704027246 */ /* 0x000fe20003800106 */
[----:B------:R0:W-:Y:S03]  /*132e0*/  STL [R1+0x30], R4 ;  /* 0x0000300401007387 */ /* 0x0001e60000100800 */
[----:B------:R-:W-:Y:S02]  /*132f0*/  ISETP.GT.AND P0, PT, R2, R3, PT ;  /* 0x000000030200720c */ /* 0x000fe40003f04270 */
[----:B------:R-:W-:-:S11]  /*13300*/  SHF.R.U32.HI R3, RZ, 0x7, R3 ;  /* 0x00000007ff037819 */ /* 0x000fd60000011603 */
[----:B------:R-:W-:-:S05]  /*13310*/  @P0 VIADD R2, R2, 0x7f ;  /* 0x0000007f02020836 */ /* 0x000fca0000000000 */
[----:B0-----:R-:W-:-:S04]  /*13320*/  @P0 SHF.R.S32.HI R4, RZ, 0x1f, R2 ;  /* 0x0000001fff040819 */ /* 0x001fc80000011402 */
[----:B------:R-:W-:Y:S02]  /*13330*/  @P0 LEA.HI R2, R4, R2, RZ, 0x7 ;  /* 0x0000000204020211 */ /* 0x000fe400078f38ff */
[-C--:B------:R-:W-:Y:S02]  /*13340*/  MOV R4, R3.reuse ;  /* 0x0000000300047202 */ /* 0x080fe40000000f00 */
[----:B------:R-:W-:Y:S02]  /*13350*/  @P0 SHF.R.S32.HI R4, RZ, 0x7, R2 ;  /* 0x00000007ff040819 */ /* 0x000fe40000011402 */
[----:B------:R-:W-:Y:S02]  /*13360*/  PLOP3.LUT P0, PT, PT, PT, PT, 0x80, 0x0 ;  /* 0x000000000000781c */ /* 0x000fe40003f0f070 */
[----:B------:R-:W-:-:S13]  /*13370*/  ISETP.GT.AND P2, PT, R4, R3, PT ;  /* 0x000000030400720c */ /* 0x000fda0003f44270 */
[----:B------:R-:W-:Y:S05]  /*13380*/  @!P2 BRA `(.L_x_499) ;  /* 0x000000140000a947 */ /* 0x000fea0003800000 */
[----:B------:R-:W-:Y:S01]  /*13390*/  UMOV UR4, 0xffffffff ;  /* 0xffffffff00047882 */ /* 0x000fe20000000000 */
[----:B------:R-:W-:Y:S02]  /*133a0*/  SEL R2, R28, RZ, !P1 ;  /* 0x000000ff1c027207 */ /* 0x000fe40004800000 */
[----:B------:R-:W-:Y:S05]  /*133b0*/  BRA.DIV UR4, `(.L_x_500) ;  /* 0x00000066041c7947 */ /* 0x000fea000b800000 */
[----:B------:R-:W0:Y:S02]  /*133c0*/  S2R R5, SR_TID.X ;  /* 0x0000000000057919 */ /* 0x000e240000002100 */
[----:B0-----:R-:W-:-:S04]  /*133d0*/  SHF.R.U32.HI R5, RZ, 0x5, R5 ;  /* 0x00000005ff057819 */ /* 0x001fc80000011605 */
[----:B------:R-:W-:-:S05]  /*133e0*/  LOP3.LUT R5, R5, 0x3, RZ, 0xc0, !PT ;  /* 0x0000000305057812 */ /* 0x000fca00078ec0ff */
[----:B------:R0:W2:Y:S02]  /*133f0*/  SHFL.IDX PT, R14, R5, RZ, 0x1f ;  /* 0x00001fff050e7589 */ /* 0x0000a400000e0000 */
.L_x_660:
[----:B--2---:R-:W-:Y:S02]  /*13400*/  ISETP.NE.AND P0, PT, R14, RZ, PT ;  /* 0x000000ff0e00720c */ /* 0x004fe40003f05270 */
[----:B------:R-:W-:-:S11]  /*13410*/  PLOP3.LUT P6, PT, PT, PT, PT, 0x8, 0x0 ;  /* 0x000000000000781c */ /* 0x000fd60003fce170 */
[----:B------:R-:W-:Y:S05]  /*13420*/  @P0 BRA `(.L_x_501) ;  /* 0x00000000000c0947 */ /* 0x000fea0003800000 */
[----:B------:R-:W-:-:S03]  /*13430*/  UMOV UR4, 0xffffffff ;  /* 0xffffffff00047882 */ /* 0x000fc60000000000 */
[----:B------:R-:W-:Y:S05]  /*13440*/  BRA.DIV UR4, `(.L_x_502) ;  /* 0x00000066042c7947 */ /* 0x000fea000b800000 */
[----:B------:R-:W-:-:S13]  /*13450*/  ELECT P6, URZ, PT ;  /* 0x00000000003f782f */ /* 0x000fda00038c0000 */
.L_x_501:
[----:B0-----:R-:W2:Y:S01]  /*13460*/  LDL R5, [R1+0x40] ;  /* 0x0000400001057983 */ /* 0x001ea20000100800 */
[----:B------:R-:W-:Y:S01]  /*13470*/  BSSY B1, `(.L_x_503) ;  /* 0x0000008000017945 */ /* 0x000fe20003800000 */
[----:B--2---:R-:W-:-:S05]  /*13480*/  VIADD R5, R5, 0x1 ;  /* 0x0000000105057836 */ /* 0x004fca0000000000 */
[----:B------:R-:W-:-:S04]  /*13490*/  LEA.HI R6, R5, R5, RZ, 0x1 ;  /* 0x0000000505067211 */ /* 0x000fc800078f08ff */
[----:B------:R-:W-:-:S05]  /*134a0*/  LOP3.LUT R6, R6, 0xfffffffe, RZ, 0xc0, !PT ;  /* 0xfffffffe06067812 */ /* 0x000fca00078ec0ff */
[----:B------:R-:W-:-:S05]  /*134b0*/  IMAD.IADD R5, R5, 0x1, -R6 ;  /* 0x0000000105057824 */ /* 0x000fca00078e0a06 */
[----:B------:R-:W-:-:S04]  /*134c0*/  SHF.L.U32 R5, R5, 0x1f, RZ ;  /* 0x0000001f05057819 */ /* 0x000fc800000006ff */
[----:B------:R-:W0:Y:S02]  /*134d0*/  SYNCS.PHASECHK.TRANS64.TRYWAIT P0, [R22+URZ+0x19c20], R5 ;  /* 0x019c2005160075a7 */ /* 0x000e24000800017f */
[----:B0-----:R-:W-:Y:S05]  /*134e0*/  @!P0 BRA `(.L_x_504) ;  /* 0x0000006400248947 */ /* 0x001fea0003800000 */
.L_x_663:
[----:B------:R-:W-:Y:S05]  /*134f0*/  BSYNC B1 ;  /* 0x0000000000017941 */ /* 0x000fea0003800000 */
.L_x_503:
[----:B------:R-:W-:Y:S04]  /*13500*/  BSSY B1, `(.L_x_505) ;  /* 0x000008b000017945 */ /* 0x000fe80003800000 */
[----:B------:R-:W-:Y:S05]  /*13510*/  @!P6 BRA `(.L_x_506) ;  /* 0x000000080024e947 */ /* 0x000fea0003800000 */
[----:B-1----:R-:W-:Y:S01]  /*13520*/  IMAD R8, R24, 0x8, R22 ;  /* 0x0000000818087824 */ /* 0x002fe200078e0216 */
[----:B------:R-:W-:Y:S01]  /*13530*/  SHF.L.U32 R10, R27, 0x1f, RZ ;  /* 0x0000001f1b0a7819 */ /* 0x000fe200000006ff */
[----:B------:R-:W1:Y:S01]  /*13540*/  S2R R6, SR_TID.X ;  /* 0x0000000000067919 */ /* 0x000e620000002100 */
[----:B------:R-:W-:Y:S02]  /*13550*/  BSSY B2, `(.L_x_507) ;  /* 0x0000005000027945 */ /* 0x000fe40003800000 */
[----:B------:R-:W2:Y:S01]  /*13560*/  SYNCS.PHASECHK.TRANS64.TRYWAIT P0, [R8+URZ+0x19ca0], R10 ;  /* 0x019ca00a080075a7 */ /* 0x000ea2000800017f */
[----:B-1----:R-:W-:-:S04]  /*13570*/  LOP3.LUT R6, R6, 0x7f, RZ, 0xc0, !PT ;  /* 0x0000007f06067812 */ /* 0x002fc800078ec0ff */
[----:B------:R-:W-:Y:S01]  /*13580*/  ISETP.NE.AND P1, PT, R6, RZ, PT ;  /* 0x000000ff0600720c */ /* 0x000fe20003f25270 */
[----:B--2---:R-:W-:-:S12]  /*13590*/  @!P0 BRA `(.L_x_508) ;  /* 0x00000064000c8947 */ /* 0x004fd80003800000 */
.L_x_664:
[----:B------:R-:W-:Y:S05]  /*135a0*/  BSYNC B2 ;  /* 0x0000000000027941 */ /* 0x000fea0003800000 */
.L_x_507:
[----:B------:R-:W-:Y:S04]  /*135b0*/  BSSY B2, `(.L_x_509) ;  /* 0x0000009000027945 */ /* 0x000fe80003800000 */
[----:B------:R-:W-:Y:S05]  /*135c0*/  @P1 BRA `(.L_x_510) ;  /* 0x00000000001c1947 */ /* 0x000fea0003800000 */
[----:B0-----:R-:W0:Y:S02]  /*135d0*/  S2R R5, SR_TID.X ;  /* 0x0000000000057919 */ /* 0x001e240000002100 */
[----:B0-----:R-:W-:Y:S01]  /*135e0*/  LOP3.LUT R6, R5, 0x1f, RZ, 0xc0, !PT ;  /* 0x0000001f05067812 */ /* 0x001fe200078ec0ff */
[----:B------:R-:W-:-:S03]  /*135f0*/  IMAD.MOV.U32 R5, RZ, RZ, 0x3000 ;  /* 0x00003000ff057424 */ /* 0x000fc600078e00ff */
[----:B------:R-:W-:Y:S01]  /*13600*/  ISETP.NE.AND P0, PT, R6, RZ, PT ;  /* 0x000000ff0600720c */ /* 0x000fe20003f05270 */
[----:B------:R2:W-:-:S12]  /*13610*/  SYNCS.ARRIVE.TRANS64 RZ, [R8+URZ+0x19c90], R5 ;  /* 0x019c900508ff79a7 */ /* 0x0005d8000800003f */
[----:B--2---:R-:W-:Y:S05]  /*13620*/  @!P0 BRA `(.L_x_510) ;  /* 0x0000000000048947 */ /* 0x004fea0003800000 */
[----:B------:R-:W-:Y:S01]  /*13630*/  BPT.TRAP 0x1 ;  /* 0x000000040000795c */ /* 0x000fe20000300000 */
.L_x_510:
[----:B------:R-:W-:Y:S05]  /*13640*/  BSYNC B2 ;  /* 0x0000000000027941 */ /* 0x000fea0003800000 */
.L_x_509:
[----:B------:R-:W-:Y:S01]  /*13650*/  IMAD.MOV.U32 R14, RZ, RZ, RZ ;  /* 0x000000ffff0e7224 */ /* 0x000fe200078e00ff */
[----:B------:R-:W-:Y:S01]  /*13660*/  UIADD3 UR4, UP0, UR40, 0x570, URZ ;  /* 0x0000057028047890 */ /* 0x000fe2000ff1e03f */
[----:B------:R-:W-:Y:S01]  /*13670*/  IMAD R6, R4, 0x80, R0 ;  /* 0x0000008004067824 */ /* 0x000fe200078e0200 */
[----:B------:R-:W-:Y:S01]  /*13680*/  PLOP3.LUT P0, PT, PT, PT, PT, 0x80, 0x0 ;  /* 0x000000000000781c */ /* 0x000fe20003f0f070 */
[----:B------:R-:W-:Y:S01]  /*13690*/  IMAD R7, R24, 0x3000, R22 ;  /* 0x0000300018077824 */ /* 0x000fe200078e0216 */
[----:B------:R-:W-:Y:S01]  /*136a0*/  R2UR UR10, R14 ;  /* 0x000000000e0a72ca */ /* 0x000fe200000e0000 */
[----:B------:R-:W-:Y:S01]  /*136b0*/  VIADD R6, R6, 0xffffff80 ;  /* 0xffffff8006067836 */ /* 0x000fe20000000000 */
[----:B------:R-:W-:Y:S01]  /*136c0*/  UIADD3.X UR5, URZ, UR41, URZ, UP0, !UPT ;  /* 0x000000293f057290 */ /* 0x000fe200087fe43f */
[----:B0-----:R-:W-:Y:S01]  /*136d0*/  VIADD R5, R8, 0x19c90 ;  /* 0x00019c9008057836 */ /* 0x001fe20000000000 */
[----:B------:R-:W-:Y:S01]  /*136e0*/  UMOV UR6, 0x0 ;  /* 0x0000000000067882 */ /* 0x000fe20000000000 */
[----:B------:R-:W-:Y:S01]  /*136f0*/  VIADD R9, R7, 0x13800 ;  /* 0x0001380007097836 */ /* 0x000fe20000000000 */
[----:B------:R-:W-:-:S09]  /*13700*/  UMOV UR7, 0x12f00000 ;  /* 0x12f0000000077882 */ /* 0x000fd20000000000 */
.L_x_511:
[----:B------:R-:W-:-:S13]  /*13710*/  @P0 ELECT P2, URZ, PT ;  /* 0x00000000003f082f */ /* 0x000fda0003840000 */
[----:B------:R-:W-:Y:S02]  /*13720*/  @P2 R2UR UR13, R2 ;  /* 0x00000000020d22ca */ /* 0x000fe400000e0000 */
[----:B------:R-:W-:Y:S02]  /*13730*/  @P2 R2UR UR12, R18 ;  /* 0x00000000120c22ca */ /* 0x000fe400000e0000 */
[----:B------:R-:W-:Y:S02]  /*13740*/  @P2 R2UR UR11, R6 ;  /* 0x00000000060b22ca */ /* 0x000fe400000e0000 */
[----:B------:R-:W-:Y:S02]  /*13750*/  @P2 R2UR UR9, R5 ;  /* 0x00000000050922ca */ /* 0x000fe400000e0000 */
[----:B------:R-:W-:Y:S02]  /*13760*/  @P2 R2UR UR8, R9 ;  /* 0x00000000090822ca */ /* 0x000fe400000e0000 */
[----:B------:R-:W-:-:S02]  /*13770*/  @P2 PLOP3.LUT P0, PT, P2, PT, PT, 0x8, 0x0 ;  /* 0x000000000000281c */ /* 0x000fc4000170e170 */
[----:B------:R-:W-:-:S09]  /*13780*/  PLOP3.LUT P2, PT, PT, PT, PT, 0x8, 0x0 ;  /* 0x000000000000781c */ /* 0x000fd20003f4e170 */
[----:B------:R0:W-:Y:S02]  /*13790*/  UTMALDG.4D [UR8], [UR4], desc[UR6] ;  /* 0x00000608040075b4 */ /* 0x0001e40008019000 */
[----:B0-----:R-:W-:Y:S05]  /*137a0*/  @P0 BRA.U.ANY `(.L_x_511) ;  /* 0xfffffffd00d80947 */ /* 0x001fea000393ffff */
[----:B------:R-:W-:Y:S01]  /*137b0*/  IMAD.MOV.U32 R13, RZ, RZ, 0x20 ;  /* 0x00000020ff0d7424 */ /* 0x000fe200078e00ff */
[----:B------:R-:W-:Y:S01]  /*137c0*/  PLOP3.LUT P0, PT, PT, PT, PT, 0x80, 0x0 ;  /* 0x000000000000781c */ /* 0x000fe20003f0f070 */
[----:B------:R-:W-:Y:S01]  /*137d0*/  VIADD R9, R7, 0x14800 ;  /* 0x0001480007097836 */ /* 0x000fe20000000000 */
[----:B------:R-:W-:Y:S01]  /*137e0*/  UMOV UR6, 0x0 ;  /* 0x0000000000067882 */ /* 0x000fe20000000000 */
[----:B------:R-:W-:Y:S01]  /*137f0*/  UMOV UR7, 0x12f00000 ;  /* 0x12f0000000077882 */ /* 0x000fe20000000000 */
[----:B------:R-:W-:-:S15]  /*13800*/  R2UR UR10, R13 ;  /* 0x000000000d0a72ca */ /* 0x000fde00000e0000 */
.L_x_512:
        /* <DEDUP_REMOVED lines=10> */
[----:B------:R-:W-:Y:S01]  /*138b0*/  MOV R12, 0x40 ;  /* 0x00000040000c7802 */ /* 0x000fe20000000f00 */
[----:B------:R-:W-:Y:S01]  /*138c0*/  VIADD R9, R7, 0x15800 ;  /* 0x0001580007097836 */ /* 0x000fe20000000000 */
[----:B------:R-:W-:Y:S01]  /*138d0*/  PLOP3.LUT P0, PT, PT, PT, PT, 0x80, 0x0 ;  /* 0x000000000000781c */ /* 0x000fe20003f0f070 */
[----:B------:R-:W-:Y:S01]  /*138e0*/  UMOV UR6, 0x0 ;  /* 0x0000000000067882 */ /* 0x000fe20000000000 */
[----:B------:R-:W-:Y:S01]  /*138f0*/  R2UR UR10, R12 ;  /* 0x000000000c0a72ca */ /* 0x000fe200000e0000 */
[----:B------:R-:W-:-:S14]  /*13900*/  UMOV UR7, 0x12f00000 ;  /* 0x12f0000000077882 */ /* 0x000fdc0000000000 */
.L_x_513:
        /* <DEDUP_REMOVED lines=10> */
[----:B------:R-:W0:Y:S01]  /*139b0*/  SYNCS.PHASECHK.TRANS64.TRYWAIT P0, [R8+URZ+0x19cc0], R10 ;  /* 0x019cc00a080075a7 */ /* 0x000e22000800017f */
[----:B------:R-:W-:Y:S04]  /*139c0*/  BSSY B2, `(.L_x_514) ;  /* 0x0000002000027945 */ /* 0x000fe80003800000 */
[----:B0-----:R-:W-:Y:S05]  /*139d0*/  @!P0 BRA `(.L_x_515) ;  /* 0x0000006000108947 */ /* 0x001fea0003800000 */
.L_x_665:
[----:B------:R-:W-:Y:S05]  /*139e0*/  BSYNC B2 ;  /* 0x0000000000027941 */ /* 0x000fea0003800000 */
.L_x_514:
[----:B------:R-:W-:Y:S01]  /*139f0*/  BSSY B2, `(.L_x_516) ;  /* 0x000000b000027945 */ /* 0x000fe20003800000 */
[----:B01----:R-:W-:Y:S02]  /*13a00*/  IMAD.MOV.U32 R10, RZ, RZ, 0x0 ;  /* 0x00000000ff0a7424 */ /* 0x003fe400078e00ff */
[----:B------:R-:W-:Y:S01]  /*13a10*/  IMAD.MOV.U32 R11, RZ, RZ, 0x12f00000 ;  /* 0x12f00000ff0b7424 */ /* 0x000fe200078e00ff */
[----:B------:R-:W-:Y:S06]  /*13a20*/  @P1 BRA `(.L_x_517) ;  /* 0x00000000001c1947 */ /* 0x000fec0003800000 */
[----:B------:R-:W0:Y:S02]  /*13a30*/  S2R R5, SR_TID.X ;  /* 0x0000000000057919 */ /* 0x000e240000002100 */
[----:B0-----:R-:W-:Y:S01]  /*13a40*/  LOP3.LUT R9, R5, 0x1f, RZ, 0xc0, !PT ;  /* 0x0000001f05097812 */ /* 0x001fe200078ec0ff */
[----:B------:R-:W-:-:S03]  /*13a50*/  IMAD.MOV.U32 R5, RZ, RZ, 0x3000 ;  /* 0x00003000ff057424 */ /* 0x000fc600078e00ff */
[----:B------:R-:W-:Y:S01]  /*13a60*/  ISETP.NE.AND P0, PT, R9, RZ, PT ;  /* 0x000000ff0900720c */ /* 0x000fe20003f05270 */
[----:B------:R0:W-:-:S12]  /*13a70*/  SYNCS.ARRIVE.TRANS64 RZ, [R8+URZ+0x19cb0], R5 ;  /* 0x019cb00508ff79a7 */ /* 0x0001d8000800003f */
[----:B0-----:R-:W-:Y:S05]  /*13a80*/  @!P0 BRA `(.L_x_517) ;  /* 0x0000000000048947 */ /* 0x001fea0003800000 */
[----:B------:R-:W-:Y:S01]  /*13a90*/  BPT.TRAP 0x1 ;  /* 0x000000040000795c */ /* 0x000fe20000300000 */
.L_x_517:
[----:B------:R-:W-:Y:S05]  /*13aa0*/  BSYNC B2 ;  /* 0x0000000000027941 */ /* 0x000fea0003800000 */
.L_x_516:
[----:B------:R-:W-:Y:S01]  /*13ab0*/  R2UR UR10, R14 ;  /* 0x000000000e0a72ca */ /* 0x000fe200000e0000 */
[----:B------:R-:W-:Y:S01]  /*13ac0*/  UIADD3 UR4, UP0, UR40, 0x670, URZ ;  /* 0x0000067028047890 */ /* 0x000fe2000ff1e03f */
[----:B------:R-:W-:Y:S01]  /*13ad0*/  R2UR UR6, R10 ;  /* 0x000000000a0672ca */ /* 0x000fe200000e0000 */
[----:B------:R-:W-:Y:S01]  /*13ae0*/  VIADD R8, R8, 0x19cb0 ;  /* 0x00019cb008087836 */ /* 0x000fe20000000000 */
[----:B------:R-:W-:Y:S01]  /*13af0*/  R2UR UR7, R11 ;  /* 0x000000000b0772ca */ /* 0x000fe200000e0000 */
[----:B------:R-:W-:Y:S01]  /*13b00*/  VIADD R5, R7, 0x9000 ;  /* 0x0000900007057836 */ /* 0x000fe20000000000 */
[----:B------:R-:W-:Y:S01]  /*13b10*/  PLOP3.LUT P0, PT, PT, PT, PT, 0x80, 0x0 ;  /* 0x000000000000781c */ /* 0x000fe20003f0f070 */
[----:B------:R-:W-:-:S12]  /*13b20*/  UIADD3.X UR5, URZ, UR41, URZ, UP0, !UPT ;  /* 0x000000293f057290 */ /* 0x000fd800087fe43f */
.L_x_518:
        /* <DEDUP_REMOVED lines=10> */
[----:B------:R-:W-:Y:S01]  /*13bd0*/  R2UR UR10, R13 ;  /* 0x000000000d0a72ca */ /* 0x000fe200000e0000 */
[----:B------:R-:W-:Y:S01]  /*13be0*/  VIADD R5, R7, 0xa000 ;  /* 0x0000a00007057836 */ /* 0x000fe20000000000 */
[----:B------:R-:W-:Y:S02]  /*13bf0*/  R2UR UR6, R10 ;  /* 0x000000000a0672ca */ /* 0x000fe400000e0000 */
[----:B------:R-:W-:Y:S02]  /*13c00*/  R2UR UR7, R11 ;  /* 0x000000000b0772ca */ /* 0x000fe400000e0000 */
[----:B------:R-:W-:-:S13]  /*13c10*/  PLOP3.LUT P0, PT, PT, PT, PT, 0x80, 0x0 ;  /* 0x000000000000781c */ /* 0x000fda0003f0f070 */
.L_x_519:
        /* <DEDUP_REMOVED lines=15> */
.L_x_520:
        /* <DEDUP_REMOVED lines=9> */
[----:B--2---:R-:W-:Y:S05]  /*13da0*/  @P0 BRA.U.ANY `(.L_x_520) ;  /* 0xfffffffd00d80947 */ /* 0x004fea000393ffff */
.L_x_506:
[----:B------:R-:W-:Y:S05]  /*13db0*/  BSYNC B1 ;  /* 0x0000000000017941 */ /* 0x000fea0003800000 */
.L_x_505:
[----:B-1----:R-:W-:Y:S01]  /*13dc0*/  VIADD R9, R4, 0xfffffffe ;  /* 0xfffffffe04097836 */ /* 0x002fe20000000000 */
[----:B------:R-:W-:Y:S01]  /*13dd0*/  PLOP3.LUT P0, PT, PT, PT, PT, 0x8, 0x0 ;  /* 0x000000000000781c */ /* 0x000fe20003f0e170 */
[----:B------:R-:W-:-:S03]  /*13de0*/  VIADD R24, R24, 0x1 ;  /* 0x0000000118187836 */ /* 0x000fc60000000000 */
[----:B------:R-:W-:Y:S02]  /*13df0*/  ISETP.GE.AND P2, PT, R9, R3, PT ;  /* 0x000000030900720c */ /* 0x000fe40003f46270 */
[----:B------:R-:W-:-:S04]  /*13e00*/  ISETP.NE.AND P1, PT, R24, 0x2, PT ;  /* 0x000000021800780c */ /* 0x000fc80003f25270 */
[----:B------:R-:W-:Y:S02]  /*13e10*/  SEL R4, RZ, 0x1, P1 ;  /* 0x00000001ff047807 */ /* 0x000fe40000800000 */
[----:B------:R-:W-:Y:S02]  /*13e20*/  SEL R24, R24, RZ, P1 ;  /* 0x000000ff18187207 */ /* 0x000fe40000800000 */
[----:B------:R-:W-:-:S03]  /*13e30*/  LOP3.LUT R27, R27, R4, RZ, 0x3c, !PT ;  /* 0x000000041b1b7212 */ /* 0x000fc600078e3cff */
[----:B------:R-:W-:Y:S05]  /*13e40*/  @!P2 BRA `(.L_x_499) ;  /* 0x000000080050a947 */ /* 0x000fea0003800000 */
.L_x_537:
[----:B------:R-:W-:Y:S05]  /*13e50*/  YIELD ;  /* 0x0000000000007946 */ /* 0x000fea0003800000 */
[----:B------:R-:W-:Y:S04]  /*13e60*/  BSSY B1, `(.L_x_521) ;  /* 0x000008a000017945 */ /* 0x000fe80003800000 */
[----:B------:R-:W-:Y:S05]  /*13e70*/  @!P6 BRA `(.L_x_522) ;  /* 0x000000080020e947 */ /* 0x000fea0003800000 */
[----:B------:R-:W-:Y:S01]  /*13e80*/  IMAD R8, R24, 0x8, R22 ;  /* 0x0000000818087824 */ /* 0x000fe200078e0216 */
[----:B------:R-:W-:Y:S01]  /*13e90*/  SHF.L.U32 R7, R27, 0x1f, RZ ;  /* 0x0000001f1b077819 */ /* 0x000fe200000006ff */
[----:B------:R-:W1:Y:S01]  /*13ea0*/  S2R R4, SR_TID.X ;  /* 0x0000000000047919 */ /* 0x000e620000002100 */
[----:B------:R-:W-:Y:S02]  /*13eb0*/  BSSY B2, `(.L_x_523) ;  /* 0x0000005000027945 */ /* 0x000fe40003800000 */
[----:B------:R-:W2:Y:S01]  /*13ec0*/  SYNCS.PHASECHK.TRANS64.TRYWAIT P1, [R8+URZ+0x19ca0], R7 ;  /* 0x019ca007080075a7 */ /* 0x000ea2000802017f */
[----:B-1----:R-:W-:-:S04]  /*13ed0*/  LOP3.LUT R4, R4, 0x7f, RZ, 0xc0, !PT ;  /* 0x0000007f04047812 */ /* 0x002fc800078ec0ff */
[----:B------:R-:W-:Y:S01]  /*13ee0*/  ISETP.NE.AND P2, PT, R4, RZ, PT ;  /* 0x000000ff0400720c */ /* 0x000fe20003f45270 */
[----:B--2---:R-:W-:-:S12]  /*13ef0*/  @!P1 BRA `(.L_x_524) ;  /* 0x0000005800dc9947 */ /* 0x004fd80003800000 */
.L_x_666:
[----:B------:R-:W-:Y:S05]  /*13f00*/  BSYNC B2 ;  /* 0x0000000000027941 */ /* 0x000fea0003800000 */
.L_x_523:
[----:B------:R-:W-:Y:S04]  /*13f10*/  BSSY B2, `(.L_x_525) ;  /* 0x0000009000027945 */ /* 0x000fe80003800000 */
[----:B------:R-:W-:Y:S05]  /*13f20*/  @P2 BRA `(.L_x_526) ;  /* 0x00000000001c2947 */ /* 0x000fea0003800000 */
[----:B------:R-:W0:Y:S02]  /*13f30*/  S2R R4, SR_TID.X ;  /* 0x0000000000047919 */ /* 0x000e240000002100 */
[----:B0-----:R-:W-:Y:S02]  /*13f40*/  LOP3.LUT R5, R4, 0x1f, RZ, 0xc0, !PT ;  /* 0x0000001f04057812 */ /* 0x001fe400078ec0ff */
[----:B------:R-:W-:Y:S02]  /*13f50*/  MOV R4, 0x3000 ;  /* 0x0000300000047802 */ /* 0x000fe40000000f00 */
[----:B------:R-:W-:Y:S02]  /*13f60*/  ISETP.NE.AND P1, PT, R5, RZ, PT ;  /* 0x000000ff0500720c */ /* 0x000fe40003f25270 */
[----:B------:R2:W-:Y:S11]  /*13f70*/  SYNCS.ARRIVE.TRANS64 RZ, [R8+URZ+0x19c90], R4 ;  /* 0x019c900408ff79a7 */ /* 0x0005f6000800003f */
[----:B--2---:R-:W-:Y:S05]  /*13f80*/  @!P1 BRA `(.L_x_526) ;  /* 0x0000000000049947 */ /* 0x004fea0003800000 */
[----:B------:R-:W-:Y:S01]  /*13f90*/  BPT.TRAP 0x1 ;  /* 0x000000040000795c */ /* 0x000fe20000300000 */
.L_x_526:
[----:B------:R-:W-:Y:S05]  /*13fa0*/  BSYNC B2 ;  /* 0x0000000000027941 */ /* 0x000fea0003800000 */
.L_x_525:
[----:B------:R-:W-:Y:S01]  /*13fb0*/  IMAD.MOV.U32 R12, RZ, RZ, RZ ;  /* 0x000000ffff0c7224 */ /* 0x000fe200078e00ff */
[----:B------:R-:W-:Y:S01]  /*13fc0*/  UIADD3 UR4, UP0, UR40, 0x570, URZ ;  /* 0x0000057028047890 */ /* 0x000fe2000ff1e03f */
[----:B------:R-:W-:Y:S01]  /*13fd0*/  IMAD R6, R24, 0x3000, R22 ;  /* 0x0000300018067824 */ /* 0x000fe200078e0216 */
[----:B------:R-:W-:Y:S01]  /*13fe0*/  PLOP3.LUT P1, PT, PT, PT, PT, 0x80, 0x0 ;  /* 0x000000000000781c */ /* 0x000fe20003f2f070 */
[----:B0-----:R-:W-:Y:S01]  /*13ff0*/  IMAD R5, R9, 0x80, R0 ;  /* 0x0000008009057824 */ /* 0x001fe200078e0200 */
[----:B------:R-:W-:Y:S01]  /*14000*/  R2UR UR10, R12 ;  /* 0x000000000c0a72ca */ /* 0x000fe200000e0000 */
[----:B------:R-:W-:Y:S01]  /*14010*/  VIADD R4, R8, 0x19c90 ;  /* 0x00019c9008047836 */ /* 0x000fe20000000000 */
[----:B------:R-:W-:Y:S01]  /*14020*/  UIADD3.X UR5, URZ, UR41, URZ, UP0, !UPT ;  /* 0x000000293f057290 */ /* 0x000fe200087fe43f */
[----:B------:R-:W-:Y:S01]  /*14030*/  VIADD R10, R6, 0x13800 ;  /* 0x00013800060a7836 */ /* 0x000fe20000000000 */
[----:B------:R-:W-:Y:S01]  /*14040*/  UMOV UR6, 0x0 ;  /* 0x0000000000067882 */ /* 0x000fe20000000000 */
[----:B------:R-:W-:-:S10]  /*14050*/  UMOV UR7, 0x12f00000 ;  /* 0x12f0000000077882 */ /* 0x000fd40000000000 */
.L_x_527:
        /* <DEDUP_REMOVED lines=16> */
.L_x_528:
        /* <DEDUP_REMOVED lines=16> */
.L_x_529:
        /* <DEDUP_REMOVED lines=13> */
.L_x_667:
[----:B------:R-:W-:Y:S05]  /*14330*/  BSYNC B2 ;  /* 0x0000000000027941 */ /* 0x000fea0003800000 */
.L_x_530:
[----:B------:R-:W-:Y:S01]  /*14340*/  BSSY B2, `(.L_x_532) ;  /* 0x000000b000027945 */ /* 0x000fe20003800000 */
[----:B------:R-:W-:Y:S02]  /*14350*/  IMAD.MOV.U32 R10, RZ, RZ, 0x0 ;  /* 0x00000000ff0a7424 */ /* 0x000fe400078e00ff */
[----:B------:R-:W-:Y:S01]  /*14360*/  IMAD.MOV.U32 R11, RZ, RZ, 0x12f00000 ;  /* 0x12f00000ff0b7424 */ /* 0x000fe200078e00ff */
[----:B------:R-:W-:Y:S06]  /*14370*/  @P2 BRA `(.L_x_533) ;  /* 0x00000000001c2947 */ /* 0x000fec0003800000 */
[----:B------:R-:W2:Y:S02]  /*14380*/  S2R R4, SR_TID.X ;  /* 0x0000000000047919 */ /* 0x000ea40000002100 */
[----:B--2---:R-:W-:Y:S01]  /*14390*/  LOP3.LUT R15, R4, 0x1f, RZ, 0xc0, !PT ;  /* 0x0000001f040f7812 */ /* 0x004fe200078ec0ff */
[----:B------:R-:W-:-:S03]  /*143a0*/  IMAD.MOV.U32 R4, RZ, RZ, 0x3000 ;  /* 0x00003000ff047424 */ /* 0x000fc600078e00ff */
[----:B------:R-:W-:Y:S01]  /*143b0*/  ISETP.NE.AND P1, PT, R15, RZ, PT ;  /* 0x000000ff0f00720c */ /* 0x000fe20003f25270 */
[----:B------:R2:W-:-:S12]  /*143c0*/  SYNCS.ARRIVE.TRANS64 RZ, [R8+URZ+0x19cb0], R4 ;  /* 0x019cb00408ff79a7 */ /* 0x0005d8000800003f */
[----:B--2---:R-:W-:Y:S05]  /*143d0*/  @!P1 BRA `(.L_x_533) ;  /* 0x0000000000049947 */ /* 0x004fea0003800000 */
[----:B------:R-:W-:Y:S01]  /*143e0*/  BPT.TRAP 0x1 ;  /* 0x000000040000795c */ /* 0x000fe20000300000 */
.L_x_533:
[----:B------:R-:W-:Y:S05]  /*143f0*/  BSYNC B2 ;  /* 0x0000000000027941 */ /* 0x000fea0003800000 */
.L_x_532:
[----:B------:R-:W-:Y:S01]  /*14400*/  R2UR UR10, R12 ;  /* 0x000000000c0a72ca */ /* 0x000fe200000e0000 */
[----:B------:R-:W-:Y:S01]  /*14410*/  UIADD3 UR4, UP0, UR40, 0x670, URZ ;  /* 0x0000067028047890 */ /* 0x000fe2000ff1e03f */
[----:B------:R-:W-:Y:S01]  /*14420*/  R2UR UR6, R10 ;  /* 0x000000000a0672ca */ /* 0x000fe200000e0000 */
[----:B------:R-:W-:Y:S01]  /*14430*/  VIADD R4, R6, 0x9000 ;  /* 0x0000900006047836 */ /* 0x000fe20000000000 */
[----:B------:R-:W-:Y:S01]  /*14440*/  R2UR UR7, R11 ;  /* 0x000000000b0772ca */ /* 0x000fe200000e0000 */
[----:B------:R-:W-:Y:S01]  /*14450*/  UIADD3.X UR5, URZ, UR41, URZ, UP0, !UPT ;  /* 0x000000293f057290 */ /* 0x000fe200087fe43f */
[----:B------:R-:W-:Y:S02]  /*14460*/  PLOP3.LUT P1, PT, PT, PT, PT, 0x80, 0x0 ;  /* 0x000000000000781c */ /* 0x000fe40003f2f070 */
[----:B01----:R-:W-:-:S11]  /*14470*/  IADD3 R8, R8, 0x19cb0, RZ ;  /* 0x00019cb008087810 */ /* 0x003fd60007ffe0ff */
.L_x_534:
        /* <DEDUP_REMOVED lines=15> */
.L_x_535:
        /* <DEDUP_REMOVED lines=15> */
.L_x_536:
        /* <DEDUP_REMOVED lines=9> */
[----:B-1----:R-:W-:Y:S05]  /*146f0*/  @P1 BRA.U.ANY `(.L_x_536) ;  /* 0xfffffffd00d81947 */ /* 0x002fea000393ffff */
.L_x_522:
[----:B------:R-:W-:Y:S05]  /*14700*/  BSYNC B1 ;  /* 0x0000000000017941 */ /* 0x000fea0003800000 */
.L_x_521:
[C---:B------:R-:W-:Y:S01]  /*14710*/  ISETP.GT.AND P2, PT, R9.reuse, R3, PT ;  /* 0x000000030900720c */ /* 0x040fe20003f44270 */
[----:B------:R-:W-:Y:S02]  /*14720*/  VIADD R24, R24, 0x1 ;  /* 0x0000000118187836 */ /* 0x000fe40000000000 */
[----:B------:R-:W-:-:S03]  /*14730*/  VIADD R9, R9, 0xffffffff ;  /* 0xffffffff09097836 */ /* 0x000fc60000000000 */
[----:B------:R-:W-:-:S04]  /*14740*/  ISETP.NE.AND P1, PT, R24, 0x2, PT ;  /* 0x000000021800780c */ /* 0x000fc80003f25270 */
[----:B------:R-:W-:Y:S02]  /*14750*/  SEL R4, RZ, 0x1, P1 ;  /* 0x00000001ff047807 */ /* 0x000fe40000800000 */
[----:B------:R-:W-:Y:S02]  /*14760*/  SEL R24, R24, RZ, P1 ;  /* 0x000000ff18187207 */ /* 0x000fe40000800000 */
[----:B------:R-:W-:Y:S01]  /*14770*/  LOP3.LUT R27, R27, R4, RZ, 0x3c, !PT ;  /* 0x000000041b1b7212 */ /* 0x000fe200078e3cff */
[----:B------:R-:W-:Y:S06]  /*14780*/  @P2 BRA `(.L_x_537) ;  /* 0xfffffff400b02947 */ /* 0x000fec000383ffff */
.L_x_499:
[----:B------:R-:W-:Y:S05]  /*14790*/  BSYNC B0 ;  /* 0x0000000000007941 */ /* 0x000fea0003800000 */
.L_x_498:
[----:B------:R-:W2:Y:S01]  /*147a0*/  LDL R4, [R1+0x20] ;  /* 0x0000200001047983 */ /* 0x000ea20000100800 */
[----:B------:R-:W-:Y:S05]  /*147b0*/  @!P0 WARPSYNC.ALL ;  /* 0x0000000000008948 */ /* 0x000fea0003800000 */
[----:B------:R-:W-:Y:S01]  /*147c0*/  @!P0 BAR.SYNC.DEFER_BLOCKING 0xc, 0x200 ;  /* 0x0308000000008b1d */ /* 0x000fe20000010000 */
[----:B--2---:R-:W-:-:S13]  /*147d0*/  ISETP.GT.AND P0, PT, R4, RZ, PT ;  /* 0x000000ff0400720c */ /* 0x004fda0003f04270 */
[----:B------:R-:W-:Y:S05]  /*147e0*/  @P0 BRA `(.L_x_538) ;  /* 0x0000000000440947 */ /* 0x000fea0003800000 */
[----:B------:R-:W2:Y:S02]  /*147f0*/  S2R R4, SR_TID.X ;  /* 0x0000000000047919 */ /* 0x000ea40000002100 */
[----:B--2---:R-:W-:-:S04]  /*14800*/  LOP3.LUT R4, R4, 0x7f, RZ, 0xc0, !PT ;  /* 0x0000007f04047812 */ /* 0x004fc800078ec0ff */
[----:B------:R-:W-:-:S13]  /*14810*/  ISETP.NE.AND P0, PT, R4, RZ, PT ;  /* 0x000000ff0400720c */ /* 0x000fda0003f05270 */
[----:B------:R-:W-:Y:S05]  /*14820*/  @P0 BRA `(.L_x_539) ;  /* 0x0000003400ec0947 */ /* 0x000fea0003800000 */
[----:B0-----:R-:W0:Y:S01]  /*14830*/  S2R R5, SR_LANEID ;  /* 0x0000000000057919 */ /* 0x001e220000000000 */
[----:B------:R-:W-:Y:S01]  /*14840*/  VOTEU.ANY UR4, UPT, PT ;  /* 0x0000000000047886 */ /* 0x000fe200038e0100 */
[----:B------:R-:W2:Y:S01]  /*14850*/  LDC.64 R2, c[0x0][0xc60] ;  /* 0x00031800ff027b82 */ /* 0x000ea20000000a00 */
[----:B------:R-:W0:Y:S02]  /*14860*/  FLO.U32 R0, UR4 ;  /* 0x0000000400007d00 */ /* 0x000e2400080e0000 */
[----:B0-----:R-:W-:-:S06]  /*14870*/  ISETP.EQ.U32.AND P0, PT, R0, R5, PT ;  /* 0x000000050000720c */ /* 0x001fcc0003f02070 */
[----:B------:R-:W2:Y:S07]  /*14880*/  POPC R5, UR4 ;  /* 0x0000000400057d09 */ /* 0x000eae0008000000 */
[----:B--2---:R-:W2:Y:S01]  /*14890*/  @P0 ATOMG.E.ADD.STRONG.GPU PT, R3, desc[UR42][R2.64], R5 ;  /* 0x00000005020309a8 */ /* 0x004ea200081ee1ea */
[----:B------:R-:W0:Y:S02]  /*148a0*/  S2R R4, SR_LTMASK ;  /* 0x0000000000047919 */ /* 0x000e240000003900 */
[----:B0-----:R-:W-:-:S04]  /*148b0*/  LOP3.LUT R4, R4, UR4, RZ, 0xc0, !PT ;  /* 0x0000000404047c12 */ /* 0x001fc8000f8ec0ff */
[----:B------:R-:W0:Y:S01]  /*148c0*/  POPC R7, R4 ;  /* 0x0000000400077309 */ /* 0x000e220000000000 */
[----:B--2---:R-:W0:Y:S02]  /*148d0*/  SHFL.IDX PT, R0, R3, R0, 0x1f ;  /* 0x00001f0003007589 */ /* 0x004e2400000e0000 */
[----:B0-----:R-:W-:Y:S01]  /*148e0*/  IADD3 R16, R0, UR38, R7 ;  /* 0x0000002600107c10 */ /* 0x001fe2000fffe007 */
[----:B------:R-:W-:Y:S06]  /*148f0*/  BRA `(.L_x_539) ;  /* 0x0000003400b87947 */ /* 0x000fec0003800000 */
.L_x_538:
        /* <DEDUP_REMOVED lines=8> */
[----:B------:R-:W-:Y:S01]  /*14980*/  IMAD.U32 R4, RZ, RZ, UR6 ;  /* 0x00000006ff047e24 */ /* 0x000fe2000f8e00ff */
[----:B------:R-:W-:Y:S01]  /*14990*/  MOV R11, UR5 ;  /* 0x00000005000b7c02 */ /* 0x000fe20008000f00 */
[----:B------:R-:W2:Y:S01]  /*149a0*/  LDC.64 R2, c[0x4][R2] ;  /* 0x0100000002027b82 */ /* 0x000ea20000000a00 */
[----:B0-----:R-:W-:Y:S02]  /*149b0*/  IMAD.U32 R5, RZ, RZ, UR7 ;  /* 0x00000007ff057e24 */ /* 0x001fe4000f8e00ff */
[----:B------:R-:W-:Y:S02]  /*149c0*/  IMAD.U32 R6, RZ, RZ, UR8 ;  /* 0x00000008ff067e24 */ /* 0x000fe4000f8e00ff */
[----:B------:R-:W-:-:S02]  /*149d0*/  IMAD.U32 R7, RZ, RZ, UR9 ;  /* 0x00000009ff077e24 */ /* 0x000fc4000f8e00ff */
[----:B------:R-:W-:Y:S02]  /*149e0*/  IMAD.U32 R10, RZ, RZ, UR4 ;  /* 0x00000004ff0a7e24 */ /* 0x000fe4000f8e00ff */
[----:B-1----:R-:W-:Y:S02]  /*149f0*/  IMAD.MOV.U32 R8, RZ, RZ, 0x70 ;  /* 0x00000070ff087424 */ /* 0x002fe400078e00ff */
[----:B------:R-:W-:Y:S02]  /*14a00*/  IMAD.MOV.U32 R12, RZ, RZ, 0x1 ;  /* 0x00000001ff0c7424 */ /* 0x000fe400078e00ff */
[----:B------:R-:W-:-:S07]  /*14a10*/  IMAD.MOV.U32 R13, RZ, RZ, RZ ;  /* 0x000000ffff0d7224 */ /* 0x000fce00078e00ff */
[----:B------:R-:W-:-:S07]  /*14a20*/  LEPC R20, `(.L_x_541) ;  /* 0x000000001014794e */ /* 0x000fce0000000000 */
[----:B--2---:R-:W-:Y:S05]  /*14a30*/  CALL.ABS.NOINC R2 ;  /* 0x0000000002007343 */ /* 0x004fea0003c00000 */
.L_x_541:
[----:B------:R-:W-:Y:S05]  /*14a40*/  BSYNC B6 ;  /* 0x0000000000067941 */ /* 0x000fea0003800000 */
.L_x_540:
[----:B------:R-:W2:Y:S01]  /*14a50*/  LDL.LU R2, [R1+0x8] ;  /* 0x0000080001027983 */ /* 0x000ea20000300800 */
[----:B------:R-:W-:Y:S01]  /*14a60*/  VIADD R0, R22, 0x9000 ;  /* 0x0000900016007836 */ /* 0x000fe20000000000 */
[----:B------:R-:W-:Y:S04]  /*14a70*/  BSSY B6, `(.L_x_542) ;  /* 0x0000016000067945 */ /* 0x000fe80003800000 */
[----:B------:R-:W-:Y:S02]  /*14a80*/  LOP3.LUT P0, RZ, R0, 0x9f, RZ, 0xc0, !PT ;  /* 0x0000009f00ff7812 */ /* 0x000fe4000780c0ff */
[----:B--2---:R-:W-:-:S11]  /*14a90*/  LOP3.LUT R2, R2, 0xfffffffe, RZ, 0xc0, !PT ;  /* 0xfffffffe02027812 */ /* 0x004fd600078ec0ff */
[----:B------:R-:W-:-:S05]  /*14aa0*/  @P0 LOP3.LUT R2, R2, 0x1, RZ, 0xfc, !PT ;  /* 0x0000000102020812 */ /* 0x000fca00078efcff */
[----:B------:R2:W-:Y:S01]  /*14ab0*/  STL [R1+0x8], R2 ;  /* 0x0000080201007387 */ /* 0x0005e20000100800 */
[----:B------:R-:W-:Y:S05]  /*14ac0*/  @!P0 BRA `(.L_x_543) ;  /* 0x0000000000408947 */ /* 0x000fea0003800000 */
[----:B--2---:R-:W-:Y:S01]  /*14ad0*/  MOV R2, 0x0 ;  /* 0x0000000000027802 */ /* 0x004fe20000000f00 */
[----:B------:R-:W-:Y:S01]  /*14ae0*/  ULDC.64 UR6, c[0x4][0x98] ;  /* 0x0100260000067ab9 */ /* 0x000fe20000000a00 */
[----:B------:R-:W-:Y:S01]  /*14af0*/  ULDC.64 UR8, c[0x4][0xa0] ;  /* 0x0100280000087ab9 */ /* 0x000fe20000000a00 */
[----:B------:R-:W-:Y:S01]  /*14b00*/  ULDC.64 UR4, c[0x4][0x10] ;  /* 0x0100040000047ab9 */ /* 0x000fe20000000a00 */
[----:B------:R-:W-:Y:S01]  /*14b10*/  IMAD.U32 R4, RZ, RZ, UR6 ;  /* 0x00000006ff047e24 */ /* 0x000fe2000f8e00ff */
[----:B------:R-:W-:Y:S01]  /*14b20*/  MOV R12, 0x1 ;  /* 0x00000001000c7802 */ /* 0x000fe20000000f00 */
[----:B------:R-:W2:Y:S01]  /*14b30*/  LDC.64 R2, c[0x4][R2] ;  /* 0x0100000002027b82 */ /* 0x000ea20000000a00 */
[----:B0-----:R-:W-:Y:S02]  /*14b40*/  IMAD.U32 R5, RZ, RZ, UR7 ;  /* 0x00000007ff057e24 */ /* 0x001fe4000f8e00ff */
[----:B------:R-:W-:Y:S02]  /*14b50*/  IMAD.U32 R6, RZ, RZ, UR8 ;  /* 0x00000008ff067e24 */ /* 0x000fe4000f8e00ff */
[----:B------:R-:W-:-:S02]  /*14b60*/  IMAD.U32 R7, RZ, RZ, UR9 ;  /* 0x00000009ff077e24 */ /* 0x000fc4000f8e00ff */
[----:B------:R-:W-:Y:S02]  /*14b70*/  IMAD.U32 R10, RZ, RZ, UR4 ;  /* 0x00000004ff0a7e24 */ /* 0x000fe4000f8e00ff */
[----:B------:R-:W-:Y:S02]  /*14b80*/  IMAD.U32 R11, RZ, RZ, UR5 ;  /* 0x00000005ff0b7e24 */ /* 0x000fe4000f8e00ff */
[----:B-1----:R-:W-:Y:S02]  /*14b90*/  IMAD.MOV.U32 R8, RZ, RZ, 0x70 ;  /* 0x00000070ff087424 */ /* 0x002fe400078e00ff */
[----:B------:R-:W-:-:S07]  /*14ba0*/  IMAD.MOV.U32 R13, RZ, RZ, RZ ;  /* 0x000000ffff0d7224 */ /* 0x000fce00078e00ff */
[----:B------:R-:W-:-:S07]  /*14bb0*/  LEPC R20, `(.L_x_543) ;  /* 0x000000001014794e */ /* 0x000fce0000000000 */
[----:B--2---:R-:W-:Y:S05]  /*14bc0*/  CALL.ABS.NOINC R2 ;  /* 0x0000000002007343 */ /* 0x004fea0003c00000 */
.L_x_543:
[----:B------:R-:W-:Y:S05]  /*14bd0*/  BSYNC B6 ;  /* 0x0000000000067941 */ /* 0x000fea0003800000 */
.L_x_542:
[----:B------:R-:W-:Y:S01]  /*14be0*/  VIADD R0, R22, 0x3000 ;  /* 0x0000300016007836 */ /* 0x000fe20000000000 */
[----:B------:R-:W-:Y:S04]  /*14bf0*/  BSSY B6, `(.L_x_544) ;  /* 0x0000013000067945 */ /* 0x000fe80003800000 */
[----:B------:R-:W-:-:S13]  /*14c00*/  LOP3.LUT P0, RZ, R0, 0x3ff, RZ, 0xc0, !PT ;  /* 0x000003ff00ff7812 */ /* 0x000fda000780c0ff */
[----:B------:R-:W-:Y:S05]  /*14c10*/  @!P0 BRA `(.L_x_545) ;  /* 0x0000000000408947 */ /* 0x000fea0003800000 */
[----:B--2---:R-:W-:Y:S01]  /*14c20*/  MOV R2, 0x0 ;  /* 0x0000000000027802 */ /* 0x004fe20000000f00 */
[----:B------:R-:W-:Y:S01]  /*14c30*/  ULDC.64 UR6, c[0x4][0x98] ;  /* 0x0100260000067ab9 */ /* 0x000fe20000000a00 */
[----:B------:R-:W-:Y:S01]  /*14c40*/  ULDC.64 UR8, c[0x4][0xa0] ;  /* 0x0100280000087ab9 */ /* 0x000fe20000000a00 */
[----:B------:R-:W-:Y:S01]  /*14c50*/  ULDC.64 UR4, c[0x4][0x18] ;  /* 0x0100060000047ab9 */ /* 0x000fe20000000a00 */
[----:B------:R-:W-:Y:S02]  /*14c60*/  IMAD.U32 R4, RZ, RZ, UR6 ;  /* 0x00000006ff047e24 */ /* 0x000fe4000f8e00ff */
[----:B------:R-:W2:Y:S01]  /*14c70*/  LDC.64 R2, c[0x4][R2] ;  /* 0x0100000002027b82 */ /* 0x000ea20000000a00 */
[----:B0-----:R-:W-:Y:S02]  /*14c80*/  IMAD.U32 R5, RZ, RZ, UR7 ;  /* 0x00000007ff057e24 */ /* 0x001fe4000f8e00ff */
[----:B------:R-:W-:Y:S02]  /*14c90*/  IMAD.U32 R6, RZ, RZ, UR8 ;  /* 0x00000008ff067e24 */ /* 0x000fe4000f8e00ff */
[----:B------:R-:W-:-:S02]  /*14ca0*/  IMAD.U32 R7, RZ, RZ, UR9 ;  /* 0x00000009ff077e24 */ /* 0x000fc4000f8e00ff */
[----:B------:R-:W-:Y:S02]  /*14cb0*/  IMAD.U32 R10, RZ, RZ, UR4 ;  /* 0x00000004ff0a7e24 */ /* 0x000fe4000f8e00ff */
[----:B------:R-:W-:Y:S02]  /*14cc0*/  IMAD.U32 R11, RZ, RZ, UR5 ;  /* 0x00000005ff0b7e24 */ /* 0x000fe4000f8e00ff */
[----:B-1----:R-:W-:Y:S02]  /*14cd0*/  IMAD.MOV.U32 R8, RZ, RZ, 0x70 ;  /* 0x00000070ff087424 */ /* 0x002fe400078e00ff */
[----:B------:R-:W-:Y:S02]  /*14ce0*/  IMAD.MOV.U32 R12, RZ, RZ, 0x1 ;  /* 0x00000001ff0c7424 */ /* 0x000fe400078e00ff */
[----:B------:R-:W-:-:S07]  /*14cf0*/  IMAD.MOV.U32 R13, RZ, RZ, RZ ;  /* 0x000000ffff0d7224 */ /* 0x000fce00078e00ff */
[----:B------:R-:W-:-:S07]  /*14d00*/  LEPC R20, `(.L_x_545) ;  /* 0x000000001014794e */ /* 0x000fce0000000000 */
[----:B--2---:R-:W-:Y:S05]  /*14d10*/  CALL.ABS.NOINC R2 ;  /* 0x0000000002007343 */ /* 0x004fea0003c00000 */
.L_x_545:
[----:B------:R-:W-:Y:S05]  /*14d20*/  BSYNC B6 ;  /* 0x0000000000067941 */ /* 0x000fea0003800000 */
.L_x_544:
[----:B--2---:R-:W2:Y:S01]  /*14d30*/  LDL R2, [R1+0x8] ;  /* 0x0000080001027983 */ /* 0x004ea20000100800 */
[----:B------:R-:W-:Y:S01]  /*14d40*/  BSSY B6, `(.L_x_546) ;  /* 0x0000013000067945 */ /* 0x000fe20003800000 */
[----:B--2---:R-:W-:-:S13]  /*14d50*/  LOP3.LUT P6, RZ, R2, 0x1, RZ, 0xc0, !PT ;  /* 0x0000000102ff7812 */ /* 0x004fda00078cc0ff */
[----:B------:R-:W-:Y:S05]  /*14d60*/  @!P6 BRA `(.L_x_547) ;  /* 0x000000000040e947 */ /* 0x000fea0003800000 */
[----:B------:R-:W-:Y:S01]  /*14d70*/  MOV R2, 0x0 ;  /* 0x0000000000027802 */ /* 0x000fe20000000f00 */
[----:B------:R-:W-:Y:S01]  /*14d80*/  ULDC.64 UR4, c[0x4][0x98] ;  /* 0x0100260000047ab9 */ /* 0x000fe20000000a00 */
[----:B------:R-:W-:Y:S01]  /*14d90*/  ULDC.64 UR6, c[0x4][0xa0] ;  /* 0x0100280000067ab9 */ /* 0x000fe20000000a00 */
[----:B------:R-:W-:Y:S01]  /*14da0*/  ULDC.64 UR8, c[0x4][0x20] ;  /* 0x0100080000087ab9 */ /* 0x000fe20000000a00 */
[----:B------:R-:W-:Y:S01]  /*14db0*/  MOV R4, UR4 ;  /* 0x0000000400047c02 */ /* 0x000fe20008000f00 */
[----:B0-----:R-:W-:Y:S01]  /*14dc0*/  IMAD.U32 R5, RZ, RZ, UR5 ;  /* 0x00000005ff057e24 */ /* 0x001fe2000f8e00ff */
[----:B------:R-:W0:Y:S01]  /*14dd0*/  LDC.64 R2, c[0x4][R2] ;  /* 0x0100000002027b82 */ /* 0x000e220000000a00 */
[----:B------:R-:W-:Y:S02]  /*14de0*/  IMAD.U32 R6, RZ, RZ, UR6 ;  /* 0x00000006ff067e24 */ /* 0x000fe4000f8e00ff */
[----:B------:R-:W-:Y:S02]  /*14df0*/  IMAD.U32 R7, RZ, RZ, UR7 ;  /* 0x00000007ff077e24 */ /* 0x000fe4000f8e00ff */
[----:B------:R-:W-:-:S02]  /*14e00*/  IMAD.U32 R10, RZ, RZ, UR8 ;  /* 0x00000008ff0a7e24 */ /* 0x000fc4000f8e00ff */
[----:B------:R-:W-:Y:S02]  /*14e10*/  IMAD.U32 R11, RZ, RZ, UR9 ;  /* 0x00000009ff0b7e24 */ /* 0x000fe4000f8e00ff */
[----:B-1----:R-:W-:Y:S02]  /*14e20*/  IMAD.MOV.U32 R8, RZ, RZ, 0x70 ;  /* 0x00000070ff087424 */ /* 0x002fe400078e00ff */
[----:B------:R-:W-:Y:S02]  /*14e30*/  IMAD.MOV.U32 R12, RZ, RZ, 0x1 ;  /* 0x00000001ff0c7424 */ /* 0x000fe400078e00ff */
[----:B------:R-:W-:-:S07]  /*14e40*/  IMAD.MOV.U32 R13, RZ, RZ, RZ ;  /* 0x000000ffff0d7224 */ /* 0x000fce00078e00ff */
[----:B------:R-:W-:-:S07]  /*14e50*/  LEPC R20, `(.L_x_547) ;  /* 0x000000001014794e */ /* 0x000fce0000000000 */
[----:B0-----:R-:W-:Y:S05]  /*14e60*/  CALL.ABS.NOINC R2 ;  /* 0x0000000002007343 */ /* 0x001fea0003c00000 */
.L_x_547:
[----:B------:R-:W-:Y:S05]  /*14e70*/  BSYNC B6 ;  /* 0x0000000000067941 */ /* 0x000fea0003800000 */
.L_x_546:
[----:B------:R-:W2:Y:S01]  /*14e80*/  LDL.LU R20, [R1+0x4] ;  /* 0x0000040001147983 */ /* 0x000ea20000300800 */
[----:B------:R-:W-:Y:S01]  /*14e90*/  ULDC.64 UR4, c[0x0][0x9f8] ;  /* 0x00027e0000047ab9 */ /* 0x000fe20000000a00 */
[----:B------:R-:W3:Y:S02]  /*14ea0*/  LDC R6, c[0x0][0x430] ;  /* 0x00010c00ff067b82 */ /* 0x000ee40000000800 */
[----:B------:R-:W4:Y:S04]  /*14eb0*/  LDL.LU R0, [R1+0x30] ;  /* 0x0000300001007983 */ /* 0x000f280000300800 */
[----:B------:R-:W4:Y:S04]  /*14ec0*/  LDL R7, [R1] ;  /* 0x0000000001077983 */ /* 0x000f280000100800 */
[----:B------:R-:W4:Y:S01]  /*14ed0*/  LDL R21, [R1+0x20] ;  /* 0x0000200001157983 */ /* 0x000f220000100800 */
[----:B------:R-:W-:Y:S01]  /*14ee0*/  ISETP.NE.U32.AND P0, PT, RZ, UR4, PT ;  /* 0x00000004ff007c0c */ /* 0x000fe2000bf05070 */
[----:B------:R-:W1:Y:S03]  /*14ef0*/  S2R R4, SR_TID.X ;  /* 0x0000000000047919 */ /* 0x000e660000002100 */
[----:B------:R-:W-:Y:S01]  /*14f00*/  ISETP.NE.AND.EX P0, PT, RZ, UR5, PT, P0 ;  /* 0x00000005ff007c0c */ /* 0x000fe2000bf05300 */
[----:B0-----:R-:W0:-:S12]  /*14f10*/  S2R R5, SR_TID.X ;  /* 0x0000000000057919 */ /* 0x001e180000002100 */
[----:B------:R-:W-:Y:S02]  /*14f20*/  @P0 IADD3 R2, P1, R29, UR4, RZ ;  /* 0x000000041d020c10 */ /* 0x000fe4000ff3e0ff */
[----:B-1----:R-:W-:Y:S01]  /*14f30*/  LOP3.LUT R4, R4, 0x7f, RZ, 0xc0, !PT ;  /* 0x0000007f04047812 */ /* 0x002fe200078ec0ff */
[----:B0-----:R-:W-:-:S03]  /*14f40*/  IMAD.SHL.U32 R5, R5, 0x40, RZ ;  /* 0x0000004005057824 */ /* 0x001fc600078e00ff */
[----:B------:R-:W-:Y:S02]  /*14f50*/  SHF.R.U32.HI R4, RZ, 0x1, R4 ;  /* 0x00000001ff047819 */ /* 0x000fe40000011604 */
[----:B------:R-:W-:Y:S02]  /*14f60*/  LOP3.LUT R5, R5, 0x40, RZ, 0xc0, !PT ;  /* 0x0000004005057812 */ /* 0x000fe400078ec0ff */
[----:B--2---:R-:W-:Y:S02]  /*14f70*/  @P0 IADD3.X R3, R20, UR5, RZ, P1, !PT ;  /* 0x0000000514030c10 */ /* 0x004fe40008ffe4ff */
[----:B------:R-:W2:Y:S04]  /*14f80*/  LDL.LU R20, [R1+0x8] ;  /* 0x0000080001147983 */ /* 0x000ea80000300800 */
[----:B------:R0:W2:Y:S01]  /*14f90*/  @P0 LDG.E R28, desc[UR42][R2.64] ;  /* 0x0000002a021c0981 */ /* 0x0000a2000c1e1900 */
[----:B---3--:R-:W-:Y:S01]  /*14fa0*/  ISETP.NE.AND P1, PT, R6, 0x1, PT ;  /* 0x000000010600780c */ /* 0x008fe20003f25270 */
[----:B----4-:R-:W-:Y:S01]  /*14fb0*/  VIADD R0, R0, 0xffffff80 ;  /* 0xffffff8000007836 */ /* 0x010fe20000000000 */
[----:B------:R-:W-:-:S05]  /*14fc0*/  LOP3.LUT R8, R4, R5, RZ, 0xfc, !PT ;  /* 0x0000000504087212 */ /* 0x000fca00078efcff */
[----:B0-----:R-:W-:-:S06]  /*14fd0*/  IMAD.IADD R3, R8, 0x1, R0 ;  /* 0x0000000108037824 */ /* 0x001fcc00078e0200 */
[----:B------:R-:W0:Y:S01]  /*14fe0*/  @P1 LDC R4, c[0x0][0x434] ;  /* 0x00010d00ff041b82 */ /* 0x000e220000000800 */
[C---:B------:R-:W-:Y:S02]  /*14ff0*/  IADD3 R2, R3.reuse, R7, RZ ;  /* 0x0000000703027210 */ /* 0x040fe40007ffe0ff */
[----:B------:R-:W-:Y:S02]  /*15000*/  ISETP.GE.AND P0, PT, R3, R21, PT ;  /* 0x000000150300720c */ /* 0x000fe40003f06270 */
[----:B------:R-:W1:Y:S01]  /*15010*/  S2R R21, SR_TID.X ;  /* 0x0000000000157919 */ /* 0x000e620000002100 */
[----:B------:R-:W-:Y:S02]  /*15020*/  IMAD.MOV.U32 R8, RZ, RZ, R2 ;  /* 0x000000ffff087224 */ /* 0x000fe400078e0002 */
[----:B------:R-:W3:Y:S01]  /*15030*/  @P1 LDC R5, c[0x0][0x438] ;  /* 0x00010e00ff051b82 */ /* 0x000ee20000000800 */
[----:B0-----:R-:W-:-:S07]  /*15040*/  @P1 IMAD.HI.U32 R3, R2, R4, RZ ;  /* 0x0000000402031227 */ /* 0x001fce00078e00ff */
[----:B------:R-:W0:Y:S01]  /*15050*/  LDC R4, c[0x0][0x2f4] ;  /* 0x0000bd00ff047b82 */ /* 0x000e220000000800 */
[----:B---3--:R-:W-:-:S04]  /*15060*/  @P1 SHF.R.U32.HI R8, RZ, R5, R3 ;  /* 0x00000005ff081219 */ /* 0x008fc80000011603 */
[--C-:B------:R-:W-:Y:S01]  /*15070*/  @!P0 SHF.R.S32.HI R9, RZ, 0x1f, R8.reuse ;  /* 0x0000001fff098819 */ /* 0x100fe20000011408 */
[----:B------:R-:W-:Y:S02]  /*15080*/  IMAD.MOV R5, RZ, RZ, -R8 ;  /* 0x000000ffff057224 */ /* 0x000fe400078e0a08 */
[----:B-1----:R-:W-:Y:S02]  /*15090*/  IMAD.SHL.U32 R21, R21, 0x10, RZ ;  /* 0x0000001015157824 */ /* 0x002fe400078e00ff */
[----:B------:R-:W-:Y:S02]  /*150a0*/  IMAD R5, R6, R5, R2 ;  /* 0x0000000506057224 */ /* 0x000fe400078e0202 */
[----:B------:R-:W1:Y:S01]  /*150b0*/  @!P0 LDC.64 R2, c[0x0][0x428] ;  /* 0x00010a00ff028b82 */ /* 0x000e620000000a00 */
[----:B------:R-:W-:-:S07]  /*150c0*/  LOP3.LUT R21, R21, 0x10, RZ, 0xc0, !PT ;  /* 0x0000001015157812 */ /* 0x000fce00078ec0ff */
[----:B------:R-:W3:Y:S01]  /*150d0*/  @!P0 LDC.64 R6, c[0x0][0x418] ;  /* 0x00010600ff068b82 */ /* 0x000ee20000000a00 */
[C---:B0-----:R-:W-:Y:S02]  /*150e0*/  ISETP.GE.AND P3, PT, R21.reuse, R4, PT ;  /* 0x000000041500720c */ /* 0x041fe40003f66270 */
[----:B------:R-:W-:Y:S01]  /*150f0*/  LOP3.LUT R11, R21, 0x20, RZ, 0xfc, !PT ;  /* 0x00000020150b7812 */ /* 0x000fe200078efcff */
[----:B------:R-:W-:Y:S01]  /*15100*/  UMOV UR4, 0xffffffff ;  /* 0xffffffff00047882 */ /* 0x000fe20000000000 */
[----:B--2---:R-:W-:Y:S01]  /*15110*/  SHF.R.S32.HI R10, RZ, 0x1f, R28 ;  /* 0x0000001fff0a7819 */ /* 0x004fe2000001141c */
[----:B-1----:R-:W-:-:S04]  /*15120*/  @!P0 IMAD.WIDE.U32 R8, R28, R2, R8 ;  /* 0x000000021c088225 */ /* 0x002fc800078e0008 */
[----:B------:R-:W-:Y:S01]  /*15130*/  @!P0 IMAD R2, R10, R2, RZ ;  /* 0x000000020a028224 */ /* 0x000fe200078e02ff */
[----:B---3--:R-:W-:Y:S01]  /*15140*/  @!P0 LEA R6, P1, R8, R6, 0x2 ;  /* 0x0000000608068211 */ /* 0x008fe200078210ff */
[----:B------:R0:W-:Y:S02]  /*15150*/  STL [R1+0x4], R10 ;  /* 0x0000040a01007387 */ /* 0x0001e40000100800 */
[----:B------:R-:W-:Y:S01]  /*15160*/  @!P0 IMAD R2, R28, R3, R2 ;  /* 0x000000031c028224 */ /* 0x000fe200078e0202 */
[----:B------:R-:W-:-:S03]  /*15170*/  LOP3.LUT R20, R20, 0xfffffffb, RZ, 0xc0, !PT ;  /* 0xfffffffb14147812 */ /* 0x000fc600078ec0ff */
[----:B------:R-:W-:Y:S02]  /*15180*/  @!P0 IMAD.IADD R2, R9, 0x1, R2 ;  /* 0x0000000109028824 */ /* 0x000fe400078e0202 */
[----:B------:R-:W-:Y:S01]  /*15190*/  IMAD.U32 R3, RZ, RZ, UR39 ;  /* 0x00000027ff037e24 */ /* 0x000fe2000f8e00ff */
[----:B------:R-:W-:Y:S02]  /*151a0*/  @P3 LOP3.LUT R20, R20, 0x4, RZ, 0xfc, !PT ;  /* 0x0000000414143812 */ /* 0x000fe400078efcff */
[----:B------:R-:W-:Y:S01]  /*151b0*/  @!P0 LEA.HI.X R7, R8, R7, R2, 0x2, P1 ;  /* 0x0000000708078211 */ /* 0x000fe200008f1402 */
[----:B------:R-:W-:Y:S01]  /*151c0*/  IMAD.MOV.U32 R2, RZ, RZ, RZ ;  /* 0x000000ffff027224 */ /* 0x000fe200078e00ff */
[----:B------:R-:W-:Y:S02]  /*151d0*/  ISETP.GE.AND P1, PT, R11, R4, PT ;  /* 0x000000040b00720c */ /* 0x000fe40003f26270 */
[----:B------:R-:W-:Y:S02]  /*151e0*/  ISETP.NE.AND P2, PT, R3, 0x3, PT ;  /* 0x000000030300780c */ /* 0x000fe40003f45270 */
[----:B------:R-:W-:Y:S01]  /*151f0*/  LOP3.LUT R20, R20, 0xfffffff7, RZ, 0xc0, !PT ;  /* 0xfffffff714147812 */ /* 0x000fe200078ec0ff */
[----:B------:R1:W5:Y:S01]  /*15200*/  @!P0 LDG.E R2, desc[UR42][R6.64] ;  /* 0x0000002a06028981 */ /* 0x000362000c1e1900 */
[----:B0-----:R-:W-:-:S02]  /*15210*/  LOP3.LUT R10, R21, 0x40, RZ, 0xfc, !PT ;  /* 0x00000040150a7812 */ /* 0x001fc400078efcff */
[----:B------:R-:W-:Y:S02]  /*15220*/  LOP3.LUT R20, R20, 0xfffffffd, RZ, 0xc0, !PT ;  /* 0xfffffffd14147812 */ /* 0x000fe400078ec0ff */
[----:B------:R-:W-:-:S03]  /*15230*/  ISETP.GE.AND P0, PT, R10, R4, PT ;  /* 0x000000040a00720c */ /* 0x000fc60003f06270 */
[----:B------:R-:W-:-:S04]  /*15240*/  @P1 LOP3.LUT R20, R20, 0x2, RZ, 0xfc, !PT ;  /* 0x0000000214141812 */ /* 0x000fc800078efcff */
[----:B------:R-:W-:-:S04]  /*15250*/  @P2 LOP3.LUT R20, R20, 0x8, RZ, 0xfc, !PT ;  /* 0x0000000814142812 */ /* 0x000fc800078efcff */
[----:B------:R-:W-:-:S04]  /*15260*/  LOP3.LUT R20, R20, 0xfffffffe, RZ, 0xc0, !PT ;  /* 0xfffffffe14147812 */ /* 0x000fc800078ec0ff */
[----:B------:R-:W-:-:S05]  /*15270*/  @P0 LOP3.LUT R20, R20, 0x1, RZ, 0xfc, !PT ;  /* 0x0000000114140812 */ /* 0x000fca00078efcff */
[----:B------:R1:W-:Y:S01]  /*15280*/  STL [R1+0x8], R20 ;  /* 0x0000081401007387 */ /* 0x0003e20000100800 */
[----:B------:R-:W-:Y:S05]  /*15290*/  BRA.DIV UR4, `(.L_x_548) ;  /* 0x0000004a041c7947 */ /* 0x000fea000b800000 */
.L_x_670:
[----:B------:R-:W-:Y:S01]  /*152a0*/  SHF.R.S32.HI R29, RZ, 0x1f, R18 ;  /* 0x0000001fff1d7819 */ /* 0x000fe20000011412 */
[----:B------:R-:W-:Y:S06]  /*152b0*/  @!P2 BRA `(.L_x_549) ;  /* 0x000000000004a947 */ /* 0x000fec0003800000 */
[----:B------:R-:W-:Y:S01]  /*152c0*/  BPT.TRAP 0x1 ;  /* 0x000000040000795c */ /* 0x000fe20000300000 */
.L_x_549:
[----:B------:R-:W-:Y:S01]  /*152d0*/  IMAD R4, R23, 0x8, R22 ;  /* 0x0000000817047824 */ /* 0x000fe200078e0216 */
[----:B------:R-:W-:Y:S01]  /*152e0*/  SHF.L.U32 R3, R25, 0x1f, RZ ;  /* 0x0000001f19037819 */ /* 0x000fe200000006ff */
[----:B------:R-:W-:Y:S01]  /*152f0*/  BSSY B0, `(.L_x_550) ;  /* 0x0000005000007945 */ /* 0x000fe20003800000 */
[----:B-1----:R-:W-:Y:S02]  /*15300*/  SHF.R.S32.HI R20, RZ, 0x1f, R5 ;  /* 0x0000001fff147819 */ /* 0x002fe40000011405 */
[----:B------:R-:W0:Y:S01]  /*15310*/  SYNCS.PHASECHK.TRANS64.TRYWAIT P0, [R4+URZ+0x19c80], R3 ;  /* 0x019c8003040075a7 */ /* 0x000e22000800017f */
[----:B------:R1:W-:Y:S02]  /*15320*/  STL [R1+0x30], R3 ;  /* 0x0000300301007387 */ /* 0x0003e40000100800 */
[----:B01----:R-:W-:Y:S05]  /*15330*/  @!P0 BRA `(.L_x_551) ;  /* 0x0000004800288947 */ /* 0x003fea0003800000 */
.L_x_671:
[----:B------:R-:W-:Y:S05]  /*15340*/  BSYNC B0 ;  /* 0x0000000000007941 */ /* 0x000fea0003800000 */
.L_x_550:
[----:B------:R-:W2:Y:S01]  /*15350*/  LDL R9, [R1+0x20] ;  /* 0x0000200001097983 */ /* 0x000ea20000100800 */
[----:B------:R-:W-:-:S03]  /*15360*/  ULDC.64 UR4, c[0x0][0x328] ;  /* 0x0000ca0000047ab9 */ /* 0x000fc60000000a00 */
[----:B------:R-:W3:Y:S01]  /*15370*/  LDL R10, [R1+0x10] ;  /* 0x00001000010a7983 */ /* 0x000ee20000100800 */
[----:B0-----:R-:W-:Y:S01]  /*15380*/  IMAD R3, R20, UR4, RZ ;  /* 0x0000000414037c24 */ /* 0x001fe2000f8e02ff */
[----:B-----5:R-:W-:Y:S01]  /*15390*/  SHF.R.S32.HI R21, RZ, 0x1f, R2 ;  /* 0x0000001fff157819 */ /* 0x020fe20000011402 */
[C---:B------:R-:W-:Y:S01]  /*153a0*/  IMAD.WIDE.U32 R6, R5.reuse, UR4, RZ ;  /* 0x0000000405067c25 */ /* 0x040fe2000f8e00ff */
[----:B------:R-:W0:Y:S03]  /*153b0*/  S2R R8, SR_TID.X ;  /* 0x0000000000087919 */ /* 0x000e260000002100 */
[----:B------:R-:W-:Y:S01]  /*153c0*/  IMAD R3, R5, UR5, R3 ;  /* 0x0000000505037c24 */ /* 0x000fe2000f8e0203 */
[----:B------:R-:W-:-:S03]  /*153d0*/  ULDC.64 UR4, c[0x0][0x338] ;  /* 0x0000ce0000047ab9 */ /* 0x000fc60000000a00 */
[----:B------:R-:W-:Y:S02]  /*153e0*/  IMAD.IADD R7, R7, 0x1, R3 ;  /* 0x0000000107077824 */ /* 0x000fe400078e0203 */
[----:B------:R-:W-:Y:S02]  /*153f0*/  IMAD R3, R21, UR4, RZ ;  /* 0x0000000415037c24 */ /* 0x000fe4000f8e02ff */
[----:B------:R-:W-:-:S04]  /*15400*/  IMAD.WIDE.U32 R6, R2, UR4, R6 ;  /* 0x0000000402067c25 */ /* 0x000fc8000f8e0006 */
[----:B------:R-:W-:Y:S01]  /*15410*/  IMAD R3, R2, UR5, R3 ;  /* 0x0000000502037c24 */ /* 0x000fe2000f8e0203 */
[----:B------:R-:W-:-:S03]  /*15420*/  ULDC.64 UR4, c[0x0][0x330] ;  /* 0x0000cc0000047ab9 */ /* 0x000fc60000000a00 */
[----:B------:R-:W-:Y:S02]  /*15430*/  IMAD.IADD R7, R7, 0x1, R3 ;  /* 0x0000000107077824 */ /* 0x000fe400078e0203 */
[----:B------:R-:W-:Y:S01]  /*15440*/  IMAD.WIDE.U32 R6, R18, UR4, R6 ;  /* 0x0000000412067c25 */ /* 0x000fe2000f8e0006 */
[----:B0-----:R-:W-:-:S04]  /*15450*/  LOP3.LUT R8, R8, 0x7f, RZ, 0xc0, !PT ;  /* 0x0000007f08087812 */ /* 0x001fc800078ec0ff */
[----:B------:R-:W-:-:S04]  /*15460*/  SHF.R.U32.HI R8, RZ, 0x1, R8 ;  /* 0x00000001ff087819 */ /* 0x000fc80000011608 */
[----:B--2---:R-:W-:Y:S01]  /*15470*/  IADD3 R3, -R8, R9, -R0 ;  /* 0x0000000908037210 */ /* 0x004fe20007ffe900 */
[----:B------:R-:W-:-:S03]  /*15480*/  IMAD R9, R29, UR4, RZ ;  /* 0x000000041d097c24 */ /* 0x000fc6000f8e02ff */
[----:B------:R-:W-:Y:S01]  /*15490*/  ISETP.GE.AND P1, PT, R3, 0x1, PT ;  /* 0x000000010300780c */ /* 0x000fe20003f26270 */
[----:B------:R-:W-:Y:S01]  /*154a0*/  IMAD R9, R18, UR5, R9 ;  /* 0x0000000512097c24 */ /* 0x000fe2000f8e0209 */
[----:B------:R-:W-:Y:S01]  /*154b0*/  ULDC.64 UR4, c[0x0][0x318] ;  /* 0x0000c60000047ab9 */ /* 0x000fe20000000a00 */
[----:B---3--:R-:W-:Y:S01]  /*154c0*/  IMAD R10, R23, 0x3000, R10 ;  /* 0x00003000170a7824 */ /* 0x008fe200078e020a */
[----:B------:R-:W-:Y:S01]  /*154d0*/  IADD3 R8, P0, R6, UR4, RZ ;  /* 0x0000000406087c10 */ /* 0x000fe2000ff1e0ff */
[----:B------:R-:W-:-:S03]  /*154e0*/  UMOV UR4, 0xffffffff ;  /* 0xffffffff00047882 */ /* 0x000fc60000000000 */
[----:B------:R-:W-:Y:S01]  /*154f0*/  IADD3.X R9, R7, UR5, R9, P0, !PT ;  /* 0x0000000507097c10 */ /* 0x000fe200087fe409 */
[----:B------:R-:W-:Y:S08]  /*15500*/  BRA.DIV UR4, `(.L_x_552) ;  /* 0x0000004604cc7947 */ /* 0x000ff0000b800000 */
[----:B------:R-:W0:Y:S01]  /*15510*/  S2R R7, SR_TID.X ;  /* 0x0000000000077919 */ /* 0x000e220000002100 */
[----:B------:R-:W1:Y:S01]  /*15520*/  LDC R12, c[0x0][0x2f4] ;  /* 0x0000bd00ff0c7b82 */ /* 0x000e620000000800 */
[----:B------:R-:W2:Y:S04]  /*15530*/  SHFL.IDX PT, R6, R8, RZ, 0x1e1f ;  /* 0x001e1fff08067589 */ /* 0x000ea800000e0000 */
[----:B------:R-:W3:Y:S04]  /*15540*/  SHFL.IDX PT, R0, R9, RZ, 0x1e1f ;  /* 0x001e1fff09007589 */ /* 0x000ee800000e0000 */
[----:B------:R-:W4:Y:S01]  /*15550*/  SHFL.IDX PT, R9, R9, 0x1, 0x1e1f ;  /* 0x003e1f0009097f89 */ /* 0x000f2200000e0000 */
[----:B0-----:R-:W-:-:S05]  /*15560*/  IMAD.SHL.U32 R11, R7, 0x10, RZ ;  /* 0x00000010070b7824 */ /* 0x001fca00078e00ff */
[----:B------:R-:W-:-:S04]  /*15570*/  LOP3.LUT R11, R11, 0x10, RZ, 0xc0, !PT ;  /* 0x000000100b0b7812 */ /* 0x000fc800078ec0ff */
[C---:B--2---:R-:W-:Y:S02]  /*15580*/  IADD3 R6, P0, R11.reuse, R6, RZ ;  /* 0x000000060b067210 */ /* 0x044fe40007f1e0ff */
[C---:B-1----:R-:W-:Y:S02]  /*15590*/  ISETP.GE.AND P4, PT, R11.reuse, R12, PT ;  /* 0x0000000c0b00720c */ /* 0x042fe40003f86270 */
[----:B------:R-:W-:Y:S01]  /*155a0*/  LOP3.LUT R13, R11, 0x20, RZ, 0xfc, !PT ;  /* 0x000000200b0d7812 */ /* 0x000fe200078efcff */
[----:B---3--:R-:W-:Y:S01]  /*155b0*/  IMAD.X R7, RZ, RZ, R0, P0 ;  /* 0x000000ffff077224 */ /* 0x008fe200000e0600 */
[----:B------:R-:W-:Y:S02]  /*155c0*/  ISETP.LT.OR P0, PT, R3, 0x1, P4 ;  /* 0x000000010300780c */ /* 0x000fe40002701670 */
[----:B------:R-:W-:Y:S02]  /*155d0*/  IADD3 R0, R22, R10, RZ ;  /* 0x0000000a16007210 */ /* 0x000fe40007ffe0ff */
[----:B------:R-:W-:-:S02]  /*155e0*/  ISETP.GE.AND P2, PT, R13, R12, PT ;  /* 0x0000000c0d00720c */ /* 0x000fc40003f46270 */
[----:B------:R-:W-:-:S07]  /*155f0*/  LOP3.LUT R11, R11, 0x40, RZ, 0xfc, !PT ;  /* 0x000000400b0b7812 */ /* 0x000fce00078efcff */
[----:B------:R-:W-:Y:S01]  /*15600*/  LDGSTS.E.BYPASS.LTC128B.128 [R0+0x9000], desc[UR42][R6.64], !P0 ;  /* 0x0900000006007fae */ /* 0x000fe2000c101d6a */
[----:B------:R-:W-:-:S13]  /*15610*/  ISETP.LT.OR P0, PT, R3, 0x1, P2 ;  /* 0x000000010300780c */ /* 0x000fda0001701670 */
[----:B------:R-:W-:Y:S01]  /*15620*/  LDGSTS.E.BYPASS.LTC128B.128 [R0+0xa000], desc[UR42][R6.64+0x20], !P0 ;  /* 0x0a00002006007fae */ /* 0x000fe2000c101d6a */
[----:B------:R-:W-:-:S04]  /*15630*/  ISETP.GE.AND P0, PT, R11, R12, PT ;  /* 0x0000000c0b00720c */ /* 0x000fc80003f06270 */
[----:B------:R-:W-:-:S13]  /*15640*/  ISETP.LT.OR P3, PT, R3, 0x1, P0 ;  /* 0x000000010300780c */ /* 0x000fda0000761670 */
[----:B------:R0:W-:Y:S01]  /*15650*/  LDGSTS.E.BYPASS.LTC128B.128 [R0+0xb000], desc[UR42][R6.64+0x40], !P3 ;  /* 0x0b00004006007fae */ /* 0x0001e2000d901d6a */
[----:B------:R-:W-:-:S03]  /*15660*/  ISETP.GE.AND P3, PT, R3, 0x41, PT ;  /* 0x000000410300780c */ /* 0x000fc60003f66270 */
[----:B0---4-:R0:W1:Y:S10]  /*15670*/  SHFL.IDX PT, R6, R8, 0x1, 0x1e1f ;  /* 0x003e1f0008067f89 */ /* 0x01107400000e0000 */
.L_x_677:
[----:B------:R-:W2:Y:S01]  /*15680*/  S2R R7, SR_TID.X ;  /* 0x0000000000077919 */ /* 0x000ea20000002100 */
[C---:B------:R-:W-:Y:S02]  /*15690*/  ISETP.LT.OR P4, PT, R3.reuse, 0x41, P4 ;  /* 0x000000410300780c */ /* 0x040fe40002781670 */
[C---:B------:R-:W-:Y:S02]  /*156a0*/  ISETP.LT.OR P2, PT, R3.reuse, 0x41, P2 ;  /* 0x000000410300780c */ /* 0x040fe40001741670 */
[----:B------:R-:W-:Y:S01]  /*156b0*/  ISETP.LT.OR P0, PT, R3, 0x41, P0 ;  /* 0x000000410300780c */ /* 0x000fe20000701670 */
[----:B--2---:R-:W-:-:S05]  /*156c0*/  IMAD.SHL.U32 R7, R7, 0x10, RZ ;  /* 0x0000001007077824 */ /* 0x004fca00078e00ff */
[----:B------:R-:W-:-:S04]  /*156d0*/  LOP3.LUT R7, R7, 0x10, RZ, 0xc0, !PT ;  /* 0x0000001007077812 */ /* 0x000fc800078ec0ff */
        /* <DEDUP_REMOVED lines=10> */
.L_x_553:
[----:B------:R-:W-:Y:S02]  /*15780*/  PLOP3.LUT P2, PT, P2, P0, PT, 0xa2, 0x0 ;  /* 0x000000000000781c */ /* 0x000fe40001741472 */
[----:B------:R-:W-:-:S08]  /*15790*/  @P0 R2UR P2, UR4, R4 ;  /* 0x00000000040402ca */ /* 0x000fd00000040000 */
[----:B------:R-:W-:-:S05]  /*157a0*/  @P0 PLOP3.LUT P0, PT, P2, PT, PT, 0x80, 0x0 ;  /* 0x000000000000081c */ /* 0x000fca000170f070 */
[----:B------:R-:W-:Y:S01]  /*157b0*/  @!P2 SYNCS.ARRIVE.TRANS64.RED.A0T1 RZ, [UR4+0x19c70], RZ ;  /* 0x019c70ffffffa9a7 */ /* 0x000fe20008200404 */
[----:B------:R-:W-:Y:S07]  /*157c0*/  @!P2 ARRIVES.LDGSTSBAR.64.TRANSCNT [UR4+0x19c70] ;  /* 0x019c7000ff00a9b0 */ /* 0x000fee0008000a84 */
[----:B------:R-:W-:Y:S05]  /*157d0*/  @P0 BRA.U.ANY `(.L_x_553) ;  /* 0xfffffffd00e80947 */ /* 0x000fea000393ffff */
[----:B------:R-:W-:Y:S01]  /*157e0*/  NOP ;  /* 0x0000000000007918 */ /* 0x000fe20000000000 */
[----:B------:R-:W-:-:S05]  /*157f0*/  IMAD.U32 R3, RZ, RZ, UR39 ;  /* 0x00000027ff037e24 */ /* 0x000fca000f8e00ff */
[----:B------:R-:W-:-:S13]  /*15800*/  ISETP.NE.AND P4, PT, R3, 0x3, PT ;  /* 0x000000030300780c */ /* 0x000fda0003f85270 */
[----:B------:R-:W-:Y:S05]  /*15810*/  @!P4 BRA `(.L_x_554) ;  /* 0x000000000004c947 */ /* 0x000fea0003800000 */
[----:B------:R-:W-:Y:S01]  /*15820*/  BPT.TRAP 0x1 ;  /* 0x000000040000795c */ /* 0x000fe20000300000 */
.L_x_554:
[----:B------:R2:W-:Y:S01]  /*15830*/  SYNCS.ARRIVE.TRANS64.A1T0 RZ, [R4+URZ+0x19c70], RZ ;  /* 0x019c70ff04ff79a7 */ /* 0x0005e2000810003f */
[----:B------:R-:W-:Y:S05]  /*15840*/  @!P4 BRA `(.L_x_555) ;  /* 0x000000000004c947 */ /* 0x000fea0003800000 */
[----:B------:R-:W-:Y:S01]  /*15850*/  BPT.TRAP 0x1 ;  /* 0x000000040000795c */ /* 0x000fe20000300000 */
.L_x_555:
[----:B------:R-:W3:Y:S01]  /*15860*/  LDL R3, [R1+0x30] ;  /* 0x0000300001037983 */ /* 0x000ee20000100800 */
[----:B------:R-:W-:Y:S01]  /*15870*/  BSSY B0, `(.L_x_556) ;  /* 0x0000003000007945 */ /* 0x000fe20003800000 */
[----:B---3--:R-:W3:Y:S03]  /*15880*/  SYNCS.PHASECHK.TRANS64.TRYWAIT P0, [R4+URZ+0x19c40], R3 ;  /* 0x019c4003040075a7 */ /* 0x008ee6000800017f */
[----:B---3--:R-:W-:Y:S05]  /*15890*/  @!P0 BRA `(.L_x_557) ;  /* 0x0000004400cc8947 */ /* 0x008fea0003800000 */
.L_x_678:
[----:B------:R-:W-:Y:S05]  /*158a0*/  BSYNC B0 ;  /* 0x0000000000007941 */ /* 0x000fea0003800000 */
.L_x_556:
[----:B0-----:R-:W0:Y:S01]  /*158b0*/  S2R R8, SR_TID.X ;  /* 0x0000000000087919 */ /* 0x001e220000002100 */
[----:B------:R-:W-:Y:S01]  /*158c0*/  ULDC.64 UR4, c[0x0][0x300] ;  /* 0x0000c00000047ab9 */ /* 0x000fe20000000a00 */
[----:B------:R-:W4:Y:S01]  /*158d0*/  LDC R9, c[0x0][0x2f4] ;  /* 0x0000bd00ff097b82 */ /* 0x000f220000000800 */
[----:B------:R-:W-:Y:S01]  /*158e0*/  IMAD R20, R20, UR4, RZ ;  /* 0x0000000414147c24 */ /* 0x000fe2000f8e02ff */
[----:B------:R-:W-:Y:S01]  /*158f0*/  ULDC.64 UR6, c[0x0][0x2e8] ;  /* 0x0000ba0000067ab9 */ /* 0x000fe20000000a00 */
[----:B-1----:R-:W-:-:S04]  /*15900*/  IMAD.WIDE.U32 R6, R5, UR4, RZ ;  /* 0x0000000405067c25 */ /* 0x002fc8000f8e00ff */
[----:B------:R-:W-:Y:S01]  /*15910*/  IMAD R20, R5, UR5, R20 ;  /* 0x0000000505147c24 */ /* 0x000fe2000f8e0214 */
[----:B------:R-:W-:Y:S02]  /*15920*/  ULDC.64 UR4, c[0x0][0x310] ;  /* 0x0000c40000047ab9 */ /* 0x000fe40000000a00 */
[----:B------:R-:W-:Y:S02]  /*15930*/  IMAD R21, R21, UR4, RZ ;  /* 0x0000000415157c24 */ /* 0x000fe4000f8e02ff */
[----:B------:R-:W-:Y:S02]  /*15940*/  IMAD.IADD R7, R7, 0x1, R20 ;  /* 0x0000000107077824 */ /* 0x000fe400078e0214 */
[----:B------:R-:W-:-:S04]  /*15950*/  IMAD.WIDE.U32 R6, R2, UR4, R6 ;  /* 0x0000000402067c25 */ /* 0x000fc8000f8e0006 */
[----:B------:R-:W-:Y:S01]  /*15960*/  IMAD R2, R2, UR5, R21 ;  /* 0x0000000502027c24 */ /* 0x000fe2000f8e0215 */
[----:B------:R-:W-:-:S03]  /*15970*/  ULDC.64 UR4, c[0x0][0x308] ;  /* 0x0000c20000047ab9 */ /* 0x000fc60000000a00 */
[----:B---3--:R-:W-:Y:S02]  /*15980*/  IMAD.IADD R3, R7, 0x1, R2 ;  /* 0x0000000107037824 */ /* 0x008fe400078e0202 */
[----:B------:R-:W-:Y:S02]  /*15990*/  IMAD.MOV.U32 R2, RZ, RZ, R6 ;  /* 0x000000ffff027224 */ /* 0x000fe400078e0006 */
[----:B------:R-:W-:Y:S02]  /*159a0*/  IMAD R6, R29, UR4, RZ ;  /* 0x000000041d067c24 */ /* 0x000fe4000f8e02ff */
[----:B0-----:R-:W-:Y:S02]  /*159b0*/  IMAD.SHL.U32 R10, R8, 0x10, RZ ;  /* 0x00000010080a7824 */ /* 0x001fe400078e00ff */
[----:B------:R-:W-:Y:S01]  /*159c0*/  IMAD.WIDE.U32 R2, R18, UR4, R2 ;  /* 0x0000000412027c25 */ /* 0x000fe2000f8e0002 */
[----:B------:R-:W-:Y:S02]  /*159d0*/  UMOV UR4, 0xffffffff ;  /* 0xffffffff00047882 */ /* 0x000fe40000000000 */
[----:B------:R-:W-:Y:S01]  /*159e0*/  LOP3.LUT R10, R10, 0x10, RZ, 0xc0, !PT ;  /* 0x000000100a0a7812 */ /* 0x000fe200078ec0ff */
[----:B------:R-:W-:Y:S01]  /*159f0*/  IMAD.SHL.U32 R8, R8, 0x10, RZ ;  /* 0x0000001008087824 */ /* 0x000fe200078e00ff */
[----:B------:R-:W-:Y:S01]  /*15a00*/  IADD3 R5, P0, R2, UR6, RZ ;  /* 0x0000000602057c10 */ /* 0x000fe2000ff1e0ff */
[----:B------:R-:W-:Y:S01]  /*15a10*/  IMAD R6, R18, UR5, R6 ;  /* 0x0000000512067c24 */ /* 0x000fe2000f8e0206 */
[----:B------:R-:W-:-:S02]  /*15a20*/  LOP3.LUT R11, R10, 0x40, RZ, 0xfc, !PT ;  /* 0x000000400a0b7812 */ /* 0x000fc400078efcff */
[----:B------:R-:W-:Y:S02]  /*15a30*/  LOP3.LUT R10, R10, 0x20, RZ, 0xfc, !PT ;  /* 0x000000200a0a7812 */ /* 0x000fe400078efcff */
[----:B------:R-:W-:Y:S02]  /*15a40*/  LOP3.LUT R8, R8, 0x10, RZ, 0xc0, !PT ;  /* 0x0000001008087812 */ /* 0x000fe400078ec0ff */
[----:B------:R-:W-:Y:S02]  /*15a50*/  IADD3.X R6, R3, UR7, R6, P0, !PT ;  /* 0x0000000703067c10 */ /* 0x000fe400087fe406 */
[-C--:B----4-:R-:W-:Y:S02]  /*15a60*/  ISETP.GE.AND P2, PT, R11, R9.reuse, PT ;  /* 0x000000090b00720c */ /* 0x090fe40003f46270 */
[-C--:B------:R-:W-:Y:S02]  /*15a70*/  ISETP.GE.AND P4, PT, R10, R9.reuse, PT ;  /* 0x000000090a00720c */ /* 0x080fe40003f86270 */
[----:B------:R-:W-:Y:S01]  /*15a80*/  ISETP.GE.AND P5, PT, R8, R9, PT ;  /* 0x000000090800720c */ /* 0x000fe20003fa6270 */
[----:B------:R-:W-:-:S12]  /*15a90*/  BRA.DIV UR4, `(.L_x_558) ;  /* 0x0000004604647947 */ /* 0x000fd8000b800000 */
[----:B------:R-:W0:Y:S04]  /*15aa0*/  SHFL.IDX PT, R3, R5, RZ, 0x1e1f ;  /* 0x001e1fff05037589 */ /* 0x000e2800000e0000 */
[----:B------:R-:W1:Y:S04]  /*15ab0*/  SHFL.IDX PT, R2, R6, RZ, 0x1e1f ;  /* 0x001e1fff06027589 */ /* 0x000e6800000e0000 */
[----:B------:R-:W3:Y:S04]  /*15ac0*/  SHFL.IDX PT, R5, R5, 0x1, 0x1e1f ;  /* 0x003e1f0005057f89 */ /* 0x000ee800000e0000 */
[----:B------:R-:W4:Y:S01]  /*15ad0*/  SHFL.IDX PT, R6, R6, 0x1, 0x1e1f ;  /* 0x003e1f0006067f89 */ /* 0x000f2200000e0000 */
[----:B0-----:R-:W-:-:S05]  /*15ae0*/  @P1 IADD3 R3, P0, R8, R3, RZ ;  /* 0x0000000308031210 */ /* 0x001fca0007f1e0ff */
[----:B-1----:R-:W-:-:S05]  /*15af0*/  @P1 IMAD.X R2, RZ, RZ, R2, P0 ;  /* 0x000000ffff021224 */ /* 0x002fca00000e0602 */
[----:B------:R-:W-:-:S04]  /*15b00*/  @P1 LOP3.LUT R3, R3, R2, RZ, 0x3c, !PT ;  /* 0x0000000203031212 */ /* 0x000fc800078e3cff */
[----:B------:R-:W-:-:S04]  /*15b10*/  @P1 LOP3.LUT R2, R3, R2, RZ, 0x3c, !PT ;  /* 0x0000000203021212 */ /* 0x000fc800078e3cff */
[----:B------:R-:W-:-:S05]  /*15b20*/  @P1 LOP3.LUT R3, R3, R2, RZ, 0x3c, !PT ;  /* 0x0000000203031212 */ /* 0x000fca00078e3cff */
[----:B------:R0:W-:Y:S04]  /*15b30*/  @P1 LDGSTS.E.BYPASS.LTC128B.128 [R0+0x13800], desc[UR42][R2.64], !P5 ;  /* 0x1380000002001fae */ /* 0x0001e8000e901d6a */
[----:B------:R0:W-:Y:S04]  /*15b40*/  @P1 LDGSTS.E.BYPASS.LTC128B.128 [R0+0x14800], desc[UR42][R2.64+0x20], !P4 ;  /* 0x1480002002001fae */ /* 0x0001e8000e101d6a */
[----:B---34-:R0:W-:Y:S02]  /*15b50*/  @P1 LDGSTS.E.BYPASS.LTC128B.128 [R0+0x15800], desc[UR42][R2.64+0x40], !P2 ;  /* 0x1580004002001fae */ /* 0x0181e4000d101d6a */
.L_x_684:
[----:B01----:R-:W-:-:S05]  /*15b60*/  @P3 IADD3 R2, P0, R8, R5, RZ ;  /* 0x0000000508023210 */ /* 0x003fca0007f1e0ff */
        /* <DEDUP_REMOVED lines=9> */
.L_x_559:
        /* <DEDUP_REMOVED lines=11> */
.L_x_560:
[----:B------:R0:W5:Y:S01]  /*15cb0*/  LDL.LU R5, [R1+0x28] ;  /* 0x0000280001057983 */ /* 0x0001620000300800 */
[----:B------:R0:W-:Y:S03]  /*15cc0*/  SYNCS.ARRIVE.TRANS64.A1T0 RZ, [R4+URZ+0x19c30], RZ ;  /* 0x019c30ff04ff79a7 */ /* 0x0001e6000810003f */
[----:B------:R0:W5:Y:S02]  /*15cd0*/  LDL.LU R3, [R1+0x38] ;  /* 0x0000380001037983 */ /* 0x0001640000300800 */
[----:B------:R-:W-:Y:S05]  /*15ce0*/  WARPSYNC.ALL ;  /* 0x0000000000007948 */ /* 0x000fea0003800000 */
[----:B------:R-:W-:Y:S01]  /*15cf0*/  ULDC.64 UR4, c[0x0][0x298] ;  /* 0x0000a60000047ab9 */ /* 0x000fe20000000a00 */
[----:B------:R-:W-:Y:S01]  /*15d00*/  ULDC.64 UR6, c[0x0][0xa00] ;  /* 0x0002800000067ab9 */ /* 0x000fe20000000a00 */
[----:B------:R-:W-:Y:S01]  /*15d10*/  IADD3 R0, R22, 0xf000, RZ ;  /* 0x0000f00016007810 */ /* 0x000fe20007ffe0ff */
[----:B------:R-:W-:Y:S01]  /*15d20*/  BSSY B6, `(.L_x_561) ;  /* 0x0000020000067945 */ /* 0x000fe20003800000 */
[----:B------:R-:W-:Y:S01]  /*15d30*/  BAR.SYNC.DEFER_BLOCKING 0x8, 0x200 ;  /* 0x0208000000007b1d */ /* 0x000fe20000010000 */
[----:B------:R-:W-:-:S02]  /*15d40*/  ISETP.NE.U32.AND P0, PT, RZ, UR6, PT ;  /* 0x00000006ff007c0c */ /* 0x000fc4000bf05070 */
[----:B------:R-:W-:Y:S02]  /*15d50*/  LOP3.LUT P1, RZ, R0, 0x9f, RZ, 0xc0, !PT ;  /* 0x0000009f00ff7812 */ /* 0x000fe4000782c0ff */
[----:B------:R-:W-:-:S04]  /*15d60*/  ISETP.NE.AND.EX P0, PT, RZ, UR7, PT, P0 ;  /* 0x00000007ff007c0c */ /* 0x000fc8000bf05300 */
[----:B------:R-:W-:Y:S02]  /*15d70*/  SEL R26, R26, RZ, !P0 ;  /* 0x000000ff1a1a7207 */ /* 0x000fe40004000000 */
[----:B-----5:R-:W-:-:S05]  /*15d80*/  SHF.R.S32.HI R2, RZ, 0x1f, R5 ;  /* 0x0000001fff027819 */ /* 0x020fca0000011405 */
[----:B------:R-:W-:-:S04]  /*15d90*/  IMAD R2, R2, UR4, RZ ;  /* 0x0000000402027c24 */ /* 0x000fc8000f8e02ff */
[----:B------:R-:W-:Y:S01]  /*15da0*/  IMAD R0, R5, UR5, R2 ;  /* 0x0000000505007c24 */ /* 0x000fe2000f8e0202 */
[----:B------:R-:W-:Y:S01]  /*15db0*/  SEL R2, R3, RZ, !P0 ;  /* 0x000000ff03027207 */ /* 0x000fe20004000000 */
[----:B0-2---:R-:W-:-:S04]  /*15dc0*/  IMAD.WIDE.U32 R4, R5, UR4, RZ ;  /* 0x0000000405047c25 */ /* 0x005fc8000f8e00ff */
[----:B------:R-:W-:Y:S01]  /*15dd0*/  IMAD.IADD R0, R5, 0x1, R0 ;  /* 0x0000000105007824 */ /* 0x000fe200078e0200 */
[----:B------:R0:W-:Y:S04]  /*15de0*/  STL.64 [R1+0x30], R4 ;  /* 0x0000300401007387 */ /* 0x0001e80000100a00 */
[----:B------:R0:W-:Y:S04]  /*15df0*/  STL [R1+0x38], R2 ;  /* 0x0000380201007387 */ /* 0x0001e80000100800 */
[----:B------:R0:W-:Y:S01]  /*15e00*/  STL [R1+0x28], R0 ;  /* 0x0000280001007387 */ /* 0x0001e20000100800 */
        /* <DEDUP_REMOVED lines=17> */
.L_x_562:
[----:B------:R-:W-:Y:S05]  /*15f20*/  BSYNC B6 ;  /* 0x0000000000067941 */ /* 0x000fea0003800000 */
.L_x_561:
[----:B0-----:R-:W2:Y:S01]  /*15f30*/  LDL.LU R2, [R1+0x28] ;  /* 0x0000280001027983 */ /* 0x001ea20000300800 */
[----:B------:R-:W0:Y:S01]  /*15f40*/  LDC R9, c[0x0][0x448] ;  /* 0x00011200ff097b82 */ /* 0x000e220000000800 */
[----:B------:R-:W-:Y:S01]  /*15f50*/  ULDC.64 UR4, c[0x0][0x2d8] ;  /* 0x0000b60000047ab9 */ /* 0x000fe20000000a00 */
[----:B------:R-:W-:Y:S01]  /*15f60*/  ULDC.64 UR6, c[0x0][0x2c8] ;  /* 0x0000b20000067ab9 */ /* 0x000fe20000000a00 */
[----:B------:R-:W3:Y:S01]  /*15f70*/  LDL.LU.64 R20, [R1+0x30] ;  /* 0x0000300001147983 */ /* 0x000ee20000300a00 */
[----:B------:R-:W-:-:S03]  /*15f80*/  ULDC.64 UR8, c[0x0][0x280] ;  /* 0x0000a00000087ab9 */ /* 0x000fc60000000a00 */
[----:B------:R-:W4:Y:S01]  /*15f90*/  LDL.LU R4, [R1+0x38] ;  /* 0x0000380001047983 */ /* 0x000f220000300800 */
[----:B------:R-:W-:-:S04]  /*15fa0*/  IMAD R0, R29, UR4, RZ ;  /* 0x000000041d007c24 */ /* 0x000fc8000f8e02ff */
[----:B------:R-:W-:Y:S01]  /*15fb0*/  IMAD R0, R18, UR5, R0 ;  /* 0x0000000512007c24 */ /* 0x000fe2000f8e0200 */
[----:B0-----:R-:W-:-:S13]  /*15fc0*/  ISETP.NE.AND P0, PT, R9, 0x1, PT ;  /* 0x000000010900780c */ /* 0x001fda0003f05270 */
[----:B------:R-:W0:Y:S08]  /*15fd0*/  @P0 LDC R5, c[0x0][0x44c] ;  /* 0x00011300ff050b82 */ /* 0x000e300000000800 */
[----:B------:R-:W1:Y:S08]  /*15fe0*/  @P0 LDC R6, c[0x0][0x450] ;  /* 0x00011400ff060b82 */ /* 0x000e700000000800 */
[----:B------:R-:W1:Y:S01]  /*15ff0*/  @P0 LDC R8, c[0x0][0x450] ;  /* 0x00011400ff080b82 */ /* 0x000e620000000800 */
[----:B--2---:R-:W-:Y:S01]  /*16000*/  IMAD.MOV.U32 R3, RZ, RZ, R2 ;  /* 0x000000ffff037224 */ /* 0x004fe200078e0002 */
[----:B---3--:R-:W-:Y:S01]  /*16010*/  MOV R2, R20 ;  /* 0x0000001400027202 */ /* 0x008fe20000000f00 */
[----:B------:R-:W2:Y:S01]  /*16020*/  S2R R21, SR_TID.X ;  /* 0x0000000000157919 */ /* 0x000ea20000002100 */
[----:B------:R-:W3:Y:S03]  /*16030*/  S2R R20, SR_TID.X ;  /* 0x0000000000147919 */ /* 0x000ee60000002100 */
[----:B------:R-:W-:Y:S01]  /*16040*/  IMAD.WIDE.U32 R2, R18, UR4, R2 ;  /* 0x0000000412027c25 */ /* 0x000fe2000f8e0002 */
[----:B------:R-:W-:-:S03]  /*16050*/  ULDC.64 UR4, c[0x0][0x2e0] ;  /* 0x0000b80000047ab9 */ /* 0x000fc60000000a00 */
[----:B------:R-:W-:Y:S02]  /*16060*/  IMAD.IADD R3, R3, 0x1, R0 ;  /* 0x0000000103037824 */ /* 0x000fe400078e0200 */
[----:B----4-:R-:W-:Y:S02]  /*16070*/  IMAD R0, R4, UR4, RZ ;  /* 0x0000000404007c24 */ /* 0x010fe4000f8e02ff */
[----:B------:R-:W-:-:S04]  /*16080*/  IMAD.WIDE.U32 R2, R26, UR4, R2 ;  /* 0x000000041a027c25 */ /* 0x000fc8000f8e0002 */
[----:B------:R-:W-:Y:S01]  /*16090*/  IMAD R0, R26, UR5, R0 ;  /* 0x000000051a007c24 */ /* 0x000fe2000f8e0200 */
[----:B------:R-:W-:-:S03]  /*160a0*/  ULDC.64 UR4, c[0x0][0x2d0] ;  /* 0x0000b40000047ab9 */ /* 0x000fc60000000a00 */
[----:B------:R-:W-:Y:S02]  /*160b0*/  IMAD.IADD R3, R3, 0x1, R0 ;  /* 0x0000000103037824 */ /* 0x000fe400078e0200 */
[----:B--2---:R-:W-:Y:S01]  /*160c0*/  IMAD.SHL.U32 R21, R21, 0x40, RZ ;  /* 0x0000004015157824 */ /* 0x004fe200078e00ff */
[----:B---3--:R-:W-:-:S04]  /*160d0*/  LOP3.LUT R20, R20, 0x7f, RZ, 0xc0, !PT ;  /* 0x0000007f14147812 */ /* 0x008fc800078ec0ff */
[----:B------:R-:W-:Y:S02]  /*160e0*/  LOP3.LUT R21, R21, 0x40, RZ, 0xc0, !PT ;  /* 0x0000004015157812 */ /* 0x000fe400078ec0ff */
[----:B------:R-:W-:-:S04]  /*160f0*/  SHF.R.U32.HI R20, RZ, 0x1, R20 ;  /* 0x00000001ff147819 */ /* 0x000fc80000011614 */
[----:B------:R-:W-:Y:S02]  /*16100*/  LOP3.LUT R20, R20, R21, RZ, 0xfc, !PT ;  /* 0x0000001514147212 */ /* 0x000fe400078efcff */
[----:B------:R2:W5:Y:S03]  /*16110*/  LDL R21, [R1+0x3c] ;  /* 0x00003c0001157983 */ /* 0x0005660000100800 */
[----:B------:R-:W-:-:S04]  /*16120*/  IMAD R0, R17, 0xc0, R20 ;  /* 0x000000c011007824 */ /* 0x000fc800078e0214 */
[----:B0-----:R-:W-:-:S04]  /*16130*/  @P0 IMAD.HI.U32 R5, R0, R5, RZ ;  /* 0x0000000500050227 */ /* 0x001fc800078e00ff */
[----:B------:R-:W-:Y:S01]  /*16140*/  IMAD.MOV.U32 R4, RZ, RZ, R0 ;  /* 0x000000ffff047224 */ /* 0x000fe200078e0000 */
[----:B-1----:R-:W-:-:S04]  /*16150*/  @P0 SHF.R.U32.HI R4, RZ, R6, R5 ;  /* 0x00000006ff040219 */ /* 0x002fc80000011605 */
[--C-:B------:R-:W-:Y:S01]  /*16160*/  SHF.R.S32.HI R5, RZ, 0x1f, R4.reuse ;  /* 0x0000001fff057819 */ /* 0x100fe20000011404 */
[----:B------:R-:W-:-:S04]  /*16170*/  IMAD.MOV R6, RZ, RZ, -R4 ;  /* 0x000000ffff067224 */ /* 0x000fc800078e0a04 */
[----:B------:R-:W-:Y:S02]  /*16180*/  IMAD R5, R5, UR4, RZ ;  /* 0x0000000405057c24 */ /* 0x000fe4000f8e02ff */
[----:B------:R-:W-:Y:S02]  /*16190*/  IMAD R6, R9, R6, R0 ;  /* 0x0000000609067224 */ /* 0x000fe400078e0200 */
[C---:B------:R-:W-:Y:S02]  /*161a0*/  IMAD R7, R4.reuse, UR5, R5 ;  /* 0x0000000504077c24 */ /* 0x040fe4000f8e0205 */
[----:B------:R-:W-:-:S04]  /*161b0*/  IMAD.WIDE.U32 R4, R4, UR4, R2 ;  /* 0x0000000404047c25 */ /* 0x000fc8000f8e0002 */
[----:B------:R-:W-:Y:S01]  /*161c0*/  IMAD.IADD R5, R5, 0x1, R7 ;  /* 0x0000000105057824 */ /* 0x000fe200078e0207 */
[----:B------:R-:W-:Y:S01]  /*161d0*/  SHF.R.S32.HI R7, RZ, 0x1f, R6 ;  /* 0x0000001fff077819 */ /* 0x000fe20000011406 */
[----:B------:R-:W-:-:S04]  /*161e0*/  IMAD.WIDE.U32 R4, R6, UR6, R4 ;  /* 0x0000000606047c25 */ /* 0x000fc8000f8e0004 */
[----:B------:R-:W-:-:S04]  /*161f0*/  IMAD R7, R7, UR6, RZ ;  /* 0x0000000607077c24 */ /* 0x000fc8000f8e02ff */
[----:B------:R-:W-:Y:S01]  /*16200*/  IMAD R7, R6, UR7, R7 ;  /* 0x0000000706077c24 */ /* 0x000fe2000f8e0207 */
[----:B------:R-:W-:-:S04]  /*16210*/  IADD3 R6, P1, R4, UR8, RZ ;  /* 0x0000000804067c10 */ /* 0x000fc8000ff3e0ff */
[----:B------:R-:W-:Y:S02]  /*16220*/  IADD3.X R4, R5, UR9, R7, P1, !PT ;  /* 0x0000000905047c10 */ /* 0x000fe40008ffe407 */
[----:B------:R-:W0:Y:S01]  /*16230*/  @P0 LDC R7, c[0x0][0x44c] ;  /* 0x00011300ff070b82 */ /* 0x000e220000000800 */
[----:B------:R-:W-:-:S04]  /*16240*/  VIADD R0, R0, 0x80 ;  /* 0x0000008000007836 */ /* 0x000fc80000000000 */
[----:B------:R-:W-:Y:S02]  /*16250*/  IMAD.MOV.U32 R5, RZ, RZ, R0 ;  /* 0x000000ffff057224 */ /* 0x000fe400078e0000 */
[----:B0-----:R-:W-:-:S05]  /*16260*/  @P0 IMAD.HI.U32 R7, R0, R7, RZ ;  /* 0x0000000700070227 */ /* 0x001fca00078e00ff */
[----:B------:R-:W-:Y:S02]  /*16270*/  @P0 SHF.R.U32.HI R5, RZ, R8, R7 ;  /* 0x00000008ff050219 */ /* 0x000fe40000011607 */
[----:B------:R2:W5:Y:S01]  /*16280*/  LDL R8, [R1+0x24] ;  /* 0x0000240001087983 */ /* 0x0005620000100800 */
[----:B------:R-:W0:Y:S02]  /*16290*/  S2R R20, SR_TID.X ;  /* 0x0000000000147919 */ /* 0x000e240000002100 */
[----:B------:R-:W-:-:S04]  /*162a0*/  IMAD.MOV R7, RZ, RZ, -R5 ;  /* 0x000000ffff077224 */ /* 0x000fc800078e0a05 */
[----:B------:R-:W-:Y:S01]  /*162b0*/  IMAD R0, R9, R7, R0 ;  /* 0x0000000709007224 */ /* 0x000fe200078e0200 */
[----:B------:R-:W-:Y:S01]  /*162c0*/  SHF.R.S32.HI R7, RZ, 0x1f, R5 ;  /* 0x0000001fff077819 */ /* 0x000fe20000011405 */
[----:B------:R-:W-:-:S04]  /*162d0*/  IMAD.WIDE.U32 R2, R5, UR4, R2 ;  /* 0x0000000405027c25 */ /* 0x000fc8000f8e0002 */
[----:B------:R-:W-:Y:S01]  /*162e0*/  IMAD R7, R7, UR4, RZ ;  /* 0x0000000407077c24 */ /* 0x000fe2000f8e02ff */
[----:B------:R-:W-:-:S03]  /*162f0*/  ULDC UR4, c[0x0][0x2b8] ;  /* 0x0000ae0000047ab9 */ /* 0x000fc60000000800 */
[----:B------:R-:W-:Y:S01]  /*16300*/  IMAD R7, R5, UR5, R7 ;  /* 0x0000000505077c24 */ /* 0x000fe2000f8e0207 */
[----:B------:R-:W-:-:S03]  /*16310*/  SHF.R.S32.HI R5, RZ, 0x1f, R0 ;  /* 0x0000001fff057819 */ /* 0x000fc60000011400 */
[----:B------:R-:W-:Y:S02]  /*16320*/  IMAD.IADD R3, R3, 0x1, R7 ;  /* 0x0000000103037824 */ /* 0x000fe400078e0207 */
[----:B------:R-:W-:Y:S02]  /*16330*/  IMAD R5, R5, UR6, RZ ;  /* 0x0000000605057c24 */ /* 0x000fe4000f8e02ff */
[----:B------:R-:W-:Y:S01]  /*16340*/  IMAD.WIDE.U32 R2, R0, UR6, R2 ;  /* 0x0000000600027c25 */ /* 0x000fe2000f8e0002 */
[----:B0-----:R-:W-:-:S03]  /*16350*/  SHF.L.U32 R11, R20, 0x4, RZ ;  /* 0x00000004140b7819 */ /* 0x001fc600000006ff */
[----:B------:R-:W-:Y:S01]  /*16360*/  IMAD.SHL.U32 R10, R20, 0x10, RZ ;  /* 0x00000010140a7824 */ /* 0x000fe200078e00ff */
[----:B------:R-:W-:Y:S01]  /*16370*/  LOP3.LUT R11, R11, 0x10, RZ, 0xc0, !PT ;  /* 0x000000100b0b7812 */ /* 0x000fe200078ec0ff */
[----:B------:R-:W-:Y:S01]  /*16380*/  IMAD R5, R0, UR7, R5 ;  /* 0x0000000700057c24 */ /* 0x000fe2000f8e0205 */
[----:B------:R-:W-:Y:S02]  /*16390*/  IADD3 R7, P0, R2, UR8, RZ ;  /* 0x0000000802077c10 */ /* 0x000fe4000ff1e0ff */
[C---:B------:R-:W-:Y:S02]  /*163a0*/  LOP3.LUT R12, R11.reuse, 0x20, RZ, 0xfc, !PT ;  /* 0x000000200b0c7812 */ /* 0x040fe400078efcff */
[----:B------:R-:W-:Y:S02]  /*163b0*/  LOP3.LUT R10, R10, 0x10, RZ, 0xc0, !PT ;  /* 0x000000100a0a7812 */ /* 0x000fe400078ec0ff */
[----:B------:R-:W-:Y:S01]  /*163c0*/  LOP3.LUT R11, R11, 0x40, RZ, 0xfc, !PT ;  /* 0x000000400b0b7812 */ /* 0x000fe200078efcff */
[----:B------:R-:W-:Y:S01]  /*163d0*/  UMOV UR5, 0xffffffff ;  /* 0xffffffff00057882 */ /* 0x000fe20000000000 */
[----:B------:R-:W-:-:S02]  /*163e0*/  IADD3.X R5, R3, UR9, R5, P0, !PT ;  /* 0x0000000903057c10 */ /* 0x000fc400087fe405 */
[----:B------:R-:W-:Y:S02]  /*163f0*/  LOP3.LUT R20, R20, 0x7f, RZ, 0xc0, !PT ;  /* 0x0000007f14147812 */ /* 0x000fe400078ec0ff */
[----:B------:R-:W-:Y:S02]  /*16400*/  ISETP.GE.AND P3, PT, R10, UR4, PT ;  /* 0x000000040a007c0c */ /* 0x000fe4000bf66270 */
[----:B------:R-:W-:Y:S02]  /*16410*/  ISETP.GE.AND P0, PT, R12, UR4, PT ;  /* 0x000000040c007c0c */ /* 0x000fe4000bf06270 */
[----:B------:R-:W-:Y:S02]  /*16420*/  ISETP.GE.AND P1, PT, R11, UR4, PT ;  /* 0x000000040b007c0c */ /* 0x000fe4000bf26270 */
[----:B------:R-:W-:Y:S01]  /*16430*/  SHF.R.U32.HI R20, RZ, 0x1, R20 ;  /* 0x00000001ff147819 */ /* 0x000fe20000011614 */
[----:B--2---:R-:W-:Y:S10]  /*16440*/  BRA.DIV UR5, `(.L_x_563) ;  /* 0x0000003e05a87947 */ /* 0x004ff4000b800000 */
[----:B------:R-:W0:Y:S01]  /*16450*/  SHFL.IDX PT, R3, R6, RZ, 0x1e1f ;  /* 0x001e1fff06037589 */ /* 0x000e2200000e0000 */
[----:B-----5:R-:W-:Y:S02]  /*16460*/  IMAD R0, R21, R9, RZ ;  /* 0x0000000915007224 */ /* 0x020fe400078e02ff */
[----:B------:R-:W-:Y:S01]  /*16470*/  IMAD R17, R17, 0xc0, R20 ;  /* 0x000000c011117824 */ /* 0x000fe200078e0214 */
[----:B------:R-:W1:Y:S04]  /*16480*/  SHFL.IDX PT, R2, R4, RZ, 0x1e1f ;  /* 0x001e1fff04027589 */ /* 0x000e6800000e0000 */
[----:B------:R-:W-:Y:S01]  /*16490*/  ISETP.GE.AND P2, PT, R17, R0, PT ;  /* 0x000000001100720c */ /* 0x000fe20003f46270 */
[----:B------:R-:W2:Y:S04]  /*164a0*/  SHFL.IDX PT, R6, R6, 0x1, 0x1e1f ;  /* 0x003e1f0006067f89 */ /* 0x000ea800000e0000 */
[----:B------:R-:W3:Y:S08]  /*164b0*/  SHFL.IDX PT, R4, R4, 0x1, 0x1e1f ;  /* 0x003e1f0004047f89 */ /* 0x000ef000000e0000 */
[----:B0-----:R-:W-:-:S05]  /*164c0*/  @!P2 IADD3 R3, P4, R10, R3, RZ ;  /* 0x000000030a03a210 */ /* 0x001fca0007f9e0ff */
[----:B-1----:R-:W-:-:S05]  /*164d0*/  @!P2 IMAD.X R2, RZ, RZ, R2, P4 ;  /* 0x000000ffff02a224 */ /* 0x002fca00020e0602 */
[----:B------:R-:W-:-:S04]  /*164e0*/  @!P2 LOP3.LUT R3, R3, R2, RZ, 0x3c, !PT ;  /* 0x000000020303a212 */ /* 0x000fc800078e3cff */
[----:B------:R-:W-:-:S04]  /*164f0*/  @!P2 LOP3.LUT R2, R3, R2, RZ, 0x3c, !PT ;  /* 0x000000020302a212 */ /* 0x000fc800078e3cff */
[----:B------:R-:W-:-:S05]  /*16500*/  @!P2 LOP3.LUT R3, R3, R2, RZ, 0x3c, !PT ;  /* 0x000000020303a212 */ /* 0x000fca00078e3cff */
[----:B------:R-:W-:Y:S04]  /*16510*/  @!P2 LDGSTS.E.BYPASS.LTC128B.128 [R8+0xf000], desc[UR42][R2.64], !P3 ;  /* 0x0f0000000208afae */ /* 0x000fe8000d901d6a */
[----:B------:R-:W-:Y:S04]  /*16520*/  @!P2 LDGSTS.E.BYPASS.LTC128B.128 [R8+0x10800], desc[UR42][R2.64+0x20], !P0 ;  /* 0x108000200208afae */ /* 0x000fe8000c101d6a */
[----:B------:R0:W-:Y:S02]  /*16530*/  @!P2 LDGSTS.E.BYPASS.LTC128B.128 [R8+0x12000], desc[UR42][R2.64+0x40], !P1 ;  /* 0x120000400208afae */ /* 0x0001e4000c901d6a */
[----:B0-----:R-:W-:-:S05]  /*16540*/  VIADD R2, R17, 0x40 ;  /* 0x0000004011027836 */ /* 0x001fca0000000000 */
[----:B------:R-:W-:-:S13]  /*16550*/  ISETP.GE.AND P2, PT, R2, R0, PT ;  /* 0x000000000200720c */ /* 0x000fda0003f46270 */
[----:B--2---:R-:W-:-:S05]  /*16560*/  @!P2 IADD3 R2, P4, R10, R6, RZ ;  /* 0x000000060a02a210 */ /* 0x004fca0007f9e0ff */
[----:B---3--:R-:W-:-:S05]  /*16570*/  @!P2 IMAD.X R3, RZ, RZ, R4, P4 ;  /* 0x000000ffff03a224 */ /* 0x008fca00020e0604 */
[----:B------:R-:W-:Y:S04]  /*16580*/  @!P2 LDGSTS.E.BYPASS.LTC128B.128 [R8+0xf800], desc[UR42][R2.64], !P3 ;  /* 0x0f8000000208afae */ /* 0x000fe8000d901d6a */
[----:B------:R-:W-:Y:S04]  /*16590*/  @!P2 LDGSTS.E.BYPASS.LTC128B.128 [R8+0x11000], desc[UR42][R2.64+0x20], !P0 ;  /* 0x110000200208afae */ /* 0x000fe8000c101d6a */
[----:B------:R0:W-:Y:S04]  /*165a0*/  @!P2 LDGSTS.E.BYPASS.LTC128B.128 [R8+0x12800], desc[UR42][R2.64+0x40], !P1 ;  /* 0x128000400208afae */ /* 0x0001e8000c901d6a */
[----:B0-----:R0:W1:Y:S04]  /*165b0*/  SHFL.IDX PT, R3, R5, RZ, 0x1e1f ;  /* 0x001e1fff05037589 */ /* 0x00106800000e0000 */
[----:B------:R0:W2:Y:S02]  /*165c0*/  SHFL.IDX PT, R2, R7, RZ, 0x1e1f ;  /* 0x001e1fff07027589 */ /* 0x0000a400000e0000 */
.L_x_691:
[----:B------:R-:W-:Y:S01]  /*165d0*/  VIADD R17, R17, 0x80 ;  /* 0x0000008011117836 */ /* 0x000fe20000000000 */
[----:B------:R-:W-:Y:S04]  /*165e0*/  BSSY B0, `(.L_x_564) ;  /* 0x000000b000007945 */ /* 0x000fe80003800000 */
[----:B------:R-:W-:-:S13]  /*165f0*/  ISETP.GE.AND P2, PT, R17, R0, PT ;  /* 0x000000001100720c */ /* 0x000fda0003f46270 */
[----:B------:R-:W-:Y:S05]  /*16600*/  @P2 BRA `(.L_x_565) ;  /* 0x0000000000202947 */ /* 0x000fea0003800000 */
[----:B--2---:R-:W-:-:S05]  /*16610*/  IADD3 R2, P2, R10, R2, RZ ;  /* 0x000000020a027210 */ /* 0x004fca0007f5e0ff */
[----:B-1----:R-:W-:-:S05]  /*16620*/  IMAD.X R3, RZ, RZ, R3, P2 ;  /* 0x000000ffff037224 */ /* 0x002fca00010e0603 */
[----:B------:R-:W-:Y:S01]  /*16630*/  @!PT LDS RZ, [RZ] ;  /* 0x00000000fffff984 */ /* 0x000fe20000000800 */
[----:B------:R-:W-:Y:S01]  /*16640*/  @!PT LDS RZ, [RZ] ;  /* 0x00000000fffff984 */ /* 0x000fe20000000800 */
[----:B------:R-:W-:Y:S01]  /*16650*/  @!PT LDS RZ, [RZ] ;  /* 0x00000000fffff984 */ /* 0x000fe20000000800 */
[----:B------:R3:W-:Y:S04]  /*16660*/  LDGSTS.E.BYPASS.LTC128B.128 [R8+0x10000], desc[UR42][R2.64], !P3 ;  /* 0x1000000002087fae */ /* 0x0007e8000d901d6a */
[----:B------:R3:W-:Y:S04]  /*16670*/  LDGSTS.E.BYPASS.LTC128B.128 [R8+0x11800], desc[UR42][R2.64+0x20], !P0 ;  /* 0x1180002002087fae */ /* 0x0007e8000c101d6a */
[----:B------:R3:W-:Y:S02]  /*16680*/  LDGSTS.E.BYPASS.LTC128B.128 [R8+0x13000], desc[UR42][R2.64+0x40], !P1 ;  /* 0x1300004002087fae */ /* 0x0007e4000c901d6a */
.L_x_565:
[----:B------:R-:W-:Y:S05]  /*16690*/  BSYNC B0 ;  /* 0x0000000000007941 */ /* 0x000fea0003800000 */
.L_x_564:
[----:B------:R-:W-:Y:S01]  /*166a0*/  NOP ;  /* 0x0000000000007918 */ /* 0x000fe20000000000 */
[----:B------:R-:W-:-:S13]  /*166b0*/  PLOP3.LUT P0, PT, PT, PT, PT, 0x80, 0x0 ;  /* 0x000000000000781c */ /* 0x000fda0003f0f070 */
.L_x_566:
[----:B------:R-:W-:Y:S02]  /*166c0*/  PLOP3.LUT P1, PT, P1, P0, PT, 0xa2, 0x0 ;  /* 0x000000000000781c */ /* 0x000fe40000f21472 */
[----:B------:R-:W-:-:S08]  /*166d0*/  @P0 R2UR P1, UR4, R22 ;  /* 0x00000000160402ca */ /* 0x000fd00000020000 */
[----:B------:R-:W-:-:S05]  /*166e0*/  @P0 PLOP3.LUT P0, PT, P1, PT, PT, 0x80, 0x0 ;  /* 0x000000000000081c */ /* 0x000fca0000f0f070 */
[----:B------:R-:W-:Y:S01]  /*166f0*/  @!P1 SYNCS.ARRIVE.TRANS64.RED.A0T1 RZ, [UR4+0x19c00], RZ ;  /* 0x019c00ffffff99a7 */ /* 0x000fe20008200404 */
[----:B------:R-:W-:Y:S07]  /*16700*/  @!P1 ARRIVES.LDGSTSBAR.64.TRANSCNT [UR4+0x19c00] ;  /* 0x019c0000ff0099b0 */ /* 0x000fee0008000a84 */
[----:B------:R-:W-:Y:S05]  /*16710*/  @P0 BRA.U.ANY `(.L_x_566) ;  /* 0xfffffffd00e80947 */ /* 0x000fea000393ffff */
[----:B--23--:R-:W2:Y:S02]  /*16720*/  LDL.LU R2, [R1+0x40] ;  /* 0x0000400001027983 */ /* 0x00cea40000300800 */
        /* <DEDUP_REMOVED lines=9> */
[----:B------:R-:W3:Y:S03]  /*167c0*/  SYNCS.PHASECHK.TRANS64.TRYWAIT P0, [R22+URZ+0x19c20], R0 ;  /* 0x019c2000160075a7 */ /* 0x000ee6000800017f */
[----:B--23--:R-:W-:Y:S05]  /*167d0*/  @!P0 BRA `(.L_x_568) ;  /* 0x0000003c00b48947 */ /* 0x00cfea0003800000 */
.L_x_692:
[----:B------:R-:W-:Y:S05]  /*167e0*/  BSYNC B0 ;  /* 0x0000000000007941 */ /* 0x000fea0003800000 */
.L_x_567:
[----:B------:R-:W3:Y:S02]  /*167f0*/  LDL.LU R2, [R1+0x20] ;  /* 0x0000200001027983 */ /* 0x000ee40000300800 */
[----:B---3--:R-:W-:-:S13]  /*16800*/  ISETP.GE.AND P0, PT, R2, 0x81, PT ;  /* 0x000000810200780c */ /* 0x008fda0003f06270 */
[----:B------:R-:W-:Y:S05]  /*16810*/  @!P0 BRA `(.L_x_569) ;  /* 0x00000010004c8947 */ /* 0x000fea0003800000 */
[----:B------:R-:W3:Y:S01]  /*16820*/  LDL.LU R2, [R1+0x48] ;  /* 0x0000480001027983 */ /* 0x000ee20000300800 */
[----:B------:R-:W-:Y:S02]  /*16830*/  IMAD.MOV.U32 R4, RZ, RZ, R23 ;  /* 0x000000ffff047224 */ /* 0x000fe400078e0017 */
[----:B0-----:R-:W-:Y:S01]  /*16840*/  IMAD.MOV.U32 R5, RZ, RZ, R25 ;  /* 0x000000ffff057224 */ /* 0x001fe200078e0019 */
[----:B---3--:R-:W-:-:S07]  /*16850*/  LEA.HI.SX32 R20, R2, 0xfffffffe, 0x19 ;  /* 0xfffffffe02147811 */ /* 0x008fce00078fcaff */
.L_x_589:
[----:B0--3--:R-:W3:Y:S01]  /*16860*/  LDL R9, [R1] ;  /* 0x0000000001097983 */ /* 0x009ee20000100800 */
[----:B------:R-:W0:Y:S03]  /*16870*/  LDC R7, c[0x0][0x430] ;  /* 0x00010c00ff077b82 */ /* 0x000e260000000800 */
[----:B------:R-:W4:Y:S01]  /*16880*/  LDL R8, [R1+0x4] ;  /* 0x0000040001087983 */ /* 0x000f220000100800 */
[----:B------:R-:W2:Y:S01]  /*16890*/  S2R R2, SR_TID.X ;  /* 0x0000000000027919 */ /* 0x000ea20000002100 */
[----:B0-----:R-:W-:-:S13]  /*168a0*/  ISETP.NE.AND P0, PT, R7, 0x1, PT ;  /* 0x000000010700780c */ /* 0x001fda0003f05270 */
[----:B------:R-:W0:Y:S01]  /*168b0*/  @P0 LDC R6, c[0x0][0x434] ;  /* 0x00010d00ff060b82 */ /* 0x000e220000000800 */
[----:B--2---:R-:W-:-:S04]  /*168c0*/  LOP3.LUT R0, R2, 0x7f, RZ, 0xc0, !PT ;  /* 0x0000007f02007812 */ /* 0x004fc800078ec0ff */
[----:B-1----:R-:W-:-:S03]  /*168d0*/  SHF.R.U32.HI R3, RZ, 0x1, R0 ;  /* 0x00000001ff037819 */ /* 0x002fc60000011600 */
[----:B------:R-:W1:Y:S01]  /*168e0*/  @P0 LDC R0, c[0x0][0x438] ;  /* 0x00010e00ff000b82 */ /* 0x000e620000000800 */
[----:B------:R-:W-:Y:S02]  /*168f0*/  IMAD.SHL.U32 R2, R2, 0x40, RZ ;  /* 0x0000004002027824 */ /* 0x000fe400078e00ff */
[----:B------:R-:W-:-:S03]  /*16900*/  IMAD R3, R20, 0x80, R3 ;  /* 0x0000008014037824 */ /* 0x000fc600078e0203 */
[----:B------:R-:W-:Y:S01]  /*16910*/  LOP3.LUT R2, R2, 0x40, RZ, 0xc0, !PT ;  /* 0x0000004002027812 */ /* 0x000fe200078ec0ff */
[----:B------:R-:W-:Y:S05]  /*16920*/  YIELD ;  /* 0x0000000000007946 */ /* 0x000fea0003800000 */
[----:B------:R-:W-:Y:S01]  /*16930*/  ULDC.64 UR4, c[0x0][0x428] ;  /* 0x00010a0000047ab9 */ /* 0x000fe20000000a00 */
[----:B---3--:R-:W-:-:S05]  /*16940*/  IADD3 R3, R2, R3, R9 ;  /* 0x0000000302037210 */ /* 0x008fca0007ffe009 */
[----:B0-----:R-:W-:Y:S01]  /*16950*/  @P0 IMAD.HI.U32 R6, R3, R6, RZ ;  /* 0x0000000603060227 */ /* 0x001fe200078e00ff */
[----:B------:R-:W-:-:S04]  /*16960*/  MOV R2, R3 ;  /* 0x0000000300027202 */ /* 0x000fc80000000f00 */
[----:B-1----:R-:W-:-:S05]  /*16970*/  @P0 SHF.R.U32.HI R2, RZ, R0, R6 ;  /* 0x00000000ff020219 */ /* 0x002fca0000011606 */
[----:B------:R-:W-:-:S04]  /*16980*/  IMAD.MOV R0, RZ, RZ, -R2 ;  /* 0x000000ffff007224 */ /* 0x000fc800078e0a02 */
[----:B------:R-:W-:Y:S01]  /*16990*/  IMAD R7, R7, R0, R3 ;  /* 0x0000000007077224 */ /* 0x000fe200078e0203 */
[----:B------:R-:W-:Y:S01]  /*169a0*/  SHF.R.S32.HI R3, RZ, 0x1f, R2 ;  /* 0x0000001fff037819 */ /* 0x000fe20000011402 */
[----:B----4-:R-:W-:-:S04]  /*169b0*/  IMAD R0, R8, UR4, RZ ;  /* 0x0000000408007c24 */ /* 0x010fc8000f8e02ff */
[C---:B------:R-:W-:Y:S02]  /*169c0*/  IMAD R0, R28.reuse, UR5, R0 ;  /* 0x000000051c007c24 */ /* 0x040fe4000f8e0200 */
[----:B------:R-:W-:Y:S01]  /*169d0*/  IMAD.WIDE.U32 R2, R28, UR4, R2 ;  /* 0x000000041c027c25 */ /* 0x000fe2000f8e0002 */
[----:B------:R-:W-:-:S03]  /*169e0*/  ULDC.64 UR4, c[0x0][0x418] ;  /* 0x0001060000047ab9 */ /* 0x000fc60000000a00 */
[----:B------:R-:W-:Y:S01]  /*169f0*/  IMAD.IADD R0, R0, 0x1, R3 ;  /* 0x0000000100007824 */ /* 0x000fe200078e0203 */
[----:B------:R-:W-:-:S04]  /*16a00*/  LEA R8, P0, R2, UR4, 0x2 ;  /* 0x0000000402087c11 */ /* 0x000fc8000f8010ff */
[----:B------:R-:W-:-:S05]  /*16a10*/  LEA.HI.X R9, R2, UR5, R0, 0x2, P0 ;  /* 0x0000000502097c11 */ /* 0x000fca00080f1400 */
[----:B------:R-:W2:Y:S01]  /*16a20*/  LDG.E R8, desc[UR42][R8.64] ;  /* 0x0000002a08087981 */ /* 0x000ea2000c1e1900 */
[----:B------:R-:W-:Y:S02]  /*16a30*/  IMAD.U32 R10, RZ, RZ, UR39 ;  /* 0x00000027ff0a7e24 */ /* 0x000fe4000f8e00ff */
[----:B------:R-:W-:-:S03]  /*16a40*/  VIADD R23, R4, 0x1 ;  /* 0x0000000104177836 */ /* 0x000fc60000000000 */
[----:B------:R-:W-:Y:S02]  /*16a50*/  ISETP.NE.AND P2, PT, R10, 0x3, PT ;  /* 0x000000030a00780c */ /* 0x000fe40003f45270 */
[----:B------:R-:W-:Y:S01]  /*16a60*/  ISETP.NE.AND P0, PT, R23, 0x2, PT ;  /* 0x000000021700780c */ /* 0x000fe20003f05270 */
[----:B------:R-:W-:-:S03]  /*16a70*/  IMAD.MOV.U32 R0, RZ, RZ, R20 ;  /* 0x000000ffff007224 */ /* 0x000fc600078e0014 */
[----:B------:R-:W-:Y:S01]  /*16a80*/  SEL R25, RZ, 0x1, P0 ;  /* 0x00000001ff197807 */ /* 0x000fe20000000000 */
[----:B------:R-:W-:Y:S01]  /*16a90*/  VIADD R20, R20, 0xffffffff ;  /* 0xffffffff14147836 */ /* 0x000fe20000000000 */
[----:B------:R-:W-:Y:S02]  /*16aa0*/  ISETP.GT.AND P1, PT, R0, RZ, PT ;  /* 0x000000ff0000720c */ /* 0x000fe40003f24270 */
[----:B------:R-:W-:Y:S02]  /*16ab0*/  SEL R23, R23, RZ, P0 ;  /* 0x000000ff17177207 */ /* 0x000fe40000000000 */
[----:B------:R-:W-:Y:S02]  /*16ac0*/  LOP3.LUT R25, R5, R25, RZ, 0x3c, !PT ;  /* 0x0000001905197212 */ /* 0x000fe400078e3cff */
[----:B--2---:R-:W-:Y:S01]  /*16ad0*/  SHF.R.S32.HI R17, RZ, 0x1f, R8 ;  /* 0x0000001fff117819 */ /* 0x004fe20000011408 */
[----:B------:R-:W-:Y:S06]  /*16ae0*/  @!P2 BRA `(.L_x_570) ;  /* 0x000000000004a947 */ /* 0x000fec0003800000 */
[----:B------:R-:W-:Y:S01]  /*16af0*/  BPT.TRAP 0x1 ;  /* 0x000000040000795c */ /* 0x000fe20000300000 */
.L_x_570:
[----:B------:R-:W-:Y:S01]  /*16b00*/  IMAD R0, R23, 0x8, R22 ;  /* 0x0000000817007824 */ /* 0x000fe200078e0216 */
[----:B------:R-:W-:Y:S01]  /*16b10*/  SHF.L.U32 R10, R25, 0x1f, RZ ;  /* 0x0000001f190a7819 */ /* 0x000fe200000006ff */
[----:B------:R-:W-:Y:S01]  /*16b20*/  BSSY B0, `(.L_x_571) ;  /* 0x0000004000007945 */ /* 0x000fe20003800000 */
[----:B------:R-:W-:Y:S02]  /*16b30*/  SHF.R.S32.HI R9, RZ, 0x1f, R7 ;  /* 0x0000001fff097819 */ /* 0x000fe40000011407 */
[----:B------:R-:W0:Y:S02]  /*16b40*/  SYNCS.PHASECHK.TRANS64.TRYWAIT P0, [R0+URZ+0x19c80], R10 ;  /* 0x019c800a000075a7 */ /* 0x000e24000800017f */
[----:B0-----:R-:W-:Y:S05]  /*16b50*/  @!P0 BRA `(.L_x_572) ;  /* 0x0000003800e88947 */ /* 0x001fea0003800000 */
.L_x_693:
[----:B------:R-:W-:Y:S05]  /*16b60*/  BSYNC B0 ;  /* 0x0000000000007941 */ /* 0x000fea0003800000 */
.L_x_571:
[----:B------:R-:W2:Y:S01]  /*16b70*/  LDL R15, [R1+0x10] ;  /* 0x00001000010f7983 */ /* 0x000ea20000100800 */
[----:B------:R-:W-:Y:S01]  /*16b80*/  ULDC.64 UR4, c[0x0][0x328] ;  /* 0x0000ca0000047ab9 */ /* 0x000fe20000000a00 */
[----:B------:R-:W1:Y:S01]  /*16b90*/  LDC R12, c[0x0][0x2f4] ;  /* 0x0000bd00ff0c7b82 */ /* 0x000e620000000800 */
[----:B------:R-:W-:Y:S01]  /*16ba0*/  IMAD R6, R9, UR4, RZ ;  /* 0x0000000409067c24 */ /* 0x000fe2000f8e02ff */
[----:B------:R-:W3:Y:S01]  /*16bb0*/  S2R R11, SR_TID.X ;  /* 0x00000000000b7919 */ /* 0x000ee20000002100 */
        /* <DEDUP_REMOVED lines=13> */
[----:B------:R-:W-:-:S02]  /*16c90*/  UMOV UR4, 0xffffffff ;  /* 0xffffffff00047882 */ /* 0x000fc40000000000 */
[----:B------:R-:W-:Y:S01]  /*16ca0*/  IADD3 R21, P0, R2, UR6, RZ ;  /* 0x0000000602157c10 */ /* 0x000fe2000ff1e0ff */
[C---:B---3--:R-:W-:Y:S02]  /*16cb0*/  IMAD.SHL.U32 R13, R11.reuse, 0x10, RZ ;  /* 0x000000100b0d7824 */ /* 0x048fe400078e00ff */
[----:B------:R-:W-:Y:S01]  /*16cc0*/  IMAD.SHL.U32 R11, R11, 0x10, RZ ;  /* 0x000000100b0b7824 */ /* 0x000fe200078e00ff */
[----:B------:R-:W-:Y:S02]  /*16cd0*/  IADD3.X R26, R26, UR7, R3, P0, !PT ;  /* 0x000000071a1a7c10 */ /* 0x000fe400087fe403 */
[----:B------:R-:W-:Y:S02]  /*16ce0*/  LOP3.LUT R13, R13, 0x10, RZ, 0xc0, !PT ;  /* 0x000000100d0d7812 */ /* 0x000fe400078ec0ff */
[----:B------:R-:W-:Y:S02]  /*16cf0*/  LOP3.LUT R11, R11, 0x10, RZ, 0xc0, !PT ;  /* 0x000000100b0b7812 */ /* 0x000fe400078ec0ff */
[----:B------:R-:W-:-:S02]  /*16d00*/  LOP3.LUT R14, R13, 0x40, RZ, 0xfc, !PT ;  /* 0x000000400d0e7812 */ /* 0x000fc400078efcff */
[----:B------:R-:W-:Y:S02]  /*16d10*/  LOP3.LUT R13, R13, 0x20, RZ, 0xfc, !PT ;  /* 0x000000200d0d7812 */ /* 0x000fe400078efcff */
[-C--:B-1----:R-:W-:Y:S02]  /*16d20*/  ISETP.GE.AND P2, PT, R14, R12.reuse, PT ;  /* 0x0000000c0e00720c */ /* 0x082fe40003f46270 */
[-C--:B------:R-:W-:Y:S02]  /*16d30*/  ISETP.GE.AND P3, PT, R13, R12.reuse, PT ;  /* 0x0000000c0d00720c */ /* 0x080fe40003f66270 */
[----:B------:R-:W-:Y:S01]  /*16d40*/  ISETP.GE.AND P4, PT, R11, R12, PT ;  /* 0x0000000c0b00720c */ /* 0x000fe20003f86270 */
[----:B--2---:R-:W-:Y:S01]  /*16d50*/  IMAD R6, R23, 0x3000, R15 ;  /* 0x0000300017067824 */ /* 0x004fe200078e020f */
[----:B------:R-:W-:Y:S11]  /*16d60*/  BRA.DIV UR4, `(.L_x_573) ;  /* 0x0000003a04787947 */ /* 0x000ff6000b800000 */
[----:B------:R-:W1:Y:S01]  /*16d70*/  S2R R3, SR_TID.X ;  /* 0x0000000000037919 */ /* 0x000e620000002100 */
[----:B------:R-:W-:Y:S01]  /*16d80*/  IMAD.IADD R6, R22, 0x1, R6 ;  /* 0x0000000116067824 */ /* 0x000fe200078e0206 */
[----:B------:R-:W2:Y:S01]  /*16d90*/  SHFL.IDX PT, R2, R21, RZ, 0x1e1f ;  /* 0x001e1fff15027589 */ /* 0x000ea200000e0000 */
[----:B-1----:R-:W-:-:S03]  /*16da0*/  SHF.L.U32 R11, R3, 0x4, RZ ;  /* 0x00000004030b7819 */ /* 0x002fc600000006ff */
[----:B------:R-:W1:Y:S01]  /*16db0*/  SHFL.IDX PT, R3, R26, RZ, 0x1e1f ;  /* 0x001e1fff1a037589 */ /* 0x000e6200000e0000 */
[----:B------:R-:W-:-:S03]  /*16dc0*/  LOP3.LUT R11, R11, 0x10, RZ, 0xc0, !PT ;  /* 0x000000100b0b7812 */ /* 0x000fc600078ec0ff */
[----:B------:R-:W3:Y:S01]  /*16dd0*/  SHFL.IDX PT, R26, R26, 0x1, 0x1e1f ;  /* 0x003e1f001a1a7f89 */ /* 0x000ee200000e0000 */
[----:B--2---:R-:W-:-:S05]  /*16de0*/  IADD3 R2, P0, R11, R2, RZ ;  /* 0x000000020b027210 */ /* 0x004fca0007f1e0ff */
[----:B-1----:R-:W-:-:S05]  /*16df0*/  IMAD.X R3, RZ, RZ, R3, P0 ;  /* 0x000000ffff037224 */ /* 0x002fca00000e0603 */
[----:B------:R-:W-:Y:S04]  /*16e00*/  LDGSTS.E.BYPASS.LTC128B.128 [R6+0x9000], desc[UR42][R2.64], !P4 ;  /* 0x0900000002067fae */ /* 0x000fe8000e101d6a */
[----:B------:R-:W-:Y:S04]  /*16e10*/  LDGSTS.E.BYPASS.LTC128B.128 [R6+0xa000], desc[UR42][R2.64+0x20], !P3 ;  /* 0x0a00002002067fae */ /* 0x000fe8000d901d6a */
[----:B------:R1:W-:Y:S04]  /*16e20*/  LDGSTS.E.BYPASS.LTC128B.128 [R6+0xb000], desc[UR42][R2.64+0x40], !P2 ;  /* 0x0b00004002067fae */ /* 0x0003e8000d101d6a */
[----:B-1-3--:R1:W2:Y:S02]  /*16e30*/  SHFL.IDX PT, R2, R21, 0x1, 0x1e1f ;  /* 0x003e1f0015027f89 */ /* 0x00a2a400000e0000 */
.L_x_699:
[----:B------:R-:W3:Y:S02]  /*16e40*/  S2R R3, SR_TID.X ;  /* 0x0000000000037919 */ /* 0x000ee40000002100 */
[----:B---3--:R-:W-:-:S05]  /*16e50*/  IMAD.SHL.U32 R3, R3, 0x10, RZ ;  /* 0x0000001003037824 */ /* 0x008fca00078e00ff */
[----:B------:R-:W-:-:S04]  /*16e60*/  LOP3.LUT R3, R3, 0x10, RZ, 0xc0, !PT ;  /* 0x0000001003037812 */ /* 0x000fc800078ec0ff */
        /* <DEDUP_REMOVED lines=10> */
.L_x_574:
        /* <DEDUP_REMOVED lines=11> */
.L_x_575:
[----:B------:R2:W-:Y:S01]  /*16fc0*/  SYNCS.ARRIVE.TRANS64.A1T0 RZ, [R0+URZ+0x19c70], RZ ;  /* 0x019c70ff00ff79a7 */ /* 0x0005e2000810003f */
[----:B------:R-:W-:Y:S05]  /*16fd0*/  @!P3 BRA `(.L_x_576) ;  /* 0x000000000004b947 */ /* 0x000fea0003800000 */
[----:B------:R-:W-:Y:S01]  /*16fe0*/  BPT.TRAP 0x1 ;  /* 0x000000040000795c */ /* 0x000fe20000300000 */
.L_x_576:
[----:B------:R-:W3:Y:S01]  /*16ff0*/  SYNCS.PHASECHK.TRANS64.TRYWAIT P0, [R0+URZ+0x19c40], R10 ;  /* 0x019c400a000075a7 */ /* 0x000ee2000800017f */
[----:B------:R-:W-:Y:S04]  /*17000*/  BSSY B0, `(.L_x_577) ;  /* 0x0000002000007945 */ /* 0x000fe80003800000 */
[----:B---3--:R-:W-:Y:S05]  /*17010*/  @!P0 BRA `(.L_x_578) ;  /* 0x0000003800788947 */ /* 0x008fea0003800000 */
.L_x_700:
[----:B------:R-:W-:Y:S05]  /*17020*/  BSYNC B0 ;  /* 0x0000000000007941 */ /* 0x000fea0003800000 */
.L_x_577:
[----:B------:R-:W4:Y:S01]  /*17030*/  S2R R13, SR_TID.X ;  /* 0x00000000000d7919 */ /* 0x000f220000002100 */
[----:B------:R-:W-:Y:S01]  /*17040*/  ULDC.64 UR4, c[0x0][0x300] ;  /* 0x0000c00000047ab9 */ /* 0x000fe20000000a00 */
[----:B------:R-:W5:Y:S01]  /*17050*/  LDC R11, c[0x0][0x2f4] ;  /* 0x0000bd00ff0b7b82 */ /* 0x000f620000000800 */
[----:B------:R-:W-:Y:S01]  /*17060*/  IMAD R9, R9, UR4, RZ ;  /* 0x0000000409097c24 */ /* 0x000fe2000f8e02ff */
[----:B------:R-:W-:Y:S01]  /*17070*/  ULDC.64 UR6, c[0x0][0x2e8] ;  /* 0x0000ba0000067ab9 */ /* 0x000fe20000000a00 */
[----:B------:R-:W-:-:S04]  /*17080*/  IMAD.WIDE.U32 R2, R7, UR4, RZ ;  /* 0x0000000407027c25 */ /* 0x000fc8000f8e00ff */
        /* <DEDUP_REMOVED lines=13> */
[C---:B----4-:R-:W-:Y:S02]  /*17160*/  IMAD.SHL.U32 R12, R13.reuse, 0x10, RZ ;  /* 0x000000100d0c7824 */ /* 0x050fe400078e00ff */
[----:B-1----:R-:W-:Y:S01]  /*17170*/  IMAD.SHL.U32 R21, R13, 0x10, RZ ;  /* 0x000000100d157824 */ /* 0x002fe200078e00ff */
[----:B------:R-:W-:Y:S02]  /*17180*/  IADD3.X R8, R8, UR7, R3, P0, !PT ;  /* 0x0000000708087c10 */ /* 0x000fe400087fe403 */
[----:B------:R-:W-:Y:S02]  /*17190*/  LOP3.LUT R12, R12, 0x10, RZ, 0xc0, !PT ;  /* 0x000000100c0c7812 */ /* 0x000fe400078ec0ff */
[----:B------:R-:W-:Y:S02]  /*171a0*/  LOP3.LUT R21, R21, 0x10, RZ, 0xc0, !PT ;  /* 0x0000001015157812 */ /* 0x000fe400078ec0ff */
[----:B------:R-:W-:-:S02]  /*171b0*/  LOP3.LUT R13, R12, 0x40, RZ, 0xfc, !PT ;  /* 0x000000400c0d7812 */ /* 0x000fc400078efcff */
[----:B------:R-:W-:Y:S02]  /*171c0*/  LOP3.LUT R12, R12, 0x20, RZ, 0xfc, !PT ;  /* 0x000000200c0c7812 */ /* 0x000fe400078efcff */
[-C--:B-----5:R-:W-:Y:S02]  /*171d0*/  ISETP.GE.AND P2, PT, R13, R11.reuse, PT ;  /* 0x0000000b0d00720c */ /* 0x0a0fe40003f46270 */
[-C--:B------:R-:W-:Y:S02]  /*171e0*/  ISETP.GE.AND P3, PT, R12, R11.reuse, PT ;  /* 0x0000000b0c00720c */ /* 0x080fe40003f66270 */
[----:B------:R-:W-:Y:S01]  /*171f0*/  ISETP.GE.AND P4, PT, R21, R11, PT ;  /* 0x0000000b1500720c */ /* 0x000fe20003f86270 */
[----:B------:R-:W-:-:S12]  /*17200*/  BRA.DIV UR4, `(.L_x_579) ;  /* 0x0000003a04107947 */ /* 0x000fd8000b800000 */
[----:B------:R-:W1:Y:S04]  /*17210*/  SHFL.IDX PT, R2, R7, RZ, 0x1e1f ;  /* 0x001e1fff07027589 */ /* 0x000e6800000e0000 */
[----:B------:R-:W4:Y:S04]  /*17220*/  SHFL.IDX PT, R3, R8, RZ, 0x1e1f ;  /* 0x001e1fff08037589 */ /* 0x000f2800000e0000 */
[----:B------:R-:W0:Y:S01]  /*17230*/  SHFL.IDX PT, R8, R8, 0x1, 0x1e1f ;  /* 0x003e1f0008087f89 */ /* 0x000e2200000e0000 */
[----:B-1----:R-:W-:-:S05]  /*17240*/  IADD3 R2, P0, R21, R2, RZ ;  /* 0x0000000215027210 */ /* 0x002fca0007f1e0ff */
[----:B----4-:R-:W-:-:S05]  /*17250*/  IMAD.X R3, RZ, RZ, R3, P0 ;  /* 0x000000ffff037224 */ /* 0x010fca00000e0603 */
[----:B------:R-:W-:Y:S04]  /*17260*/  LDGSTS.E.BYPASS.LTC128B.128 [R6+0x13800], desc[UR42][R2.64], !P4 ;  /* 0x1380000002067fae */ /* 0x000fe8000e101d6a */
[----:B------:R-:W-:Y:S04]  /*17270*/  LDGSTS.E.BYPASS.LTC128B.128 [R6+0x14800], desc[UR42][R2.64+0x20], !P3 ;  /* 0x1480002002067fae */ /* 0x000fe8000d901d6a */
[----:B------:R1:W-:Y:S04]  /*17280*/  LDGSTS.E.BYPASS.LTC128B.128 [R6+0x15800], desc[UR42][R2.64+0x40], !P2 ;  /* 0x1580004002067fae */ /* 0x0003e8000d101d6a */
[----:B01----:R1:W4:Y:S02]  /*17290*/  SHFL.IDX PT, R2, R7, 0x1, 0x1e1f ;  /* 0x003e1f0007027f89 */ /* 0x00332400000e0000 */
.L_x_706:
[----:B----4-:R-:W-:-:S05]  /*172a0*/  IADD3 R2, P0, R21, R2, RZ ;  /* 0x0000000215027210 */ /* 0x010fca0007f1e0ff */
        /* <DEDUP_REMOVED lines=9> */
.L_x_580:
[----:B------:R-:W-:Y:S02]  /*17340*/  PLOP3.LUT P2, PT, P2, P0, PT, 0xa2, 0x0 ;  /* 0x000000000000781c */ /* 0x000fe40001741472 */
[----:B------:R-:W-:-:S08]  /*17350*/  @P0 R2UR P2, UR4, R0 ;  /* 0x00000000000402ca */ /* 0x000fd00000040000 */
[----:B------:R-:W-:-:S05]  /*17360*/  @P0 PLOP3.LUT P0, PT, P2, PT, PT, 0x80, 0x0 ;  /* 0x000000000000081c */ /* 0x000fca000170f070 */
[----:B------:R-:W-:Y:S01]  /*17370*/  @!P2 SYNCS.ARRIVE.TRANS64.RED.A0T1 RZ, [UR4+0x19c30], RZ ;  /* 0x019c30ffffffa9a7 */ /* 0x000fe20008200404 */
[----:B------:R-:W-:Y:S07]  /*17380*/  @!P2 ARRIVES.LDGSTSBAR.64.TRANSCNT [UR4+0x19c30] ;  /* 0x019c3000ff00a9b0 */ /* 0x000fee0008000a84 */
[----:B------:R-:W-:Y:S05]  /*17390*/  @P0 BRA.U.ANY `(.L_x_580) ;  /* 0xfffffffd00e80947 */ /* 0x000fea000393ffff */
[----:B------:R-:W-:Y:S01]  /*173a0*/  NOP ;  /* 0x0000000000007918 */ /* 0x000fe20000000000 */
[----:B0-----:R-:W-:-:S04]  /*173b0*/  MOV R2, UR39 ;  /* 0x0000002700027c02 */ /* 0x001fc80008000f00 */
[----:B------:R-:W-:-:S13]  /*173c0*/  ISETP.NE.AND P3, PT, R2, 0x3, PT ;  /* 0x000000030200780c */ /* 0x000fda0003f65270 */
[----:B------:R-:W-:Y:S05]  /*173d0*/  @!P3 BRA `(.L_x_581) ;  /* 0x000000000004b947 */ /* 0x000fea0003800000 */
[----:B------:R-:W-:Y:S01]  /*173e0*/  BPT.TRAP 0x1 ;  /* 0x000000040000795c */ /* 0x000fe20000300000 */
.L_x_581:
[----:B------:R2:W-:Y:S02]  /*173f0*/  SYNCS.ARRIVE.TRANS64.A1T0 RZ, [R0+URZ+0x19c30], RZ ;  /* 0x019c30ff00ff79a7 */ /* 0x0005e4000810003f */
[----:B--23--:R-:W-:-:S05]  /*17400*/  IMAD.U32 R0, RZ, RZ, UR36 ;  /* 0x00000024ff007e24 */ /* 0x00cfca000f8e00ff */
[----:B------:R-:W-:-:S13]  /*17410*/  ISETP.NE.AND P0, PT, R0, 0x3, PT ;  /* 0x000000030000780c */ /* 0x000fda0003f05270 */
[----:B------:R-:W-:Y:S05]  /*17420*/  @!P0 BRA `(.L_x_582) ;  /* 0x0000000000048947 */ /* 0x000fea0003800000 */
[----:B------:R-:W-:Y:S01]  /*17430*/  BPT.TRAP 0x1 ;  /* 0x000000040000795c */ /* 0x000fe20000300000 */
.L_x_582:
[----:B------:R-:W-:Y:S01]  /*17440*/  LOP3.LUT R0, R5, 0x1, RZ, 0x3c, !PT ;  /* 0x0000000105007812 */ /* 0x000fe200078e3cff */
[----:B------:R-:W-:Y:S01]  /*17450*/  IMAD R2, R4, 0x8, R22 ;  /* 0x0000000804027824 */ /* 0x000fe200078e0216 */
[----:B------:R-:W-:Y:S02]  /*17460*/  BSSY B0, `(.L_x_583) ;  /* 0x0000004000007945 */ /* 0x000fe40003800000 */
[----:B------:R-:W-:-:S04]  /*17470*/  SHF.L.U32 R0, R0, 0x1f, RZ ;  /* 0x0000001f00007819 */ /* 0x000fc800000006ff */
[----:B------:R-:W0:Y:S02]  /*17480*/  SYNCS.PHASECHK.TRANS64.TRYWAIT P2, [R2+URZ+0x19c70], R0 ;  /* 0x019c7000020075a7 */ /* 0x000e24000804017f */
[----:B0-----:R-:W-:Y:S05]  /*17490*/  @!P2 BRA `(.L_x_584) ;  /* 0x000000380004a947 */ /* 0x001fea0003800000 */
.L_x_707:
[----:B------:R-:W-:Y:S05]  /*174a0*/  BSYNC B0 ;  /* 0x0000000000007941 */ /* 0x000fea0003800000 */
.L_x_583:
[----:B------:R-:W-:-:S05]  /*174b0*/  IMAD.U32 R3, RZ, RZ, UR39 ;  /* 0x00000027ff037e24 */ /* 0x000fca000f8e00ff */
[----:B------:R-:W-:-:S13]  /*174c0*/  ISETP.NE.AND P2, PT, R3, 0x3, PT ;  /* 0x000000030300780c */ /* 0x000fda0003f45270 */
[----:B------:R-:W-:Y:S05]  /*174d0*/  @!P2 BRA `(.L_x_585) ;  /* 0x000000000004a947 */ /* 0x000fea0003800000 */
[----:B------:R-:W-:Y:S01]  /*174e0*/  BPT.TRAP 0x1 ;  /* 0x000000040000795c */ /* 0x000fe20000300000 */
.L_x_585:
[----:B0-----:R-:W-:Y:S01]  /*174f0*/  SHF.L.U32 R0, R5, 0x1f, RZ ;  /* 0x0000001f05007819 */ /* 0x001fe200000006ff */
[----:B------:R-:W-:-:S03]  /*17500*/  IMAD R3, R4, 0x3000, RZ ;  /* 0x0000300004037824 */ /* 0x000fc600078e02ff */
[----:B------:R-:W0:Y:S02]  /*17510*/  SYNCS.PHASECHK.TRANS64.TRYWAIT P2, [R2+URZ+0x19c60], R0 ;  /* 0x019c6000020075a7 */ /* 0x000e24000804017f */
[----:B0-----:R-:W-:Y:S05]  /*17520*/  @!P2 BRA `(.L_x_586) ;  /* 0x0000003400f4a947 */ /* 0x001fea0003800000 */
.L_x_708:
        /* <DEDUP_REMOVED lines=8> */
[----:B-1----:R-:W0:Y:S02]  /*175b0*/  LDSM.16.MT88.4 R4, [R0+0x9000] ;  /* 0x009000000004783b */ /* 0x002e240000004200 */
        /* <DEDUP_REMOVED lines=46> */
.L_x_587:
[----:B-1----:R1:W-:Y:S01]  /*178a0*/  SYNCS.ARRIVE.TRANS64.A1T0 RZ, [R2+URZ+0x19c50], RZ ;  /* 0x019c50ff02ff79a7 */ /* 0x0023e2000810003f */
[----:B------:R-:W-:Y:S06]  /*178b0*/  BAR.SYNC.DEFER_BLOCKING 0x2, 0x80 ;  /* 0x0082000000007b1d */ /* 0x000fec0000010000 */
[----:B------:R-:W-:Y:S05]  /*178c0*/  @!P0 BRA `(.L_x_588) ;  /* 0x0000000000048947 */ /* 0x000fea0003800000 */
[----:B------:R-:W-:Y:S01]  /*178d0*/  BPT.TRAP 0x1 ;  /* 0x000000040000795c */ /* 0x000fe20000300000 */
.L_x_588:
[----:B------:R-:W2:Y:S01]  /*178e0*/  LDL R0, [R1+0xc] ;  /* 0x00000c0001007983 */ /* 0x000ea20000100800 */
[----:B-1----:R-:W-:Y:S02]  /*178f0*/  VIADD R2, R2, 0x19c80 ;  /* 0x00019c8002027836 */ /* 0x002fe40000000000 */
[----:B------:R-:W-:Y:S02]  /*17900*/  IMAD.MOV.U32 R4, RZ, RZ, R23 ;  /* 0x000000ffff047224 */ /* 0x000fe400078e0017 */
[----:B------:R-:W-:Y:S01]  /*17910*/  IMAD.MOV.U32 R5, RZ, RZ, R25 ;  /* 0x000000ffff057224 */ /* 0x000fe200078e0019 */
[----:B--2---:R-:W-:-:S04]  /*17920*/  PRMT R2, R0, 0x654, R2 ;  /* 0x0000065400027816 */ /* 0x004fc80000000002 */
[----:B------:R3:W-:Y:S01]  /*17930*/  SYNCS.ARRIVE.TRANS64.RED.A1T0 RZ, [R2+URZ], RZ ;  /* 0x000000ff02ff79a7 */ /* 0x0007e2000810043f */
[----:B------:R-:W-:Y:S05]  /*17940*/  @P1 BRA `(.L_x_589) ;  /* 0xffffffec00c41947 */ /* 0x000fea000383ffff */
.L_x_569:
[----:B--2---:R-:W3:Y:S01]  /*17950*/  S2R R0, SR_TID.X ;  /* 0x0000000000007919 */ /* 0x004ee20000002100 */
[----:B------:R-:W-:Y:S01]  /*17960*/  BSSY B0, `(.L_x_590) ;  /* 0x0000012000007945 */ /* 0x000fe20003800000 */
[----:B---3--:R-:W-:Y:S01]  /*17970*/  LOP3.LUT R2, R0, 0x7f, RZ, 0xc0, !PT ;  /* 0x0000007f00027812 */ /* 0x008fe200078ec0ff */
[----:B------:R-:W-:-:S03]  /*17980*/  IMAD.U32 R0, RZ, RZ, UR36 ;  /* 0x00000024ff007e24 */ /* 0x000fc6000f8e00ff */
[----:B------:R-:W-:Y:S02]  /*17990*/  ISETP.NE.AND P1, PT, R2, RZ, PT ;  /* 0x000000ff0200720c */ /* 0x000fe40003f25270 */
[----:B------:R-:W-:-:S11]  /*179a0*/  ISETP.NE.AND P0, PT, R0, 0x3, PT ;  /* 0x000000030000780c */ /* 0x000fd60003f05270 */
[----:B------:R-:W-:Y:S05]  /*179b0*/  @P1 BRA `(.L_x_591) ;  /* 0x0000000000301947 */ /* 0x000fea0003800000 */
[----:B0-----:R-:W0:Y:S01]  /*179c0*/  S2R R5, SR_LANEID ;  /* 0x0000000000057919 */ /* 0x001e220000000000 */
[----:B------:R-:W-:Y:S01]  /*179d0*/  VOTEU.ANY UR4, UPT, PT ;  /* 0x0000000000047886 */ /* 0x000fe200038e0100 */
[----:B-1----:R-:W1:Y:S01]  /*179e0*/  LDC.64 R2, c[0x0][0xc60] ;  /* 0x00031800ff027b82 */ /* 0x002e620000000a00 */
        /* <DEDUP_REMOVED lines=8> */
[----:B0-----:R-:W-:-:S07]  /*17a70*/  IADD3 R16, R0, UR38, R7 ;  /* 0x0000002600107c10 */ /* 0x001fce000fffe007 */
.L_x_591:
[----:B------:R-:W-:Y:S05]  /*17a80*/  BSYNC B0 ;  /* 0x0000000000007941 */ /* 0x000fea0003800000 */
.L_x_590:
[----:B------:R-:W-:Y:S05]  /*17a90*/  @!P0 BRA `(.L_x_592) ;  /* 0x0000000000048947 */ /* 0x000fea0003800000 */
[----:B------:R-:W-:Y:S01]  /*17aa0*/  BPT.TRAP 0x1 ;  /* 0x000000040000795c */ /* 0x000fe20000300000 */
.L_x_592:
[----:B------:R-:W-:Y:S01]  /*17ab0*/  LOP3.LUT R0, R25, 0x1, RZ, 0x3c, !PT ;  /* 0x0000000119007812 */ /* 0x000fe200078e3cff */
[----:B01----:R-:W-:Y:S01]  /*17ac0*/  IMAD R3, R23, 0x8, R22 ;  /* 0x0000000817037824 */ /* 0x003fe200078e0216 */
[----:B------:R-:W-:Y:S02]  /*17ad0*/  BSSY B0, `(.L_x_593) ;  /* 0x0000004000007945 */ /* 0x000fe40003800000 */
[----:B------:R-:W-:-:S04]  /*17ae0*/  SHF.L.U32 R0, R0, 0x1f, RZ ;  /* 0x0000001f00007819 */ /* 0x000fc800000006ff */
[----:B------:R-:W0:Y:S02]  /*17af0*/  SYNCS.PHASECHK.TRANS64.TRYWAIT P1, [R3+URZ+0x19c70], R0 ;  /* 0x019c7000030075a7 */ /* 0x000e24000802017f */
[----:B0-----:R-:W-:Y:S05]  /*17b00*/  @!P1 BRA `(.L_x_594) ;  /* 0x0000003000909947 */ /* 0x001fea0003800000 */
.L_x_709:
[----:B------:R-:W-:Y:S05]  /*17b10*/  BSYNC B0 ;  /* 0x0000000000007941 */ /* 0x000fea0003800000 */
.L_x_593:
[----:B------:R-:W-:-:S04]  /*17b20*/  MOV R2, UR39 ;  /* 0x0000002700027c02 */ /* 0x000fc80008000f00 */
[----:B------:R-:W-:-:S13]  /*17b30*/  ISETP.NE.AND P1, PT, R2, 0x3, PT ;  /* 0x000000030200780c */ /* 0x000fda0003f25270 */
[----:B------:R-:W-:Y:S05]  /*17b40*/  @!P1 BRA `(.L_x_595) ;  /* 0x0000000000049947 */ /* 0x000fea0003800000 */
[----:B------:R-:W-:Y:S01]  /*17b50*/  BPT.TRAP 0x1 ;  /* 0x000000040000795c */ /* 0x000fe20000300000 */
.L_x_595:
[----:B0-----:R-:W-:-:S04]  /*17b60*/  SHF.L.U32 R0, R25, 0x1f, RZ ;  /* 0x0000001f19007819 */ /* 0x001fc800000006ff */
[----:B------:R-:W0:Y:S02]  /*17b70*/  SYNCS.PHASECHK.TRANS64.TRYWAIT P1, [R3+URZ+0x19c60], R0 ;  /* 0x019c6000030075a7 */ /* 0x000e24000802017f */
[----:B0-----:R-:W-:Y:S05]  /*17b80*/  @!P1 BRA `(.L_x_596) ;  /* 0x0000003000849947 */ /* 0x001fea0003800000 */
.L_x_710:
        /* <DEDUP_REMOVED lines=56> */
.L_x_597:
[----:B-1----:R1:W-:Y:S01]  /*17f10*/  SYNCS.ARRIVE.TRANS64.A1T0 RZ, [R3+URZ+0x19c50], RZ ;  /* 0x019c50ff03ff79a7 */ /* 0x0023e2000810003f */
[----:B------:R-:W-:Y:S06]  /*17f20*/  BAR.SYNC.DEFER_BLOCKING 0x2, 0x80 ;  /* 0x0082000000007b1d */ /* 0x000fec0000010000 */
[----:B------:R-:W-:Y:S05]  /*17f30*/  @!P0 BRA `(.L_x_598) ;  /* 0x0000000000048947 */ /* 0x000fea0003800000 */
[----:B------:R-:W-:Y:S01]  /*17f40*/  BPT.TRAP 0x1 ;  /* 0x000000040000795c */ /* 0x000fe20000300000 */
.L_x_598:
[----:B------:R-:W2:Y:S01]  /*17f50*/  LDL R0, [R1+0xc] ;  /* 0x00000c0001007983 */ /* 0x000ea20000100800 */
[----:B-1----:R-:W-:Y:S02]  /*17f60*/  VIADD R3, R3, 0x19c80 ;  /* 0x00019c8003037836 */ /* 0x002fe40000000000 */
[----:B------:R-:W-:-:S05]  /*17f70*/  VIADD R23, R23, 0x1 ;  /* 0x0000000117177836 */ /* 0x000fca0000000000 */
[----:B------:R-:W-:-:S04]  /*17f80*/  ISETP.NE.AND P0, PT, R23, 0x2, PT ;  /* 0x000000021700780c */ /* 0x000fc80003f05270 */
[----:B------:R-:W-:Y:S02]  /*17f90*/  SEL R23, R23, RZ, P0 ;  /* 0x000000ff17177207 */ /* 0x000fe40000000000 */
[----:B--2---:R-:W-:Y:S02]  /*17fa0*/  PRMT R3, R0, 0x654, R3 ;  /* 0x0000065400037816 */ /* 0x004fe40000000003 */
[----:B------:R-:W-:Y:S02]  /*17fb0*/  SEL R0, RZ, 0x1, P0 ;  /* 0x00000001ff007807 */ /* 0x000fe40000000000 */
[----:B------:R1:W-:Y:S02]  /*17fc0*/  SYNCS.ARRIVE.TRANS64.RED.A1T0 RZ, [R3+URZ], RZ ;  /* 0x000000ff03ff79a7 */ /* 0x0003e4000810043f */
[----:B------:R-:W-:-:S07]  /*17fd0*/  LOP3.LUT R25, R25, R0, RZ, 0x3c, !PT ;  /* 0x0000000019197212 */ /* 0x000fce00078e3cff */
.L_x_539:
[----:B------:R-:W2:Y:S02]  /*17fe0*/  LDL R0, [R1+0x8] ;  /* 0x0000080001007983 */ /* 0x000ea40000100800 */
[----:B--2---:R-:W-:-:S13]  /*17ff0*/  LOP3.LUT P0, RZ, R0, 0x10, RZ, 0xc0, !PT ;  /* 0x0000001000ff7812 */ /* 0x004fda000780c0ff */
[----:B------:R-:W-:Y:S05]  /*18000*/  @!P0 BRA `(.L_x_599) ;  /* 0x0000000000288947 */ /* 0x000fea0003800000 */
[----:B------:R-:W-:Y:S05]  /*18010*/  WARPSYNC.ALL ;  /* 0x0000000000007948 */ /* 0x000fea0003800000 */
[----:B------:R-:W2:Y:S08]  /*18020*/  S2UR UR4, SR_CgaCtaId ;  /* 0x00000000000479c3 */ /* 0x000eb00000008800 */
[----:B------:R-:W-:Y:S01]  /*18030*/  BAR.SYNC.DEFER_BLOCKING 0x5, 0x200 ;  /* 0x0148000000007b1d */ /* 0x000fe20000010000 */
[----:B0-----:R-:W-:Y:S01]  /*18040*/  MOV R22, 0x400 ;  /* 0x0000040000167802 */ /* 0x001fe20000000f00 */
[----:B--2---:R-:W-:-:S05]  /*18050*/  IMAD.U32 R0, RZ, RZ, UR4 ;  /* 0x00000004ff007e24 */ /* 0x004fca000f8e00ff */
[----:B------:R-:W-:Y:S01]  /*18060*/  LEA R22, R0, R22, 0x18 ;  /* 0x0000001600167211 */ /* 0x000fe200078ec0ff */
[----:B------:R0:W-:Y:S04]  /*18070*/  STL [R1+0xc], R0 ;  /* 0x00000c0001007387 */ /* 0x0001e80000100800 */
[----:B------:R0:W2:Y:S01]  /*18080*/  LDS.128 R16, [R22+0x19cd0] ;  /* 0x019cd00016107984 */ /* 0x0000a20000000c00 */
[----:B------:R-:W-:Y:S06]  /*18090*/  BAR.ARV 0x4, 0x200 ;  /* 0x0108000000007b1d */ /* 0x000fec0000002000 */
[----:B------:R-:W-:Y:S05]  /*180a0*/  BRA `(.L_x_600) ;  /* 0x0000000800487947 */ /* 0x000fea0003800000 */
.L_x_599:
[----:B------:R-:W2:Y:S01]  /*180b0*/  S2R R0, SR_TID.X ;  /* 0x0000000000007919 */ /* 0x000ea20000002100 */
[----:B------:R-:W-:Y:S01]  /*180c0*/  UMOV UR4, 0xffffffff ;  /* 0xffffffff00047882 */ /* 0x000fe20000000000 */
[----:B--2---:R-:W-:-:S04]  /*180d0*/  LOP3.LUT R6, R0, 0x1f, RZ, 0xc0, !PT ;  /* 0x0000001f00067812 */ /* 0x004fc800078ec0ff */
[----:B------:R-:W-:Y:S01]  /*180e0*/  ISETP.NE.AND P0, PT, R6, 0x1f, PT ;  /* 0x0000001f0600780c */ /* 0x000fe20003f05270 */
[----:B------:R-:W-:-:S12]  /*180f0*/  BRA.DIV UR4, `(.L_x_601) ;  /* 0x0000002e043c7947 */ /* 0x000fd8000b800000 */
[----:B0-----:R-:W-:Y:S01]  /*18100*/  IMAD.IADD R5, R19, 0x1, R6 ;  /* 0x0000000113057824 */ /* 0x001fe200078e0206 */
[----:B------:R-:W-:-:S04]  /*18110*/  ULDC UR4, c[0x0][0xc3c] ;  /* 0x00030f0000047ab9 */ /* 0x000fc80000000800 */
[----:B------:R-:W-:-:S13]  /*18120*/  ISETP.GE.OR P1, PT, R5, UR4, !P0 ;  /* 0x0000000405007c0c */ /* 0x000fda000c726670 */
[----:B-1----:R-:W0:Y:S02]  /*18130*/  @!P1 LDC.64 R2, c[0x0][0xc80] ;  /* 0x00032000ff029b82 */ /* 0x002e240000000a00 */
[----:B0-----:R-:W-:-:S06]  /*18140*/  @!P1 IMAD.WIDE R2, R5, 0x4, R2 ;  /* 0x0000000405029825 */ /* 0x001fcc00078e0202 */
[----:B------:R0:W2:Y:S01]  /*18150*/  @!P1 LDG.E R3, desc[UR42][R2.64] ;  /* 0x0000002a02039981 */ /* 0x0000a2000c1e1900 */
[C---:B------:R-:W-:Y:S02]  /*18160*/  ISETP.GE.U32.AND P2, PT, R6.reuse, 0x2, PT ;  /* 0x000000020600780c */ /* 0x040fe40003f46070 */
[C---:B------:R-:W-:Y:S01]  /*18170*/  ISETP.GE.U32.AND P3, PT, R6.reuse, 0x4, PT ;  /* 0x000000040600780c */ /* 0x040fe20003f66070 */
[----:B------:R-:W-:Y:S01]  /*18180*/  SHFL.IDX PT, R0, R16, RZ, 0x1f ;  /* 0x00001fff10007589 */ /* 0x000fe200000e0000 */
[C---:B------:R-:W-:Y:S02]  /*18190*/  ISETP.GE.U32.AND P4, PT, R6.reuse, 0x8, PT ;  /* 0x000000080600780c */ /* 0x040fe40003f86070 */
[C---:B------:R-:W-:Y:S01]  /*181a0*/  ISETP.GE.U32.AND P5, PT, R6.reuse, 0x10, PT ;  /* 0x000000100600780c */ /* 0x040fe20003fa6070 */
[----:B------:R-:W-:Y:S01]  /*181b0*/  SHFL.IDX PT, R4, R16, 0x1, 0x1f ;  /* 0x00201f0010047f89 */ /* 0x000fe200000e0000 */
[----:B0-----:R-:W-:Y:S02]  /*181c0*/  IMAD.MOV.U32 R2, RZ, RZ, RZ ;  /* 0x000000ffff027224 */ /* 0x001fe400078e00ff */
[----:B--2---:R-:W-:Y:S01]  /*181d0*/  @!P1 IMAD.MOV.U32 R2, RZ, RZ, R3 ;  /* 0x000000ffff029224 */ /* 0x004fe200078e0003 */
[----:B------:R-:W-:-:S04]  /*181e0*/  ISETP.NE.AND P1, PT, R6, RZ, PT ;  /* 0x000000ff0600720c */ /* 0x000fc80003f25270 */
[----:B------:R-:W0:Y:S02]  /*181f0*/  SHFL.UP PT, R14, R2, 0x1, RZ ;  /* 0x04200000020e7989 */ /* 0x000e2400000e00ff */
[----:B0-----:R-:W-:-:S05]  /*18200*/  SEL R5, R14, RZ, P1 ;  /* 0x000000ff0e057207 */ /* 0x001fca0000800000 */
[----:B------:R-:W-:-:S05]  /*18210*/  IMAD.IADD R3, R2, 0x1, R5 ;  /* 0x0000000102037824 */ /* 0x000fca00078e0205 */
[----:B------:R-:W0:Y:S02]  /*18220*/  SHFL.UP PT, R14, R3, 0x2, RZ ;  /* 0x04400000030e7989 */ /* 0x000e2400000e00ff */
[----:B0-----:R-:W-:-:S05]  /*18230*/  SEL R14, R14, RZ, P2 ;  /* 0x000000ff0e0e7207 */ /* 0x001fca0001000000 */
[----:B------:R-:W-:-:S05]  /*18240*/  IMAD.IADD R3, R3, 0x1, R14 ;  /* 0x0000000103037824 */ /* 0x000fca00078e020e */
[----:B------:R-:W0:Y:S02]  /*18250*/  SHFL.UP PT, R14, R3, 0x4, RZ ;  /* 0x04800000030e7989 */ /* 0x000e2400000e00ff */
[----:B0-----:R-:W-:-:S04]  /*18260*/  SEL R14, R14, RZ, P3 ;  /* 0x000000ff0e0e7207 */ /* 0x001fc80001800000 */
[----:B------:R-:W-:-:S05]  /*18270*/  IADD3 R3, R3, R14, RZ ;  /* 0x0000000e03037210 */ /* 0x000fca0007ffe0ff */
[----:B------:R-:W0:Y:S02]  /*18280*/  SHFL.UP PT, R14, R3, 0x8, RZ ;  /* 0x05000000030e7989 */ /* 0x000e2400000e00ff */
[----:B0-----:R-:W-:-:S05]  /*18290*/  SEL R14, R14, RZ, P4 ;  /* 0x000000ff0e0e7207 */ /* 0x001fca0002000000 */
[----:B------:R-:W-:-:S05]  /*182a0*/  IMAD.IADD R3, R3, 0x1, R14 ;  /* 0x0000000103037824 */ /* 0x000fca00078e020e */
[----:B------:R-:W0:Y:S02]  /*182b0*/  SHFL.UP PT, R14, R3, 0x10, RZ ;  /* 0x06000000030e7989 */ /* 0x000e2400000e00ff */
[----:B0-----:R-:W-:-:S05]  /*182c0*/  SEL R14, R14, RZ, P5 ;  /* 0x000000ff0e0e7207 */ /* 0x001fca0002800000 */
[----:B------:R-:W-:-:S05]  /*182d0*/  IMAD.IADD R3, R3, 0x1, R14 ;  /* 0x0000000103037824 */ /* 0x000fca00078e020e */
[----:B------:R0:W1:Y:S02]  /*182e0*/  SHFL.IDX PT, R14, R3, 0x1f, 0x1f ;  /* 0x03e01f00030e7f89 */ /* 0x00006400000e0000 */
.L_x_720:
[----:B------:R-:W-:Y:S02]  /*182f0*/  ULDC UR4, c[0x0][0xc38] ;  /* 0x00030e0000047ab9 */ /* 0x000fe40000000800 */
[----:B------:R-:W-:-:S04]  /*18300*/  IMAD.U32 R16, RZ, RZ, UR4 ;  /* 0x00000004ff107e24 */ /* 0x000fc8000f8e00ff */
[----:B-1----:R-:W-:-:S04]  /*18310*/  IMAD R6, R14, R16, RZ ;  /* 0x000000100e067224 */ /* 0x002fc800078e02ff */
[----:B------:R-:W-:-:S05]  /*18320*/  IMAD.IADD R4, R4, 0x1, R6 ;  /* 0x0000000104047824 */ /* 0x000fca00078e0206 */
[----:B------:R-:W-:-:S13]  /*18330*/  ISETP.GT.AND P6, PT, R4, R0, PT ;  /* 0x000000000400720c */ /* 0x000fda0003fc4270 */
[----:B------:R-:W-:Y:S05]  /*18340*/  @P6 BRA `(.L_x_602) ;  /* 0x00000000009c6947 */ /* 0x000fea0003800000 */
.L_x_607:
[----:B------:R-:W1:Y:S01]  /*18350*/  LDC R2, c[0x0][0xc3c] ;  /* 0x00030f00ff027b82 */ /* 0x000e620000000800 */
[----:B------:R-:W-:-:S05]  /*18360*/  VIADD R19, R19, 0x1f ;  /* 0x0000001f13137836 */ /* 0x000fca0000000000 */
[----:B-1----:R-:W-:-:S13]  /*18370*/  ISETP.GE.AND P6, PT, R19, R2, PT ;  /* 0x000000021300720c */ /* 0x002fda0003fc6270 */
[----:B------:R-:W-:Y:S05]  /*18380*/  @P6 BRA `(.L_x_603) ;  /* 0x0000000400446947 */ /* 0x000fea0003800000 */
[----:B0-----:R-:W0:Y:S01]  /*18390*/  S2R R3, SR_TID.X ;  /* 0x0000000000037919 */ /* 0x001e220000002100 */
[----:B------:R-:W-:Y:S01]  /*183a0*/  BSSY B0, `(.L_x_604) ;  /* 0x0000009000007945 */ /* 0x000fe20003800000 */
[----:B0-----:R-:W-:-:S05]  /*183b0*/  LOP3.LUT R3, R3, 0x1f, RZ, 0xc0, !PT ;  /* 0x0000001f03037812 */ /* 0x001fca00078ec0ff */
[----:B------:R-:W-:-:S05]  /*183c0*/  IMAD.IADD R5, R19, 0x1, R3 ;  /* 0x0000000113057824 */ /* 0x000fca00078e0203 */
[----:B------:R-:W-:Y:S01]  /*183d0*/  ISETP.GE.OR P6, PT, R5, R2, !P0 ;  /* 0x000000020500720c */ /* 0x000fe200047c6670 */
[----:B------:R-:W-:-:S12]  /*183e0*/  IMAD.MOV.U32 R2, RZ, RZ, RZ ;  /* 0x000000ffff027224 */ /* 0x000fd800078e00ff */
[----:B------:R-:W-:Y:S05]  /*183f0*/  @P6 BRA `(.L_x_605) ;  /* 0x00000000000c6947 */ /* 0x000fea0003800000 */
[----:B------:R-:W0:Y:S02]  /*18400*/  LDC.64 R2, c[0x0][0xc80] ;  /* 0x00032000ff027b82 */ /* 0x000e240000000a00 */
[----:B0-----:R-:W-:-:S06]  /*18410*/  IMAD.WIDE R2, R5, 0x4, R2 ;  /* 0x0000000405027825 */ /* 0x001fcc00078e0202 */
[----:B------:R0:W5:Y:S02]  /*18420*/  LDG.E R2, desc[UR42][R2.64] ;  /* 0x0000002a02027981 */ /* 0x000164000c1e1900 */
.L_x_605:
[----:B------:R-:W-:Y:S05]  /*18430*/  BSYNC B0 ;  /* 0x0000000000007941 */ /* 0x000fea0003800000 */
.L_x_604:
[----:B------:R-:W-:-:S03]  /*18440*/  UMOV UR4, 0xffffffff ;  /* 0xffffffff00047882 */ /* 0x000fc60000000000 */
[----:B------:R-:W-:Y:S05]  /*18450*/  BRA.DIV UR4, `(.L_x_606) ;  /* 0x0000002e04887947 */ /* 0x000fea000b800000 */
[----:B-----5:R-:W0:Y:S02]  /*18460*/  SHFL.UP PT, R14, R2, 0x1, RZ ;  /* 0x04200000020e7989 */ /* 0x020e2400000e00ff */
        /* <DEDUP_REMOVED lines=14> */
[----:B------:R0:W1:Y:S02]  /*18550*/  SHFL.IDX PT, R14, R3, 0x1f, 0x1f ;  /* 0x03e01f00030e7f89 */ /* 0x00006400000e0000 */
.L_x_728:
[----:B------:R-:W-:Y:S02]  /*18560*/  ULDC UR4, c[0x0][0xc38] ;  /* 0x00030e0000047ab9 */ /* 0x000fe40000000800 */
[----:B------:R-:W-:-:S04]  /*18570*/  IMAD.U32 R16, RZ, RZ, UR4 ;  /* 0x00000004ff107e24 */ /* 0x000fc8000f8e00ff */
[----:B-1----:R-:W-:-:S04]  /*18580*/  IMAD R6, R14, R16, RZ ;  /* 0x000000100e067224 */ /* 0x002fc800078e02ff */
[----:B------:R-:W-:-:S05]  /*18590*/  IMAD.IADD R4, R6, 0x1, R4 ;  /* 0x0000000106047824 */ /* 0x000fca00078e0204 */
[----:B------:R-:W-:-:S13]  /*185a0*/  ISETP.GT.AND P6, PT, R4, R0, PT ;  /* 0x000000000400720c */ /* 0x000fda0003fc4270 */
[----:B------:R-:W-:Y:S05]  /*185b0*/  @!P6 BRA `(.L_x_607) ;  /* 0xfffffffc0064e947 */ /* 0x000fea000383ffff */
.L_x_602:
[----:B------:R-:W-:Y:S01]  /*185c0*/  IMAD.IADD R6, R4, 0x1, -R6 ;  /* 0x0000000104067824 */ /* 0x000fe200078e0a06 */
[----:B------:R-:W-:-:S03]  /*185d0*/  UMOV UR4, 0xffffffff ;  /* 0xffffffff00047882 */ /* 0x000fc60000000000 */
[----:B------:R-:W-:-:S05]  /*185e0*/  IMAD R5, R3, R16, R6 ;  /* 0x0000001003057224 */ /* 0x000fca00078e0206 */
[----:B------:R-:W-:Y:S01]  /*185f0*/  ISETP.GT.AND P6, PT, R5, R0, PT ;  /* 0x000000000500720c */ /* 0x000fe20003fc4270 */
[----:B------:R-:W-:-:S12]  /*18600*/  BRA.DIV UR4, `(.L_x_608) ;  /* 0x0000002e04dc7947 */ /* 0x000fd8000b800000 */
[----:B------:R-:W-:-:S04]  /*18610*/  VOTE.ANY R5, PT, !P6 ;  /* 0x0000000000057806 */ /* 0x000fc800070e0100 */
[----:B------:R-:W1:Y:S02]  /*18620*/  POPC R4, R5 ;  /* 0x0000000500047309 */ /* 0x000e640000000000 */
[----:B-1----:R1:W2:Y:S02]  /*18630*/  SHFL.IDX PT, R17, R2, R4, 0x1f ;  /* 0x00001f0402117589 */ /* 0x0022a400000e0000 */
.L_x_732:
[----:B------:R-:W-:Y:S01]  /*18640*/  ISETP.NE.AND P0, PT, R5, RZ, PT ;  /* 0x000000ff0500720c */ /* 0x000fe20003f05270 */
[----:B-1----:R-:W-:-:S12]  /*18650*/  IMAD.MOV.U32 R2, RZ, RZ, RZ ;  /* 0x000000ffff027224 */ /* 0x002fd800078e00ff */
[----:B------:R-:W-:Y:S05]  /*18660*/  @!P0 BRA `(.L_x_609) ;  /* 0x0000000000108947 */ /* 0x000fea0003800000 */
[----:B------:R-:W-:Y:S01]  /*18670*/  UMOV UR4, 0xffffffff ;  /* 0xffffffff00047882 */ /* 0x000fe20000000000 */
[----:B------:R-:W-:Y:S02]  /*18680*/  VIADD R12, R4, 0xffffffff ;  /* 0xffffffff040c7836 */ /* 0x000fe40000000000 */
[----:B------:R-:W-:Y:S05]  /*18690*/  BRA.DIV UR4, `(.L_x_610) ;  /* 0x0000003204007947 */ /* 0x000fea000b800000 */
[----:B------:R1:W3:Y:S02]  /*186a0*/  SHFL.IDX PT, R2, R3, R12, 0x1f ;  /* 0x00001f0c03027589 */ /* 0x0002e400000e0000 */
.L_x_609:
[----:B--2---:R-:W-:Y:S01]  /*186b0*/  IABS R5, R17 ;  /* 0x0000001100057213 */ /* 0x004fe20000000000 */
[----:B---3--:R-:W-:Y:S02]  /*186c0*/  IMAD R16, R2, R16, R6 ;  /* 0x0000001002107224 */ /* 0x008fe400078e0206 */
[----:B------:R-:W-:Y:S01]  /*186d0*/  IMAD.IADD R19, R4, 0x1, R19 ;  /* 0x0000000104137824 */ /* 0x000fe200078e0213 */
[----:B------:R-:W2:Y:S01]  /*186e0*/  I2F.RP R7, R5 ;  /* 0x0000000500077306 */ /* 0x000ea20000209400 */
[----:B------:R-:W-:-:S07]  /*186f0*/  IMAD.IADD R0, R0, 0x1, -R16 ;  /* 0x0000000100007824 */ /* 0x000fce00078e0a10 */
[----:B--2---:R-:W2:Y:S02]  /*18700*/  MUFU.RCP R7, R7 ;  /* 0x0000000700077308 */ /* 0x004ea40000001000 */
[----:B--2---:R-:W-:-:S06]  /*18710*/  VIADD R8, R7, 0xffffffe ;  /* 0x0ffffffe07087836 */ /* 0x004fcc0000000000 */
[----:B01----:R-:W0:Y:S02]  /*18720*/  F2I.FTZ.U32.TRUNC.NTZ R3, R8 ;  /* 0x0000000800037305 */ /* 0x003e24000021f000 */
[----:B0-----:R-:W-:-:S04]  /*18730*/  IMAD.MOV R2, RZ, RZ, -R3 ;  /* 0x000000ffff027224 */ /* 0x001fc800078e0a03 */
[----:B------:R-:W-:Y:S02]  /*18740*/  IMAD R6, R2, R5, RZ ;  /* 0x0000000502067224 */ /* 0x000fe400078e02ff */
[----:B------:R-:W-:-:S04]  /*18750*/  IMAD.MOV.U32 R2, RZ, RZ, RZ ;  /* 0x000000ffff027224 */ /* 0x000fc800078e00ff */
[----:B------:R-:W-:Y:S01]  /*18760*/  IMAD.HI.U32 R2, R3, R6, R2 ;  /* 0x0000000603027227 */ /* 0x000fe200078e0002 */
[----:B------:R-:W-:Y:S02]  /*18770*/  IABS R6, R17 ;  /* 0x0000001100067213 */ /* 0x000fe40000000000 */
[----:B------:R-:W-:-:S03]  /*18780*/  IABS R3, R0 ;  /* 0x0000000000037213 */ /* 0x000fc60000000000 */
[----:B------:R-:W-:Y:S02]  /*18790*/  IMAD.MOV R6, RZ, RZ, -R6 ;  /* 0x000000ffff067224 */ /* 0x000fe400078e0a06 */
[----:B------:R-:W-:-:S04]  /*187a0*/  IMAD.HI.U32 R2, R2, R3, RZ ;  /* 0x0000000302027227 */ /* 0x000fc800078e00ff */
[----:B------:R-:W-:-:S05]  /*187b0*/  IMAD R3, R2, R6, R3 ;  /* 0x0000000602037224 */ /* 0x000fca00078e0203 */
[----:B------:R-:W-:-:S13]  /*187c0*/  ISETP.GT.U32.AND P1, PT, R5, R3, PT ;  /* 0x000000030500720c */ /* 0x000fda0003f24070 */
[----:B------:R-:W-:Y:S01]  /*187d0*/  @!P1 IMAD.IADD R3, R3, 0x1, -R5 ;  /* 0x0000000103039824 */ /* 0x000fe200078e0a05 */
[----:B------:R-:W-:Y:S02]  /*187e0*/  @!P1 IADD3 R2, R2, 0x1, RZ ;  /* 0x0000000102029810 */ /* 0x000fe40007ffe0ff */
        /* <DEDUP_REMOVED lines=11> */
.L_x_603:
[----:B------:R-:W-:Y:S01]  /*188a0*/  UMOV UR4, URZ ;  /* 0x0000003f00047c82 */ /* 0x000fe20008000000 */
[----:B------:R-:W-:Y:S01]  /*188b0*/  UMOV UR5, URZ ;  /* 0x0000003f00057c82 */ /* 0x000fe20008000000 */
[----:B------:R-:W-:Y:S01]  /*188c0*/  ULDC UR6, c[0x0][0xc3c] ;  /* 0x00030f0000067ab9 */ /* 0x000fe20000000800 */
[----:B------:R-:W-:Y:S02]  /*188d0*/  IMAD.MOV.U32 R16, RZ, RZ, R0 ;  /* 0x000000ffff107224 */ /* 0x000fe400078e0000 */
[----:B------:R-:W-:Y:S02]  /*188e0*/  IMAD.U32 R17, RZ, RZ, UR4 ;  /* 0x00000004ff117e24 */ /* 0x000fe4000f8e00ff */
[----:B------:R-:W-:Y:S02]  /*188f0*/  IMAD.U32 R18, RZ, RZ, UR5 ;  /* 0x00000005ff127e24 */ /* 0x000fe4000f8e00ff */
[----:B------:R-:W-:-:S07]  /*18900*/  IMAD.U32 R19, RZ, RZ, UR6 ;  /* 0x00000006ff137e24 */ /* 0x000fce000f8e00ff */
.L_x_611:
[----:B------:R3:W2:Y:S01]  /*18910*/  LDL R2, [R1+0xc] ;  /* 0x00000c0001027983 */ /* 0x0006a20000100800 */
[----:B------:R-:W1:Y:S01]  /*18920*/  S2R R0, SR_TID.X ;  /* 0x0000000000007919 */ /* 0x000e620000002100 */
[----:B------:R-:W-:Y:S05]  /*18930*/  WARPSYNC.ALL ;  /* 0x0000000000007948 */ /* 0x000fea0003800000 */
[----:B-1----:R-:W-:Y:S01]  /*18940*/  LOP3.LUT R0, R0, 0x1f, RZ, 0xc0, !PT ;  /* 0x0000001f00007812 */ /* 0x002fe200078ec0ff */
[----:B------:R-:W-:Y:S03]  /*18950*/  BAR.SYNC.DEFER_BLOCKING 0x4, 0x200 ;  /* 0x0108000000007b1d */ /* 0x000fe60000010000 */
[----:B------:R-:W-:-:S13]  /*18960*/  ISETP.NE.AND P0, PT, R0, RZ, PT ;  /* 0x000000ff0000720c */ /* 0x000fda0003f05270 */
[----:B------:R-:W-:Y:S01]  /*18970*/  @!P0 MOV R0, 0x400 ;  /* 0x0000040000008802 */ /* 0x000fe20000000f00 */
[----:B--2---:R-:W1:Y:S03]  /*18980*/  @!P0 S2R R2, SR_CgaCtaId ;  /* 0x0000000000028919 */ /* 0x004e660000008800 */
[----:B-1----:R-:W-:Y:S01]  /*18990*/  @!P0 LEA R22, R2, R0, 0x18 ;  /* 0x0000000002168211 */ /* 0x002fe200078ec0ff */
[----:B------:R3:W-:Y:S04]  /*189a0*/  @!P0 STL [R1+0xc], R2 ;  /* 0x00000c0201008387 */ /* 0x0007e80000100800 */
[----:B------:R3:W-:Y:S01]  /*189b0*/  @!P0 STS.128 [R22+0x19cd0], R16 ;  /* 0x019cd01016008388 */ /* 0x0007e20000000c00 */
[----:B------:R-:W-:Y:S06]  /*189c0*/  BAR.ARV 0x5, 0x200 ;  /* 0x0148000000007b1d */ /* 0x000fec0000002000 */
.L_x_600:
[----:B------:R-:W-:Y:S02]  /*189d0*/  ULDC UR4, c[0x0][0xc3c] ;  /* 0x00030f0000047ab9 */ /* 0x000fe40000000800 */
[----:B--2---:R-:W-:-:S13]  /*189e0*/  ISETP.GE.AND P0, PT, R19, UR4, PT ;  /* 0x0000000413007c0c */ /* 0x004fda000bf06270 */
[----:B------:R-:W-:Y:S05]  /*189f0*/  @!P0 BRA `(.L_x_612) ;  /* 0xffffffa000d08947 */ /* 0x000fea000383ffff */
[----:B------:R-:W-:Y:S05]  /*18a00*/  BSYNC B7 ;  /* 0x0000000000077941 */ /* 0x000fea0003800000 */
.L_x_494:
[----:B0-----:R-:W2:Y:S01]  /*18a10*/  LDL.LU R0, [R1+0x40] ;  /* 0x0000400001007983 */ /* 0x001ea20000300800 */
[----:B------:R-:W-:Y:S01]  /*18a20*/  BSSY B0, `(.L_x_613) ;  /* 0x000000b000007945 */ /* 0x000fe20003800000 */
[----:B------:R-:W0:Y:S01]  /*18a30*/  S2R R5, SR_CgaCtaId ;  /* 0x0000000000057919 */ /* 0x000e220000008800 */
[----:B--2---:R-:W-:-:S05]  /*18a40*/  VIADD R0, R0, 0x1 ;  /* 0x0000000100007836 */ /* 0x004fca0000000000 */
[----:B-1-3--:R-:W-:-:S04]  /*18a50*/  LEA.HI R2, R0, R0, RZ, 0x1 ;  /* 0x0000000000027211 */ /* 0x00afc800078f08ff */
[----:B------:R-:W-:Y:S02]  /*18a60*/  LOP3.LUT R3, R2, 0xfffffffe, RZ, 0xc0, !PT ;  /* 0xfffffffe02037812 */ /* 0x000fe400078ec0ff */
[----:B------:R-:W-:-:S03]  /*18a70*/  MOV R2, 0x400 ;  /* 0x0000040000027802 */ /* 0x000fc60000000f00 */
[----:B------:R-:W-:Y:S01]  /*18a80*/  IMAD.IADD R0, R0, 0x1, -R3 ;  /* 0x0000000100007824 */ /* 0x000fe200078e0a03 */
[----:B0-----:R-:W-:-:S04]  /*18a90*/  LEA R5, R5, R2, 0x18 ;  /* 0x0000000205057211 */ /* 0x001fc800078ec0ff */
[----:B------:R-:W-:-:S04]  /*18aa0*/  SHF.L.U32 R0, R0, 0x1f, RZ ;  /* 0x0000001f00007819 */ /* 0x000fc800000006ff */
[----:B------:R-:W0:Y:S02]  /*18ab0*/  SYNCS.PHASECHK.TRANS64.TRYWAIT P0, [R5+URZ+0x19c20], R0 ;  /* 0x019c2000050075a7 */ /* 0x000e24000800017f */
[----:B0-----:R-:W-:Y:S05]  /*18ac0*/  @!P0 BRA `(.L_x_614) ;  /* 0x0000002c001c8947 */ /* 0x001fea0003800000 */
.L_x_735:
[----:B------:R-:W-:Y:S05]  /*18ad0*/  BSYNC B0 ;  /* 0x0000000000007941 */ /* 0x000fea0003800000 */
.L_x_613:
[----:B------:R-:W-:-:S03]  /*18ae0*/  UMOV UR4, 0xffffffff ;  /* 0xffffffff00047882 */ /* 0x000fc60000000000 */
[----:B------:R-:W-:Y:S05]  /*18af0*/  BRA.DIV UR4, `(.L_x_615) ;  /* 0x0000002e04247947 */ /* 0x000fea000b800000 */
[----:B0-----:R-:W0:Y:S02]  /*18b00*/  S2R R0, SR_TID.X ;  /* 0x0000000000007919 */ /* 0x001e240000002100 */
[----:B0-----:R-:W-:-:S04]  /*18b10*/  SHF.R.U32.HI R0, RZ, 0x5, R0 ;  /* 0x00000005ff007819 */ /* 0x001fc80000011600 */
[----:B------:R-:W-:-:S05]  /*18b20*/  LOP3.LUT R0, R0, 0x3, RZ, 0xc0, !PT ;  /* 0x0000000300007812 */ /* 0x000fca00078ec0ff */
[----:B------:R0:W1:Y:S02]  /*18b30*/  SHFL.IDX PT, R14, R0, RZ, 0x1f ;  /* 0x00001fff000e7589 */ /* 0x00006400000e0000 */
.L_x_738:
[----:B-1----:R-:W-:-:S13]  /*18b40*/  ISETP.NE.AND P0, PT, R14, RZ, PT ;  /* 0x000000ff0e00720c */ /* 0x002fda0003f05270 */
[----:B------:R-:W-:Y:S05]  /*18b50*/  @P0 BRA `(.L_x_365) ;  /* 0x0000000000a80947 */ /* 0x000fea0003800000 */
[----:B------:R-:W-:-:S03]  /*18b60*/  UMOV UR4, 0xffffffff ;  /* 0xffffffff00047882 */ /* 0x000fc60000000000 */
[----:B------:R-:W-:Y:S05]  /*18b70*/  BRA.DIV UR4, `(.L_x_616) ;  /* 0x0000002e04387947 */ /* 0x000fea000b800000 */
[----:B------:R-:W-:-:S13]  /*18b80*/  ELECT P6, URZ, PT ;  /* 0x00000000003f782f */ /* 0x000fda00038c0000 */
.L_x_741:
[----:B------:R-:W-:Y:S05]  /*18b90*/  @!P6 BRA `(.L_x_365) ;  /* 0x000000000098e947 */ /* 0x000fea0003800000 */
[----:B------:R-:W-:-:S06]  /*18ba0*/  ULOP3.LUT UR4, UR37, 0x2, URZ, 0xfc, !UPT ;  /* 0x0000000225047892 */ /* 0x000fcc000f8efc3f */
[----:B0-----:R-:W-:-:S04]  /*18bb0*/  MOV R0, UR4 ;  /* 0x0000000400007c02 */ /* 0x001fc80008000f00 */
[----:B------:R-:W-:-:S13]  /*18bc0*/  ISETP.NE.AND P0, PT, R0, 0x3, PT ;  /* 0x000000030000780c */ /* 0x000fda0003f05270 */
[----:B------:R-:W-:Y:S05]  /*18bd0*/  @!P0 BRA `(.L_x_617) ;  /* 0x0000000000048947 */ /* 0x000fea0003800000 */
[----:B------:R-:W-:Y:S01]  /*18be0*/  BPT.TRAP 0x1 ;  /* 0x000000040000795c */ /* 0x000fe20000300000 */
.L_x_617:
[----:B------:R-:W-:Y:S01]  /*18bf0*/  IMAD R3, R23, 0x8, R5 ;  /* 0x0000000817037824 */ /* 0x000fe200078e0205 */
[----:B------:R-:W-:Y:S01]  /*18c00*/  SHF.L.U32 R2, R25, 0x1f, RZ ;  /* 0x0000001f19027819 */ /* 0x000fe200000006ff */
[----:B------:R-:W-:-:S03]  /*18c10*/  VIADD R23, R23, 0x1 ;  /* 0x0000000117177836 */ /* 0x000fc60000000000 */
[----:B------:R-:W0:Y:S02]  /*18c20*/  SYNCS.PHASECHK.TRANS64.TRYWAIT P1, [R3+URZ+0x19c40], R2 ;  /* 0x019c4002030075a7 */ /* 0x000e24000802017f */
[----:B------:R-:W-:-:S04]  /*18c30*/  ISETP.NE.AND P2, PT, R23, 0x2, PT ;  /* 0x000000021700780c */ /* 0x000fc80003f45270 */
[----:B------:R-:W-:Y:S01]  /*18c40*/  SEL R0, RZ, 0x1, P2 ;  /* 0x00000001ff007807 */ /* 0x000fe20001000000 */
[----:B0-----:R-:W-:Y:S08]  /*18c50*/  @!P1 BRA `(.L_x_618) ;  /* 0x0000002c00209947 */ /* 0x001ff00003800000 */
.L_x_742:
[----:B------:R-:W-:Y:S02]  /*18c60*/  SEL R23, R23, RZ, P2 ;  /* 0x000000ff17177207 */ /* 0x000fe40001000000 */
[----:B------:R-:W-:Y:S01]  /*18c70*/  LOP3.LUT R0, R25, R0, RZ, 0x3c, !PT ;  /* 0x0000000019007212 */ /* 0x000fe200078e3cff */
[----:B------:R-:W-:Y:S06]  /*18c80*/  @!P0 BRA `(.L_x_619) ;  /* 0x0000000000048947 */ /* 0x000fec0003800000 */
[----:B------:R-:W-:Y:S01]  /*18c90*/  BPT.TRAP 0x1 ;  /* 0x000000040000795c */ /* 0x000fe20000300000 */
.L_x_619:
[----:B------:R-:W-:Y:S01]  /*18ca0*/  IMAD R23, R23, 0x8, R5 ;  /* 0x0000000817177824 */ /* 0x000fe200078e0205 */
[----:B------:R-:W-:-:S04]  /*18cb0*/  SHF.L.U32 R0, R0, 0x1f, RZ ;  /* 0x0000001f00007819 */ /* 0x000fc800000006ff */
[----:B------:R-:W1:Y:S02]  /*18cc0*/  SYNCS.PHASECHK.TRANS64.TRYWAIT P1, [R23+URZ+0x19c40], R0 ;  /* 0x019c4000170075a7 */ /* 0x000e64000802017f */
[----:B-1----:R-:W-:Y:S05]  /*18cd0*/  @!P1 BRA `(.L_x_620) ;  /* 0x0000002c00149947 */ /* 0x002fea0003800000 */
.L_x_743:
[----:B------:R-:W-:Y:S05]  /*18ce0*/  @!P0 BRA `(.L_x_621) ;  /* 0x0000000000048947 */ /* 0x000fea0003800000 */
[----:B------:R-:W-:Y:S01]  /*18cf0*/  BPT.TRAP 0x1 ;  /* 0x000000040000795c */ /* 0x000fe20000300000 */
.L_x_621:
[----:B------:R-:W2:Y:S02]  /*18d00*/  SYNCS.PHASECHK.TRANS64.TRYWAIT P1, [R3+URZ+0x19c60], R2 ;  /* 0x019c6002030075a7 */ /* 0x000ea4000802017f */
[----:B--2---:R-:W-:Y:S05]  /*18d10*/  @!P1 BRA `(.L_x_622) ;  /* 0x0000002c00189947 */ /* 0x004fea0003800000 */
.L_x_744:
[----:B------:R-:W-:Y:S05]  /*18d20*/  @!P0 BRA `(.L_x_623) ;  /* 0x0000000000048947 */ /* 0x000fea0003800000 */
[----:B------:R-:W-:Y:S01]  /*18d30*/  BPT.TRAP 0x1 ;  /* 0x000000040000795c */ /* 0x000fe20000300000 */
.L_x_623:
[----:B------:R-:W3:Y:S02]  /*18d40*/  SYNCS.PHASECHK.TRANS64.TRYWAIT P1, [R23+URZ+0x19c60], R0 ;  /* 0x019c6000170075a7 */ /* 0x000ee4000802017f */
[----:B---3--:R-:W-:Y:S05]  /*18d50*/  @!P1 BRA `(.L_x_624) ;  /* 0x0000002c001c9947 */ /* 0x008fea0003800000 */
.L_x_745:
[----:B------:R-:W-:Y:S05]  /*18d60*/  @!P0 BRA `(.L_x_625) ;  /* 0x0000000000048947 */ /* 0x000fea0003800000 */
[----:B------:R-:W-:Y:S01]  /*18d70*/  BPT.TRAP 0x1 ;  /* 0x000000040000795c */ /* 0x000fe20000300000 */
.L_x_625:
[----:B------:R-:W4:Y:S02]  /*18d80*/  SYNCS.PHASECHK.TRANS64.TRYWAIT P1, [R3+URZ+0x19c80], R2 ;  /* 0x019c8002030075a7 */ /* 0x000f24000802017f */
[----:B----4-:R-:W-:Y:S05]  /*18d90*/  @!P1 BRA `(.L_x_626) ;  /* 0x0000002c00209947 */ /* 0x010fea0003800000 */
.L_x_746:
[----:B------:R-:W-:Y:S05]  /*18da0*/  @!P0 BRA `(.L_x_627) ;  /* 0x0000000000048947 */ /* 0x000fea0003800000 */
[----:B------:R-:W-:Y:S01]  /*18db0*/  BPT.TRAP 0x1 ;  /* 0x000000040000795c */ /* 0x000fe20000300000 */
.L_x_627:
[----:B------:R0:W0:Y:S02]  /*18dc0*/  SYNCS.PHASECHK.TRANS64.TRYWAIT P0, [R23+URZ+0x19c80], R0 ;  /* 0x019c8000170075a7 */ /* 0x000024000800017f */
[----:B0-----:R-:W-:Y:S05]  /*18dd0*/  @!P0 NANOSLEEP.SYNCS 0x989680 ;  /* 0x009896800000895d */ /* 0x001fea0003900000 */
[----:B------:R-:W0:Y:S02]  /*18de0*/  @!P0 SYNCS.PHASECHK.TRANS64 P0, [R23+URZ+0x19c80], R0 ;  /* 0x019c8000170085a7 */ /* 0x000e24000800007f */
[----:B0-----:R-:W-:Y:S05]  /*18df0*/  @!P0 BRA `(.L_x_627) ;  /* 0xfffffffc00f08947 */ /* 0x001fea000383ffff */
.L_x_365:
[----:B------:R-:W-:Y:S05]  /*18e00*/  BSYNC B8 ;  /* 0x0000000000087941 */ /* 0x000fea0003800000 */
.L_x_362:
[----:B------:R-:W-:Y:S05]  /*18e10*/  EXIT ;  /* 0x000000000000794d */ /* 0x000fea0003800000 */
.L_x_381:
[----:B-1----:R1:W2:Y:S02]  /*18e20*/  SYNCS.PHASECHK.TRANS64.TRYWAIT P6, [R68+URZ+0x19c90], R79 ;  /* 0x019c904f440075a7 */ /* 0x0022a400080c017f */
[----:B--2---:R-:W-:Y:S05]  /*18e30*/  @!P6 NANOSLEEP.SYNCS 0x989680 ;  /* 0x009896800000e95d */ /* 0x004fea0003900000 */
[----:B------:R-:W2:Y:S02]  /*18e40*/  @!P6 SYNCS.PHASECHK.TRANS64 P6, [R68+URZ+0x19c90], R79 ;  /* 0x019c904f4400e5a7 */ /* 0x000ea400080c007f */
[----:B--2---:R-:W-:Y:S05]  /*18e50*/  @!P6 BRA `(.L_x_381) ;  /* 0xfffffffc00f0e947 */ /* 0x004fea000383ffff */
[----:B------:R-:W-:Y:S05]  /*18e60*/  BRA `(.L_x_628) ;  /* 0xfffffe9800607947 */ /* 0x000fea000383ffff */
.L_x_382:
[----:B------:R-:W-:Y:S01]  /*18e70*/  BSSY B1, `(.L_x_629) ;  /* 0x0000008000017945 */ /* 0x000fe20003800000 */
[----:B0-----:R-:W-:Y:S02]  /*18e80*/  IMAD.MOV.U32 R13, RZ, RZ, R82 ;  /* 0x000000ffff0d7224 */ /* 0x001fe400078e0052 */
[----:B------:R-:W-:Y:S02]  /*18e90*/  IMAD.MOV.U32 R12, RZ, RZ, RZ ;  /* 0x000000ffff0c7224 */ /* 0x000fe400078e00ff */
[----:B------:R-:W-:Y:S02]  /*18ea0*/  IMAD.MOV.U32 R11, RZ, RZ, 0x1e1f ;  /* 0x00001e1fff0b7424 */ /* 0x000fe400078e00ff */
[----:B------:R-:W-:-:S07]  /*18eb0*/  IMAD.MOV.U32 R15, RZ, RZ, -0x1 ;  /* 0xffffffffff0f7424 */ /* 0x000fce00078e00ff */
[----:B-1----:R-:W-:Y:S05]  /*18ec0*/  WARPSYNC.COLLECTIVE R15, `(.L_x_630) ;  /* 0x000000000f087348 */ /* 0x002fea0003c00000 */
[----:B------:R0:W2:Y:S02]  /*18ed0*/  SHFL.IDX P6, R14, R13, R12, R11 ;  /* 0x0000000c0d0e7389 */ /* 0x0000a400000c000b */
[----:B012---:R-:W-:Y:S01]  /*18ee0*/  ENDCOLLECTIVE ;  /* 0x000000000000791b */ /* 0x007fe20003800000 */
.L_x_630:
[----:B------:R-:W-:Y:S05]  /*18ef0*/  BSYNC B1 ;  /* 0x0000000000017941 */ /* 0x000fea0003800000 */
.L_x_629:
[----:B------:R-:W-:Y:S01]  /*18f00*/  IMAD.MOV.U32 R13, RZ, RZ, R84 ;  /* 0x000000ffff0d7224 */ /* 0x000fe200078e0054 */
[----:B------:R-:W-:Y:S01]  /*18f10*/  MOV R15, 0xffffffff ;  /* 0xffffffff000f7802 */ /* 0x000fe20000000f00 */
[----:B------:R-:W-:Y:S02]  /*18f20*/  IMAD.MOV.U32 R12, RZ, RZ, RZ ;  /* 0x000000ffff0c7224 */ /* 0x000fe400078e00ff */
[----:B------:R-:W-:Y:S02]  /*18f30*/  IMAD.MOV.U32 R11, RZ, RZ, 0x1e1f ;  /* 0x00001e1fff0b7424 */ /* 0x000fe400078e00ff */
[----:B------:R-:W-:-:S07]  /*18f40*/  IMAD.MOV.U32 R39, RZ, RZ, R14 ;  /* 0x000000ffff277224 */ /* 0x000fce00078e000e */
[----:B------:R-:W-:Y:S05]  /*18f50*/  WARPSYNC.COLLECTIVE R15, `(.L_x_631) ;  /* 0x000000000f087348 */ /* 0x000fea0003c00000 */
[----:B------:R0:W1:Y:S02]  /*18f60*/  SHFL.IDX P6, R14, R13, R12, R11 ;  /* 0x0000000c0d0e7389 */ /* 0x00006400000c000b */
[----:B01----:R-:W-:Y:S01]  /*18f70*/  ENDCOLLECTIVE ;  /* 0x000000000000791b */ /* 0x003fe20003800000 */
.L_x_631:
[----:B------:R-:W-:Y:S05]  /*18f80*/  BRA `(.L_x_632) ;  /* 0xfffffe98002c7947 */ /* 0x000fea000383ffff */
.L_x_398:
[----:B-1----:R1:W2:Y:S02]  /*18f90*/  SYNCS.PHASECHK.TRANS64.TRYWAIT P6, [R68+URZ+0x19c90], R79 ;  /* 0x019c904f440075a7 */ /* 0x0022a400080c017f */
[----:B--2---:R-:W-:Y:S05]  /*18fa0*/  @!P6 NANOSLEEP.SYNCS 0x989680 ;  /* 0x009896800000e95d */ /* 0x004fea0003900000 */
[----:B------:R-:W2:Y:S02]  /*18fb0*/  @!P6 SYNCS.PHASECHK.TRANS64 P6, [R68+URZ+0x19c90], R79 ;  /* 0x019c904f4400e5a7 */ /* 0x000ea400080c007f */
[----:B--2---:R-:W-:Y:S05]  /*18fc0*/  @!P6 BRA `(.L_x_398) ;  /* 0xfffffffc00f0e947 */ /* 0x004fea000383ffff */
[----:B------:R-:W-:Y:S05]  /*18fd0*/  BRA `(.L_x_633) ;  /* 0xfffffeb000507947 */ /* 0x000fea000383ffff */
.L_x_399:
        /* <DEDUP_REMOVED lines=8> */
.L_x_635:
[----:B------:R-:W-:Y:S05]  /*19060*/  BSYNC B1 ;  /* 0x0000000000017941 */ /* 0x000fea0003800000 */
.L_x_634:
        /* <DEDUP_REMOVED lines=8> */
.L_x_636:
[----:B------:R-:W-:Y:S01]  /*190f0*/  IMAD.MOV.U32 R84, RZ, RZ, R14 ;  /* 0x000000ffff547224 */ /* 0x000fe200078e000e */
[----:B------:R-:W-:Y:S06]  /*19100*/  BRA `(.L_x_637) ;  /* 0xfffffeb000187947 */ /* 0x000fec000383ffff */
.L_x_408:
[----:B0-----:R0:W1:Y:S02]  /*19110*/  SYNCS.PHASECHK.TRANS64.TRYWAIT P5, [R68+URZ+0x19c90], R79 ;  /* 0x019c904f440075a7 */ /* 0x00106400080a017f */
[----:B-1----:R-:W-:Y:S05]  /*19120*/  @!P5 NANOSLEEP.SYNCS 0x989680 ;  /* 0x009896800000d95d */ /* 0x002fea0003900000 */
[----:B------:R-:W1:Y:S02]  /*19130*/  @!P5 SYNCS.PHASECHK.TRANS64 P5, [R68+URZ+0x19c90], R79 ;  /* 0x019c904f4400d5a7 */ /* 0x000e6400080a007f */
[----:B-1----:R-:W-:Y:S05]  /*19140*/  @!P5 BRA `(.L_x_408) ;  /* 0xfffffffc00f0d947 */ /* 0x002fea000383ffff */
[----:B------:R-:W-:Y:S05]  /*19150*/  BRA `(.L_x_638) ;  /* 0xfffffecc00d87947 */ /* 0x000fea000383ffff */
.L_x_409:
[----:B------:R-:W-:Y:S01]  /*19160*/  BSSY B1, `(.L_x_639) ;  /* 0x0000007000017945 */ /* 0x000fe20003800000 */
[----:B------:R-:W-:Y:S01]  /*19170*/  IMAD.MOV.U32 R12, RZ, RZ, RZ ;  /* 0x000000ffff0c7224 */ /* 0x000fe200078e00ff */
[----:B------:R-:W-:Y:S01]  /*19180*/  MOV R11, 0x1e1f ;  /* 0x00001e1f000b7802 */ /* 0x000fe20000000f00 */
[----:B------:R-:W-:-:S07]  /*19190*/  IMAD.MOV.U32 R15, RZ, RZ, -0x1 ;  /* 0xffffffffff0f7424 */ /* 0x000fce00078e00ff */
[----:B0-----:R-:W-:Y:S05]  /*191a0*/  WARPSYNC.COLLECTIVE R15, `(.L_x_640) ;  /* 0x000000000f087348 */ /* 0x001fea0003c00000 */
[----:B------:R1:W2:Y:S02]  /*191b0*/  SHFL.IDX P6, R14, R13, R12, R11 ;  /* 0x0000000c0d0e7389 */ /* 0x0002a400000c000b */
[----:B012---:R-:W-:Y:S01]  /*191c0*/  ENDCOLLECTIVE ;  /* 0x000000000000791b */ /* 0x007fe20003800000 */
.L_x_640:
[----:B------:R-:W-:Y:S05]  /*191d0*/  BSYNC B1 ;  /* 0x0000000000017941 */ /* 0x000fea0003800000 */
.L_x_639:
        /* <DEDUP_REMOVED lines=8> */
.L_x_641:
[----:B------:R-:W-:Y:S05]  /*19260*/  BRA `(.L_x_642) ;  /* 0xfffffed0000c7947 */ /* 0x000fea000383ffff */
.L_x_413:
[----:B0-----:R0:W2:Y:S02]  /*19270*/  SYNCS.PHASECHK.TRANS64.TRYWAIT P0, [R68+URZ+0x19cb0], R79 ;  /* 0x019cb04f440075a7 */ /* 0x0010a4000800017f */
[----:B--2---:R-:W-:Y:S05]  /*19280*/  @!P0 NANOSLEEP.SYNCS 0x989680 ;  /* 0x009896800000895d */ /* 0x004fea0003900000 */
[----:B------:R-:W2:Y:S02]  /*19290*/  @!P0 SYNCS.PHASECHK.TRANS64 P0, [R68+URZ+0x19cb0], R79 ;  /* 0x019cb04f440085a7 */ /* 0x000ea4000800007f */
[----:B--2---:R-:W-:Y:S05]  /*192a0*/  @!P0 BRA `(.L_x_413) ;  /* 0xfffffffc00f08947 */ /* 0x004fea000383ffff */
[----:B------:R-:W-:Y:S05]  /*192b0*/  BRA `(.L_x_643) ;  /* 0xfffffed0009c7947 */ /* 0x000fea000383ffff */
.L_x_431:
        /* <DEDUP_REMOVED lines=8> */
.L_x_645:
[----:B------:R-:W-:Y:S05]  /*19340*/  BSYNC B1 ;  /* 0x0000000000017941 */ /* 0x000fea0003800000 */
.L_x_644:
[----:B------:R-:W-:Y:S01]  /*19350*/  MOV R13, R28 ;  /* 0x0000001c000d7202 */ /* 0x000fe20000000f00 */
[----:B------:R-:W-:Y:S02]  /*19360*/  IMAD.MOV.U32 R12, RZ, RZ, RZ ;  /* 0x000000ffff0c7224 */ /* 0x000fe400078e00ff */
[----:B------:R-:W-:Y:S02]  /*19370*/  IMAD.MOV.U32 R11, RZ, RZ, 0x1e1f ;  /* 0x00001e1fff0b7424 */ /* 0x000fe400078e00ff */
[----:B------:R-:W-:Y:S02]  /*19380*/  IMAD.MOV.U32 R15, RZ, RZ, -0x1 ;  /* 0xffffffffff0f7424 */ /* 0x000fe400078e00ff */
[----:B------:R-:W-:-:S07]  /*19390*/  IMAD.MOV.U32 R0, RZ, RZ, R14 ;  /* 0x000000ffff007224 */ /* 0x000fce00078e000e */
[----:B------:R-:W-:Y:S05]  /*193a0*/  WARPSYNC.COLLECTIVE R15, `(.L_x_646) ;  /* 0x000000000f087348 */ /* 0x000fea0003c00000 */
[----:B------:R0:W1:Y:S02]  /*193b0*/  SHFL.IDX P6, R14, R13, R12, R11 ;  /* 0x0000000c0d0e7389 */ /* 0x00006400000c000b */
[----:B01----:R-:W-:Y:S01]  /*193c0*/  ENDCOLLECTIVE ;  /* 0x000000000000791b */ /* 0x003fe20003800000 */
.L_x_646:
[----:B------:R-:W-:Y:S02]  /*193d0*/  IMAD.MOV.U32 R13, RZ, RZ, R30 ;  /* 0x000000ffff0d7224 */ /* 0x000fe400078e001e */
[----:B------:R-:W-:-:S07]  /*193e0*/  IMAD.MOV.U32 R29, RZ, RZ, R14 ;  /* 0x000000ffff1d7224 */ /* 0x000fce00078e000e */
[----:B------:R-:W-:Y:S05]  /*193f0*/  WARPSYNC.COLLECTIVE R15, `(.L_x_647) ;  /* 0x000000000f087348 */ /* 0x000fea0003c00000 */
[----:B------:R0:W1:Y:S02]  /*19400*/  SHFL.IDX P6, R14, R13, R12, R11 ;  /* 0x0000000c0d0e7389 */ /* 0x00006400000c000b */
[----:B01----:R-:W-:Y:S01]  /*19410*/  ENDCOLLECTIVE ;  /* 0x000000000000791b */ /* 0x003fe20003800000 */
.L_x_647:
[----:B------:R-:W-:Y:S02]  /*19420*/  IMAD.MOV.U32 R13, RZ, RZ, R26 ;  /* 0x000000ffff0d7224 */ /* 0x000fe400078e001a */
[----:B------:R-:W-:-:S07]  /*19430*/  IMAD.MOV.U32 R3, RZ, RZ, R14 ;  /* 0x000000ffff037224 */ /* 0x000fce00078e000e */
[----:B------:R-:W-:Y:S05]  /*19440*/  WARPSYNC.COLLECTIVE R15, `(.L_x_648) ;  /* 0x000000000f087348 */ /* 0x000fea0003c00000 */
[----:B------:R0:W1:Y:S02]  /*19450*/  SHFL.IDX P6, R14, R13, R12, R11 ;  /* 0x0000000c0d0e7389 */ /* 0x00006400000c000b */
[----:B01----:R-:W-:Y:S01]  /*19460*/  ENDCOLLECTIVE ;  /* 0x000000000000791b */ /* 0x003fe20003800000 */
.L_x_648:
[----:B------:R-:W-:Y:S05]  /*19470*/  BRA `(.L_x_649) ;  /* 0xfffffedc00f47947 */ /* 0x000fea000383ffff */
.L_x_435:
[----:B-1----:R1:W3:Y:S02]  /*19480*/  SYNCS.PHASECHK.TRANS64.TRYWAIT P0, [R18+URZ+0x19c00], R21 ;  /* 0x019c0015120075a7 */ /* 0x0022e4000800017f */
[----:B---3--:R-:W-:Y:S05]  /*19490*/  @!P0 NANOSLEEP.SYNCS 0x989680 ;  /* 0x009896800000895d */ /* 0x008fea0003900000 */
[----:B------:R-:W3:Y:S02]  /*194a0*/  @!P0 SYNCS.PHASECHK.TRANS64 P0, [R18+URZ+0x19c00], R21 ;  /* 0x019c0015120085a7 */ /* 0x000ee4000800007f */
[----:B---3--:R-:W-:Y:S05]  /*194b0*/  @!P0 BRA `(.L_x_435) ;  /* 0xfffffffc00f08947 */ /* 0x008fea000383ffff */
[----:B------:R-:W-:Y:S05]  /*194c0*/  BRA `(.L_x_650) ;  /* 0xfffffee000c07947 */ /* 0x000fea000383ffff */
.L_x_441:
        /* <DEDUP_REMOVED lines=8> */
.L_x_652:
[----:B------:R-:W-:Y:S05]  /*19550*/  BSYNC B1 ;  /* 0x0000000000017941 */ /* 0x000fea0003800000 */
.L_x_651:
[----:B------:R-:W-:Y:S01]  /*19560*/  IMAD.MOV.U32 R13, RZ, RZ, R28 ;  /* 0x000000ffff0d7224 */ /* 0x000fe200078e001c */
[----:B------:R-:W-:Y:S01]  /*19570*/  MOV R0, R14 ;  /* 0x0000000e00007202 */ /* 0x000fe20000000f00 */
[----:B------:R-:W-:Y:S02]  /*19580*/  IMAD.MOV.U32 R12, RZ, RZ, RZ ;  /* 0x000000ffff0c7224 */ /* 0x000fe400078e00ff */
[----:B------:R-:W-:Y:S02]  /*19590*/  IMAD.MOV.U32 R11, RZ, RZ, 0x1e1f ;  /* 0x00001e1fff0b7424 */ /* 0x000fe400078e00ff */
[----:B------:R-:W-:-:S07]  /*195a0*/  IMAD.MOV.U32 R15, RZ, RZ, -0x1 ;  /* 0xffffffffff0f7424 */ /* 0x000fce00078e00ff */
[----:B------:R-:W-:Y:S05]  /*195b0*/  WARPSYNC.COLLECTIVE R15, `(.L_x_653) ;  /* 0x000000000f087348 */ /* 0x000fea0003c00000 */
[----:B------:R0:W1:Y:S02]  /*195c0*/  SHFL.IDX P6, R14, R13, R12, R11 ;  /* 0x0000000c0d0e7389 */ /* 0x00006400000c000b */
[----:B01----:R-:W-:Y:S01]  /*195d0*/  ENDCOLLECTIVE ;  /* 0x000000000000791b */ /* 0x003fe20003800000 */
.L_x_653:
[----:B------:R-:W-:Y:S02]  /*195e0*/  IMAD.MOV.U32 R13, RZ, RZ, R30 ;  /* 0x000000ffff0d7224 */ /* 0x000fe400078e001e */
[----:B------:R-:W-:-:S07]  /*195f0*/  IMAD.MOV.U32 R29, RZ, RZ, R14 ;  /* 0x000000ffff1d7224 */ /* 0x000fce00078e000e */
[----:B------:R-:W-:Y:S05]  /*19600*/  WARPSYNC.COLLECTIVE R15, `(.L_x_654) ;  /* 0x000000000f087348 */ /* 0x000fea0003c00000 */
[----:B------:R0:W1:Y:S02]  /*19610*/  SHFL.IDX P6, R14, R13, R12, R11 ;  /* 0x0000000c0d0e7389 */ /* 0x00006400000c000b */
[----:B01----:R-:W-:Y:S01]  /*19620*/  ENDCOLLECTIVE ;  /* 0x000000000000791b */ /* 0x003fe20003800000 */
.L_x_654:
[----:B------:R-:W-:Y:S02]  /*19630*/  IMAD.MOV.U32 R13, RZ, RZ, R26 ;  /* 0x000000ffff0d7224 */ /* 0x000fe400078e001a */
[----:B------:R-:W-:-:S07]  /*19640*/  IMAD.MOV.U32 R3, RZ, RZ, R14 ;  /* 0x000000ffff037224 */ /* 0x000fce00078e000e */
[----:B------:R-:W-:Y:S05]  /*19650*/  WARPSYNC.COLLECTIVE R15, `(.L_x_655) ;  /* 0x000000000f087348 */ /* 0x000fea0003c00000 */
[----:B------:R0:W1:Y:S02]  /*19660*/  SHFL.IDX P6, R14, R13, R12, R11 ;  /* 0x0000000c0d0e7389 */ /* 0x00006400000c000b */
[----:B01----:R-:W-:Y:S01]  /*19670*/  ENDCOLLECTIVE ;  /* 0x000000000000791b */ /* 0x003fe20003800000 */
.L_x_655:
[----:B------:R-:W-:Y:S01]  /*19680*/  IMAD.MOV.U32 R21, RZ, RZ, R14 ;  /* 0x000000ffff157224 */ /* 0x000fe200078e000e */
[----:B------:R-:W-:Y:S06]  /*19690*/  BRA `(.L_x_656) ;  /* 0xfffffef8003c7947 */ /* 0x000fec000383ffff */
.L_x_445:
[----:B-1----:R1:W3:Y:S02]  /*196a0*/  SYNCS.PHASECHK.TRANS64.TRYWAIT P0, [R18+URZ+0x19c00], R37 ;  /* 0x019c0025120075a7 */ /* 0x0022e4000800017f */
[----:B---3--:R-:W-:Y:S05]  /*196b0*/  @!P0 NANOSLEEP.SYNCS 0x989680 ;  /* 0x009896800000895d */ /* 0x008fea0003900000 */
[----:B------:R-:W3:Y:S02]  /*196c0*/  @!P0 SYNCS.PHASECHK.TRANS64 P0, [R18+URZ+0x19c00], R37 ;  /* 0x019c0025120085a7 */ /* 0x000ee4000800007f */
[----:B---3--:R-:W-:Y:S05]  /*196d0*/  @!P0 BRA `(.L_x_445) ;  /* 0xfffffffc00f08947 */ /* 0x008fea000383ffff */
[----:B------:R-:W-:Y:S05]  /*196e0*/  BRA `(.L_x_657) ;  /* 0xfffffefc000c7947 */ /* 0x000fea000383ffff */
.L_x_451:
[----:B-1----:R1:W2:Y:S02]  /*196f0*/  SYNCS.PHASECHK.TRANS64.TRYWAIT P1, [R3+URZ+0x19c30], R4 ;  /* 0x019c3004030075a7 */ /* 0x0022a4000802017f */
[----:B--2---:R-:W-:Y:S05]  /*19700*/  @!P1 NANOSLEEP.SYNCS 0x989680 ;  /* 0x009896800000995d */ /* 0x004fea0003900000 */
[----:B------:R-:W2:Y:S02]  /*19710*/  @!P1 SYNCS.PHASECHK.TRANS64 P1, [R3+URZ+0x19c30], R4 ;  /* 0x019c3004030095a7 */ /* 0x000ea4000802007f */
[----:B--2---:R-:W-:Y:S05]  /*19720*/  @!P1 BRA `(.L_x_451) ;  /* 0xfffffffc00f09947 */ /* 0x004fea000383ffff */
[----:B------:R-:W-:Y:S05]  /*19730*/  BRA `(.L_x_450) ;  /* 0xffffff1c007c7947 */ /* 0x000fea000383ffff */
.L_x_459:
[----:B-1----:R1:W2:Y:S02]  /*19740*/  SYNCS.PHASECHK.TRANS64.TRYWAIT P1, [R0+URZ+0x19c30], R5 ;  /* 0x019c3005000075a7 */ /* 0x0022a4000802017f */
[----:B--2---:R-:W-:Y:S05]  /*19750*/  @!P1 NANOSLEEP.SYNCS 0x989680 ;  /* 0x009896800000995d */ /* 0x004fea0003900000 */
[----:B------:R-:W2:Y:S02]  /*19760*/  @!P1 SYNCS.PHASECHK.TRANS64 P1, [R0+URZ+0x19c30], R5 ;  /* 0x019c3005000095a7 */ /* 0x000ea4000802007f */
[----:B--2---:R-:W-:Y:S05]  /*19770*/  @!P1 BRA `(.L_x_459) ;  /* 0xfffffffc00f09947 */ /* 0x004fea000383ffff */
[----:B------:R-:W-:Y:S05]  /*19780*/  BRA `(.L_x_458) ;  /* 0xffffff4000047947 */ /* 0x000fea000383ffff */
.L_x_464:
[----:B-1----:R1:W2:Y:S02]  /*19790*/  SYNCS.PHASECHK.TRANS64.TRYWAIT P1, [R7+URZ+0x19c50], R5 ;  /* 0x019c5005070075a7 */ /* 0x0022a4000802017f */
[----:B--2---:R-:W-:Y:S05]  /*197a0*/  @!P1 NANOSLEEP.SYNCS 0x989680 ;  /* 0x009896800000995d */ /* 0x004fea0003900000 */
[----:B------:R-:W2:Y:S02]  /*197b0*/  @!P1 SYNCS.PHASECHK.TRANS64 P1, [R7+URZ+0x19c50], R5 ;  /* 0x019c5005070095a7 */ /* 0x000ea4000802007f */
[----:B--2---:R-:W-:Y:S05]  /*197c0*/  @!P1 BRA `(.L_x_464) ;  /* 0xfffffffc00f09947 */ /* 0x004fea000383ffff */
[----:B------:R-:W-:Y:S05]  /*197d0*/  BRA `(.L_x_463) ;  /* 0xffffff4000847947 */ /* 0x000fea000383ffff */
.L_x_472:
[----:B-1----:R1:W2:Y:S02]  /*197e0*/  SYNCS.PHASECHK.TRANS64.TRYWAIT P1, [R4+URZ+0x19c50], R7 ;  /* 0x019c5007040075a7 */ /* 0x0022a4000802017f */
[----:B--2---:R-:W-:Y:S05]  /*197f0*/  @!P1 NANOSLEEP.SYNCS 0x989680 ;  /* 0x009896800000995d */ /* 0x004fea0003900000 */
[----:B------:R-:W2:Y:S02]  /*19800*/  @!P1 SYNCS.PHASECHK.TRANS64 P1, [R4+URZ+0x19c50], R7 ;  /* 0x019c5007040095a7 */ /* 0x000ea4000802007f */
[----:B--2---:R-:W-:Y:S05]  /*19810*/  @!P1 BRA `(.L_x_472) ;  /* 0xfffffffc00f09947 */ /* 0x004fea000383ffff */
[----:B------:R-:W-:Y:S05]  /*19820*/  BRA `(.L_x_471) ;  /* 0xffffff5c00087947 */ /* 0x000fea000383ffff */
.L_x_500:
[----:B-1----:R-:W0:Y:S01]  /*19830*/  S2R R8, SR_TID.X ;  /* 0x0000000000087919 */ /* 0x002e220000002100 */
[----:B------:R-:W-:Y:S01]  /*19840*/  BSSY B1, `(.L_x_658) ;  /* 0x000000a000017945 */ /* 0x000fe20003800000 */
[----:B------:R-:W-:Y:S01]  /*19850*/  IMAD.MOV.U32 R12, RZ, RZ, RZ ;  /* 0x000000ffff0c7224 */ /* 0x000fe200078e00ff */
[----:B------:R-:W-:Y:S01]  /*19860*/  MOV R11, 0x1f ;  /* 0x0000001f000b7802 */ /* 0x000fe20000000f00 */
[----:B------:R-:W-:Y:S01]  /*19870*/  IMAD.MOV.U32 R15, RZ, RZ, -0x1 ;  /* 0xffffffffff0f7424 */ /* 0x000fe200078e00ff */
[----:B0-----:R-:W-:-:S04]  /*19880*/  SHF.R.U32.HI R8, RZ, 0x5, R8 ;  /* 0x00000005ff087819 */ /* 0x001fc80000011608 */
[----:B------:R-:W-:-:S05]  /*19890*/  LOP3.LUT R8, R8, 0x3, RZ, 0xc0, !PT ;  /* 0x0000000308087812 */ /* 0x000fca00078ec0ff */
[----:B------:R-:W-:-:S07]  /*198a0*/  IMAD.MOV.U32 R13, RZ, RZ, R8 ;  /* 0x000000ffff0d7224 */ /* 0x000fce00078e0008 */
[----:B------:R-:W-:Y:S05]  /*198b0*/  WARPSYNC.COLLECTIVE R15, `(.L_x_659) ;  /* 0x000000000f087348 */ /* 0x000fea0003c00000 */
[----:B------:R0:W1:Y:S02]  /*198c0*/  SHFL.IDX P6, R14, R13, R12, R11 ;  /* 0x0000000c0d0e7389 */ /* 0x00006400000c000b */
[----:B01----:R-:W-:Y:S01]  /*198d0*/  ENDCOLLECTIVE ;  /* 0x000000000000791b */ /* 0x003fe20003800000 */
.L_x_659:
[----:B------:R-:W-:Y:S05]  /*198e0*/  BSYNC B1 ;  /* 0x0000000000017941 */ /* 0x000fea0003800000 */
.L_x_658:
[----:B------:R-:W-:Y:S05]  /*198f0*/  BRA `(.L_x_660) ;  /* 0xffffff9800c07947 */ /* 0x000fea000383ffff */
.L_x_502:
[----:B------:R-:W-:Y:S01]  /*19900*/  BSSY B1, `(.L_x_661) ;  /* 0x0000006000017945 */ /* 0x000fe20003800000 */
[----:B------:R-:W-:-:S07]  /*19910*/  IMAD.MOV.U32 R15, RZ, RZ, -0x1 ;  /* 0xffffffffff0f7424 */ /* 0x000fce00078e00ff */
[----:B01----:R-:W-:Y:S05]  /*19920*/  WARPSYNC.COLLECTIVE R15, `(.L_x_662) ;  /* 0x000000000f0c7348 */ /* 0x003fea0003c00000 */
[----:B------:R-:W-:Y:S02]  /*19930*/  ELECT P6, UR62, PT ;  /* 0x00000000003e782f */ /* 0x000fe400038c0000 */
[----:B------:R-:W-:Y:S01]  /*19940*/  MOV R14, UR62 ;  /* 0x0000003e000e7c02 */ /* 0x000fe20008000f00 */
[----:B01----:R-:W-:Y:S10]  /*19950*/  ENDCOLLECTIVE ;  /* 0x000000000000791b */ /* 0x003ff40003800000 */
.L_x_662:
[----:B------:R-:W-:Y:S05]  /*19960*/  BSYNC B1 ;  /* 0x0000000000017941 */ /* 0x000fea0003800000 */
.L_x_661:
[----:B------:R-:W-:Y:S05]  /*19970*/  BRA `(.L_x_501) ;  /* 0xffffff9800b87947 */ /* 0x000fea000383ffff */
.L_x_504:
[----:B0-----:R0:W2:Y:S02]  /*19980*/  SYNCS.PHASECHK.TRANS64.TRYWAIT P0, [R22+URZ+0x19c20], R5 ;  /* 0x019c2005160075a7 */ /* 0x0010a4000800017f */
[----:B--2---:R-:W-:Y:S05]  /*19990*/  @!P0 NANOSLEEP.SYNCS 0x989680 ;  /* 0x009896800000895d */ /* 0x004fea0003900000 */
[----:B------:R-:W2:Y:S02]  /*199a0*/  @!P0 SYNCS.PHASECHK.TRANS64 P0, [R22+URZ+0x19c20], R5 ;  /* 0x019c2005160085a7 */ /* 0x000ea4000800007f */
[----:B--2---:R-:W-:Y:S05]  /*199b0*/  @!P0 BRA `(.L_x_504) ;  /* 0xfffffffc00f08947 */ /* 0x004fea000383ffff */
[----:B------:R-:W-:Y:S05]  /*199c0*/  BRA `(.L_x_663) ;  /* 0xffffff9800c87947 */ /* 0x000fea000383ffff */
.L_x_508:
[----:B-1----:R1:W2:Y:S02]  /*199d0*/  SYNCS.PHASECHK.TRANS64.TRYWAIT P0, [R8+URZ+0x19ca0], R10 ;  /* 0x019ca00a080075a7 */ /* 0x0022a4000800017f */
[----:B--2---:R-:W-:Y:S05]  /*199e0*/  @!P0 NANOSLEEP.SYNCS 0x989680 ;  /* 0x009896800000895d */ /* 0x004fea0003900000 */
[----:B------:R-:W2:Y:S02]  /*199f0*/  @!P0 SYNCS.PHASECHK.TRANS64 P0, [R8+URZ+0x19ca0], R10 ;  /* 0x019ca00a080085a7 */ /* 0x000ea4000800007f */
[----:B--2---:R-:W-:Y:S05]  /*19a00*/  @!P0 BRA `(.L_x_508) ;  /* 0xfffffffc00f08947 */ /* 0x004fea000383ffff */
[----:B------:R-:W-:Y:S05]  /*19a10*/  BRA `(.L_x_664) ;  /* 0xffffff9800e07947 */ /* 0x000fea000383ffff */
.L_x_515:
[----:B0-----:R0:W2:Y:S02]  /*19a20*/  SYNCS.PHASECHK.TRANS64.TRYWAIT P0, [R8+URZ+0x19cc0], R10 ;  /* 0x019cc00a080075a7 */ /* 0x0010a4000800017f */
[----:B--2---:R-:W-:Y:S05]  /*19a30*/  @!P0 NANOSLEEP.SYNCS 0x989680 ;  /* 0x009896800000895d */ /* 0x004fea0003900000 */
[----:B------:R-:W2:Y:S02]  /*19a40*/  @!P0 SYNCS.PHASECHK.TRANS64 P0, [R8+URZ+0x19cc0], R10 ;  /* 0x019cc00a080085a7 */ /* 0x000ea4000800007f */
[----:B--2---:R-:W-:Y:S05]  /*19a50*/  @!P0 BRA `(.L_x_515) ;  /* 0xfffffffc00f08947 */ /* 0x004fea000383ffff */
[----:B------:R-:W-:Y:S05]  /*19a60*/  BRA `(.L_x_665) ;  /* 0xffffff9c00dc7947 */ /* 0x000fea000383ffff */
.L_x_524:
[----:B-1----:R1:W2:Y:S02]  /*19a70*/  SYNCS.PHASECHK.TRANS64.TRYWAIT P1, [R8+URZ+0x19ca0], R7 ;  /* 0x019ca007080075a7 */ /* 0x0022a4000802017f */
[----:B--2---:R-:W-:Y:S05]  /*19a80*/  @!P1 NANOSLEEP.SYNCS 0x989680 ;  /* 0x009896800000995d */ /* 0x004fea0003900000 */
[----:B------:R-:W2:Y:S02]  /*19a90*/  @!P1 SYNCS.PHASECHK.TRANS64 P1, [R8+URZ+0x19ca0], R7 ;  /* 0x019ca007080095a7 */ /* 0x000ea4000802007f */
[----:B--2---:R-:W-:Y:S05]  /*19aa0*/  @!P1 BRA `(.L_x_524) ;  /* 0xfffffffc00f09947 */ /* 0x004fea000383ffff */
[----:B------:R-:W-:Y:S05]  /*19ab0*/  BRA `(.L_x_666) ;  /* 0xffffffa400107947 */ /* 0x000fea000383ffff */
.L_x_531:
[----:B0-----:R0:W2:Y:S02]  /*19ac0*/  SYNCS.PHASECHK.TRANS64.TRYWAIT P1, [R8+URZ+0x19cc0], R7 ;  /* 0x019cc007080075a7 */ /* 0x0010a4000802017f */
[----:B--2---:R-:W-:Y:S05]  /*19ad0*/  @!P1 NANOSLEEP.SYNCS 0x989680 ;  /* 0x009896800000995d */ /* 0x004fea0003900000 */
[----:B------:R-:W2:Y:S02]  /*19ae0*/  @!P1 SYNCS.PHASECHK.TRANS64 P1, [R8+URZ+0x19cc0], R7 ;  /* 0x019cc007080095a7 */ /* 0x000ea4000802007f */
[----:B--2---:R-:W-:Y:S05]  /*19af0*/  @!P1 BRA `(.L_x_531) ;  /* 0xfffffffc00f09947 */ /* 0x004fea000383ffff */
[----:B------:R-:W-:Y:S05]  /*19b00*/  BRA `(.L_x_667) ;  /* 0xffffffa800087947 */ /* 0x000fea000383ffff */
.L_x_548:
[----:B-1----:R-:W0:Y:S01]  /*19b10*/  S2R R20, SR_TID.X ;  /* 0x0000000000147919 */ /* 0x002e220000002100 */
[----:B------:R-:W-:Y:S01]  /*19b20*/  BSSY B0, `(.L_x_668) ;  /* 0x000000a000007945 */ /* 0x000fe20003800000 */
        /* <DEDUP_REMOVED lines=9> */
.L_x_669:
[----:B------:R-:W-:Y:S05]  /*19bc0*/  BSYNC B0 ;  /* 0x0000000000007941 */ /* 0x000fea0003800000 */
.L_x_668:
[----:B------:R-:W-:Y:S05]  /*19bd0*/  BRA `(.L_x_670) ;  /* 0xffffffb400b07947 */ /* 0x000fea000383ffff */
.L_x_551:
[----:B0-----:R-:W2:Y:S02]  /*19be0*/  LDL R3, [R1+0x30] ;  /* 0x0000300001037983 */ /* 0x001ea40000100800 */
[----:B--2---:R0:W1:Y:S02]  /*19bf0*/  SYNCS.PHASECHK.TRANS64.TRYWAIT P0, [R4+URZ+0x19c80], R3 ;  /* 0x019c8003040075a7 */ /* 0x004064000800017f */
[----:B-1----:R-:W-:Y:S05]  /*19c00*/  @!P0 NANOSLEEP.SYNCS 0x989680 ;  /* 0x009896800000895d */ /* 0x002fea0003900000 */
[----:B------:R-:W1:Y:S02]  /*19c10*/  @!P0 SYNCS.PHASECHK.TRANS64 P0, [R4+URZ+0x19c80], R3 ;  /* 0x019c8003040085a7 */ /* 0x000e64000800007f */
[----:B-1----:R-:W-:Y:S05]  /*19c20*/  @!P0 BRA `(.L_x_551) ;  /* 0xfffffffc00ec8947 */ /* 0x002fea000383ffff */
[----:B------:R-:W-:Y:S05]  /*19c30*/  BRA `(.L_x_671) ;  /* 0xffffffb400c07947 */ /* 0x000fea000383ffff */
.L_x_552:
        /* <DEDUP_REMOVED lines=8> */
.L_x_673:
[----:B------:R-:W-:Y:S05]  /*19cc0*/  BSYNC B0 ;  /* 0x0000000000007941 */ /* 0x000fea0003800000 */
.L_x_672:
[----:B------:R-:W0:Y:S01]  /*19cd0*/  S2R R7, SR_TID.X ;  /* 0x0000000000077919 */ /* 0x000e220000002100 */
[----:B------:R-:W-:Y:S01]  /*19ce0*/  MOV R13, R8 ;  /* 0x00000008000d7202 */ /* 0x000fe20000000f00 */
[----:B------:R-:W-:Y:S02]  /*19cf0*/  IMAD.MOV.U32 R12, RZ, RZ, RZ ;  /* 0x000000ffff0c7224 */ /* 0x000fe400078e00ff */
[----:B------:R-:W-:Y:S02]  /*19d00*/  IMAD.MOV.U32 R11, RZ, RZ, 0x1e1f ;  /* 0x00001e1fff0b7424 */ /* 0x000fe400078e00ff */
[----:B------:R-:W-:Y:S02]  /*19d10*/  IMAD.MOV.U32 R15, RZ, RZ, -0x1 ;  /* 0xffffffffff0f7424 */ /* 0x000fe400078e00ff */
[----:B------:R-:W-:-:S07]  /*19d20*/  IMAD.MOV.U32 R0, RZ, RZ, R14 ;  /* 0x000000ffff007224 */ /* 0x000fce00078e000e */
[----:B0-----:R-:W-:Y:S05]  /*19d30*/  WARPSYNC.COLLECTIVE R15, `(.L_x_674) ;  /* 0x000000000f087348 */ /* 0x001fea0003c00000 */
[----:B------:R1:W2:Y:S02]  /*19d40*/  SHFL.IDX P6, R14, R13, R12, R11 ;  /* 0x0000000c0d0e7389 */ /* 0x0002a400000c000b */
[----:B012---:R-:W-:Y:S01]  /*19d50*/  ENDCOLLECTIVE ;  /* 0x000000000000791b */ /* 0x007fe20003800000 */
.L_x_674:
[----:B------:R-:W0:Y:S01]  /*19d60*/  LDC R11, c[0x0][0x2f4] ;  /* 0x0000bd00ff0b7b82 */ /* 0x000e220000000800 */
[----:B------:R-:W-:Y:S02]  /*19d70*/  IMAD.MOV.U32 R13, RZ, RZ, R9 ;  /* 0x000000ffff0d7224 */ /* 0x000fe400078e0009 */
[----:B------:R-:W-:Y:S02]  /*19d80*/  IMAD.SHL.U32 R15, R7, 0x10, RZ ;  /* 0x00000010070f7824 */ /* 0x000fe400078e00ff */
[----:B------:R-:W-:-:S03]  /*19d90*/  IMAD.MOV.U32 R6, RZ, RZ, R14 ;  /* 0x000000ffff067224 */ /* 0x000fc600078e000e */
[----:B------:R-:W-:-:S04]  /*19da0*/  LOP3.LUT R15, R15, 0x10, RZ, 0xc0, !PT ;  /* 0x000000100f0f7812 */ /* 0x000fc800078ec0ff */
[C---:B------:R-:W-:Y:S02]  /*19db0*/  IADD3 R6, P0, R15.reuse, R6, RZ ;  /* 0x000000060f067210 */ /* 0x040fe40007f1e0ff */
[----:B------:R-:W-:-:S03]  /*19dc0*/  LOP3.LUT R12, R15, 0x20, RZ, 0xfc, !PT ;  /* 0x000000200f0c7812 */ /* 0x000fc600078efcff */
[----:B------:R-:W-:Y:S02]  /*19dd0*/  IMAD.X R7, RZ, RZ, R0, P0 ;  /* 0x000000ffff077224 */ /* 0x000fe400000e0600 */
[----:B------:R-:W-:Y:S01]  /*19de0*/  IMAD.IADD R0, R22, 0x1, R10 ;  /* 0x0000000116007824 */ /* 0x000fe200078e020a */
[-C--:B0-----:R-:W-:Y:S02]  /*19df0*/  ISETP.GE.AND P4, PT, R15, R11.reuse, PT ;  /* 0x0000000b0f00720c */ /* 0x081fe40003f86270 */
[----:B------:R-:W-:Y:S01]  /*19e00*/  ISETP.GE.AND P2, PT, R12, R11, PT ;  /* 0x0000000b0c00720c */ /* 0x000fe20003f46270 */
[----:B------:R-:W-:Y:S01]  /*19e10*/  IMAD.MOV.U32 R12, RZ, RZ, 0x1 ;  /* 0x00000001ff0c7424 */ /* 0x000fe200078e00ff */
[----:B------:R-:W-:Y:S02]  /*19e20*/  ISETP.LT.OR P0, PT, R3, 0x1, P4 ;  /* 0x000000010300780c */ /* 0x000fe40002701670 */
[----:B------:R-:W-:-:S11]  /*19e30*/  LOP3.LUT R15, R15, 0x40, RZ, 0xfc, !PT ;  /* 0x000000400f0f7812 */ /* 0x000fd600078efcff */
        /* <DEDUP_REMOVED lines=13> */
.L_x_675:
[----:B------:R-:W-:Y:S01]  /*19f10*/  @!PT LDS RZ, [RZ] ;  /* 0x00000000fffff984 */ /* 0x000fe20000000800 */
[----:B------:R-:W-:Y:S01]  /*19f20*/  @!PT LDS RZ, [RZ] ;  /* 0x00000000fffff984 */ /* 0x000fe20000000800 */
[----:B------:R-:W-:Y:S01]  /*19f30*/  @!PT LDS RZ, [RZ] ;  /* 0x00000000fffff984 */ /* 0x000fe20000000800 */
[----:B------:R0:W-:Y:S01]  /*19f40*/  LDGSTS.E.BYPASS.LTC128B.128 [R0+0xb000], desc[UR42][R6.64+0x40], !P3 ;  /* 0x0b00004006007fae */ /* 0x0001e2000d901d6a */
[----:B------:R-:W-:Y:S01]  /*19f50*/  ISETP.GE.AND P3, PT, R3, 0x41, PT ;  /* 0x000000410300780c */ /* 0x000fe20003f66270 */
[----:B------:R-:W-:Y:S01]  /*19f60*/  IMAD.MOV.U32 R13, RZ, RZ, R8 ;  /* 0x000000ffff0d7224 */ /* 0x000fe200078e0008 */
[----:B------:R-:W-:-:S11]  /*19f70*/  MOV R9, R14 ;  /* 0x0000000e00097202 */ /* 0x000fd60000000f00 */
[----:B0-----:R-:W-:Y:S05]  /*19f80*/  WARPSYNC.COLLECTIVE R15, `(.L_x_676) ;  /* 0x000000000f087348 */ /* 0x001fea0003c00000 */
[----:B------:R1:W2:Y:S02]  /*19f90*/  SHFL.IDX P6, R14, R13, R12, R11 ;  /* 0x0000000c0d0e7389 */ /* 0x0002a400000c000b */
[----:B012---:R-:W-:Y:S01]  /*19fa0*/  ENDCOLLECTIVE ;  /* 0x000000000000791b */ /* 0x007fe20003800000 */
.L_x_676:
[----:B------:R-:W-:Y:S01]  /*19fb0*/  IMAD.MOV.U32 R6, RZ, RZ, R14 ;  /* 0x000000ffff067224 */ /* 0x000fe200078e000e */
[----:B------:R-:W-:Y:S06]  /*19fc0*/  BRA `(.L_x_677) ;  /* 0xffffffb400ac7947 */ /* 0x000fec000383ffff */
.L_x_557:
[----:B---3--:R-:W3:Y:S02]  /*19fd0*/  LDL R3, [R1+0x30] ;  /* 0x0000300001037983 */ /* 0x008ee40000100800 */
[----:B---3--:R3:W4:Y:S02]  /*19fe0*/  SYNCS.PHASECHK.TRANS64.TRYWAIT P0, [R4+URZ+0x19c40], R3 ;  /* 0x019c4003040075a7 */ /* 0x008724000800017f */
[----:B----4-:R-:W-:Y:S05]  /*19ff0*/  @!P0 NANOSLEEP.SYNCS 0x989680 ;  /* 0x009896800000895d */ /* 0x010fea0003900000 */
[----:B------:R-:W4:Y:S02]  /*1a000*/  @!P0 SYNCS.PHASECHK.TRANS64 P0, [R4+URZ+0x19c40], R3 ;  /* 0x019c4003040085a7 */ /* 0x000f24000800007f */
[----:B----4-:R-:W-:Y:S05]  /*1a010*/  @!P0 BRA `(.L_x_557) ;  /* 0xfffffffc00ec8947 */ /* 0x010fea000383ffff */
[----:B------:R-:W-:Y:S05]  /*1a020*/  BRA `(.L_x_678) ;  /* 0xffffffb8001c7947 */ /* 0x000fea000383ffff */
.L_x_558:
[----:B------:R-:W-:Y:S01]  /*1a030*/  BSSY B0, `(.L_x_679) ;  /* 0x0000008000007945 */ /* 0x000fe20003800000 */
[----:B------:R-:W-:Y:S02]  /*1a040*/  IMAD.MOV.U32 R13, RZ, RZ, R6 ;  /* 0x000000ffff0d7224 */ /* 0x000fe400078e0006 */
[----:B------:R-:W-:Y:S02]  /*1a050*/  IMAD.MOV.U32 R12, RZ, RZ, RZ ;  /* 0x000000ffff0c7224 */ /* 0x000fe400078e00ff */
[----:B------:R-:W-:Y:S02]  /*1a060*/  IMAD.MOV.U32 R11, RZ, RZ, 0x1e1f ;  /* 0x00001e1fff0b7424 */ /* 0x000fe400078e00ff */
[----:B------:R-:W-:-:S07]  /*1a070*/  IMAD.MOV.U32 R15, RZ, RZ, -0x1 ;  /* 0xffffffffff0f7424 */ /* 0x000fce00078e00ff */
[----:B--2---:R-:W-:Y:S05]  /*1a080*/  WARPSYNC.COLLECTIVE R15, `(.L_x_680) ;  /* 0x000000000f087348 */ /* 0x004fea0003c00000 */
[----:B------:R0:W1:Y:S02]  /*1a090*/  SHFL.IDX P6, R14, R13, R12, R11 ;  /* 0x0000000c0d0e7389 */ /* 0x00006400000c000b */
[----:B012---:R-:W-:Y:S01]  /*1a0a0*/  ENDCOLLECTIVE ;  /* 0x000000000000791b */ /* 0x007fe20003800000 */
.L_x_680:
[----:B------:R-:W-:Y:S05]  /*1a0b0*/  BSYNC B0 ;  /* 0x0000000000007941 */ /* 0x000fea0003800000 */
.L_x_679:
        /* <DEDUP_REMOVED lines=8> */
.L_x_681:
[----:B------:R-:W-:Y:S02]  /*1a140*/  IMAD.MOV.U32 R13, RZ, RZ, R6 ;  /* 0x000000ffff0d7224 */ /* 0x000fe400078e0006 */
[----:B------:R-:W-:Y:S01]  /*1a150*/  IMAD.MOV.U32 R12, RZ, RZ, 0x1 ;  /* 0x00000001ff0c7424 */ /* 0x000fe200078e00ff */
[----:B------:R-:W-:-:S07]  /*1a160*/  MOV R3, R14 ;  /* 0x0000000e00037202 */ /* 0x000fce0000000f00 */
[----:B------:R-:W-:Y:S05]  /*1a170*/  WARPSYNC.COLLECTIVE R15, `(.L_x_682) ;  /* 0x000000000f087348 */ /* 0x000fea0003c00000 */
[----:B------:R0:W1:Y:S02]  /*1a180*/  SHFL.IDX P6, R14, R13, R12, R11 ;  /* 0x0000000c0d0e7389 */ /* 0x00006400000c000b */
[----:B01----:R-:W-:Y:S01]  /*1a190*/  ENDCOLLECTIVE ;  /* 0x000000000000791b */ /* 0x003fe20003800000 */
.L_x_682:
[----:B------:R-:W-:-:S05]  /*1a1a0*/  @P1 IADD3 R3, P0, R8, R3, RZ ;  /* 0x0000000308031210 */ /* 0x000fca0007f1e0ff */
[----:B------:R-:W-:-:S05]  /*1a1b0*/  @P1 IMAD.X R2, RZ, RZ, R2, P0 ;  /* 0x000000ffff021224 */ /* 0x000fca00000e0602 */
[----:B------:R-:W-:Y:S01]  /*1a1c0*/  @P1 LOP3.LUT R3, R3, R2, RZ, 0x3c, !PT ;  /* 0x0000000203031212 */ /* 0x000fe200078e3cff */
[----:B------:R-:W-:-:S03]  /*1a1d0*/  IMAD.MOV.U32 R13, RZ, RZ, R5 ;  /* 0x000000ffff0d7224 */ /* 0x000fc600078e0005 */
[----:B------:R-:W-:-:S04]  /*1a1e0*/  @P1 LOP3.LUT R2, R3, R2, RZ, 0x3c, !PT ;  /* 0x0000000203021212 */ /* 0x000fc800078e3cff */
[----:B------:R-:W-:Y:S01]  /*1a1f0*/  @P1 LOP3.LUT R3, R3, R2, RZ, 0x3c, !PT ;  /* 0x0000000203031212 */ /* 0x000fe200078e3cff */
[----:B------:R-:W-:-:S04]  /*1a200*/  IMAD.MOV.U32 R6, RZ, RZ, R14 ;  /* 0x000000ffff067224 */ /* 0x000fc800078e000e */
[----:B------:R-:W-:Y:S01]  /*1a210*/  @!PT LDS RZ, [RZ] ;  /* 0x00000000fffff984 */ /* 0x000fe20000000800 */
[----:B------:R-:W-:Y:S01]  /*1a220*/  @!PT LDS RZ, [RZ] ;  /* 0x00000000fffff984 */ /* 0x000fe20000000800 */
[----:B------:R-:W-:Y:S01]  /*1a230*/  @!PT LDS RZ, [RZ] ;  /* 0x00000000fffff984 */ /* 0x000fe20000000800 */
[----:B------:R0:W-:Y:S03]  /*1a240*/  @P1 LDGSTS.E.BYPASS.LTC128B.128 [R0+0x13800], desc[UR42][R2.64], !P5 ;  /* 0x1380000002001fae */ /* 0x0001e6000e901d6a */
[----:B0-----:R-:W-:Y:S05]  /*1a250*/  WARPSYNC.COLLECTIVE R15, `(.L_x_683) ;  /* 0x000000000f087348 */ /* 0x001fea0003c00000 */
[----:B------:R1:W2:Y:S02]  /*1a260*/  SHFL.IDX P6, R14, R13, R12, R11 ;  /* 0x0000000c0d0e7389 */ /* 0x0002a400000c000b */
[----:B012---:R-:W-:Y:S01]  /*1a270*/  ENDCOLLECTIVE ;  /* 0x000000000000791b */ /* 0x007fe20003800000 */
.L_x_683:
[----:B------:R-:W-:Y:S01]  /*1a280*/  @!PT LDS RZ, [RZ] ;  /* 0x00000000fffff984 */ /* 0x000fe20000000800 */
[----:B------:R-:W-:Y:S01]  /*1a290*/  @!PT LDS RZ, [RZ] ;  /* 0x00000000fffff984 */ /* 0x000fe20000000800 */
[----:B------:R-:W-:Y:S01]  /*1a2a0*/  @!PT LDS RZ, [RZ] ;  /* 0x00000000fffff984 */ /* 0x000fe20000000800 */
[----:B------:R1:W-:Y:S04]  /*1a2b0*/  @P1 LDGSTS.E.BYPASS.LTC128B.128 [R0+0x14800], desc[UR42][R2.64+0x20], !P4 ;  /* 0x1480002002001fae */ /* 0x0003e8000e101d6a */
[----:B------:R1:W-:Y:S01]  /*1a2c0*/  @P1 LDGSTS.E.BYPASS.LTC128B.128 [R0+0x15800], desc[UR42][R2.64+0x40], !P2 ;  /* 0x1580004002001fae */ /* 0x0003e2000d101d6a */
[----:B------:R-:W-:Y:S01]  /*1a2d0*/  IMAD.MOV.U32 R5, RZ, RZ, R14 ;  /* 0x000000ffff057224 */ /* 0x000fe200078e000e */
[----:B------:R-:W-:Y:S06]  /*1a2e0*/  BRA `(.L_x_684) ;  /* 0xffffffb8001c7947 */ /* 0x000fec000383ffff */
.L_x_563:
[----:B------:R-:W-:Y:S02]  /*1a2f0*/  IMAD.MOV.U32 R13, RZ, RZ, R4 ;  /* 0x000000ffff0d7224 */ /* 0x000fe400078e0004 */
[----:B------:R-:W-:Y:S02]  /*1a300*/  IMAD.MOV.U32 R12, RZ, RZ, RZ ;  /* 0x000000ffff0c7224 */ /* 0x000fe400078e00ff */
[----:B------:R-:W-:Y:S02]  /*1a310*/  IMAD.MOV.U32 R11, RZ, RZ, 0x1e1f ;  /* 0x00001e1fff0b7424 */ /* 0x000fe400078e00ff */
[----:B------:R-:W-:Y:S02]  /*1a320*/  IMAD.MOV.U32 R15, RZ, RZ, -0x1 ;  /* 0xffffffffff0f7424 */ /* 0x000fe400078e00ff */
[----:B-----5:R-:W-:Y:S02]  /*1a330*/  IMAD R0, R21, R9, RZ ;  /* 0x0000000915007224 */ /* 0x020fe400078e02ff */
[----:B------:R-:W-:-:S07]  /*1a340*/  IMAD R17, R17, 0xc0, R20 ;  /* 0x000000c011117824 */ /* 0x000fce00078e0214 */
[----:B------:R-:W-:Y:S05]  /*1a350*/  WARPSYNC.COLLECTIVE R15, `(.L_x_685) ;  /* 0x000000000f087348 */ /* 0x000fea0003c00000 */
[----:B------:R0:W1:Y:S02]  /*1a360*/  SHFL.IDX P6, R14, R13, R12, R11 ;  /* 0x0000000c0d0e7389 */ /* 0x00006400000c000b */
[----:B01----:R-:W-:Y:S01]  /*1a370*/  ENDCOLLECTIVE ;  /* 0x000000000000791b */ /* 0x003fe20003800000 */
.L_x_685:
[----:B------:R-:W-:Y:S02]  /*1a380*/  ISETP.GE.AND P2, PT, R17, R0, PT ;  /* 0x000000001100720c */ /* 0x000fe40003f46270 */
[----:B------:R-:W-:Y:S01]  /*1a390*/  MOV R13, R6 ;  /* 0x00000006000d7202 */ /* 0x000fe20000000f00 */
[----:B------:R-:W-:-:S10]  /*1a3a0*/  IMAD.MOV.U32 R2, RZ, RZ, R14 ;  /* 0x000000ffff027224 */ /* 0x000fd400078e000e */
[----:B------:R-:W-:Y:S05]  /*1a3b0*/  WARPSYNC.COLLECTIVE R15, `(.L_x_686) ;  /* 0x000000000f087348 */ /* 0x000fea0003c00000 */
[----:B------:R0:W1:Y:S02]  /*1a3c0*/  SHFL.IDX P6, R14, R13, R12, R11 ;  /* 0x0000000c0d0e7389 */ /* 0x00006400000c000b */
[----:B01----:R-:W-:Y:S01]  /*1a3d0*/  ENDCOLLECTIVE ;  /* 0x000000000000791b */ /* 0x003fe20003800000 */
.L_x_686:
[----:B------:R-:W-:Y:S02]  /*1a3e0*/  IMAD.MOV.U32 R13, RZ, RZ, R4 ;  /* 0x000000ffff0d7224 */ /* 0x000fe400078e0004 */
[----:B------:R-:W-:Y:S02]  /*1a3f0*/  IMAD.MOV.U32 R12, RZ, RZ, 0x1 ;  /* 0x00000001ff0c7424 */ /* 0x000fe400078e00ff */
[----:B------:R-:W-:-:S07]  /*1a400*/  IMAD.MOV.U32 R3, RZ, RZ, R14 ;  /* 0x000000ffff037224 */ /* 0x000fce00078e000e */
[----:B------:R-:W-:Y:S05]  /*1a410*/  WARPSYNC.COLLECTIVE R15, `(.L_x_687) ;  /* 0x000000000f087348 */ /* 0x000fea0003c00000 */
[----:B------:R0:W1:Y:S02]  /*1a420*/  SHFL.IDX P6, R14, R13, R12, R11 ;  /* 0x0000000c0d0e7389 */ /* 0x00006400000c000b */
[----:B01----:R-:W-:Y:S01]  /*1a430*/  ENDCOLLECTIVE ;  /* 0x000000000000791b */ /* 0x003fe20003800000 */
.L_x_687:
        /* <DEDUP_REMOVED lines=10> */
.L_x_688:
[----:B------:R-:W-:Y:S01]  /*1a4e0*/  @!PT LDS RZ, [RZ] ;  /* 0x00000000fffff984 */ /* 0x000fe20000000800 */
[----:B------:R-:W-:Y:S01]  /*1a4f0*/  @!PT LDS RZ, [RZ] ;  /* 0x00000000fffff984 */ /* 0x000fe20000000800 */
[----:B------:R-:W-:Y:S01]  /*1a500*/  @!PT LDS RZ, [RZ] ;  /* 0x00000000fffff984 */ /* 0x000fe20000000800 */
[----:B------:R-:W-:Y:S04]  /*1a510*/  @!P2 LDGSTS.E.BYPASS.LTC128B.128 [R8+0xf000], desc[UR42][R2.64], !P3 ;  /* 0x0f0000000208afae */ /* 0x000fe8000d901d6a */
[----:B------:R-:W-:Y:S04]  /*1a520*/  @!P2 LDGSTS.E.BYPASS.LTC128B.128 [R8+0x10800], desc[UR42][R2.64+0x20], !P0 ;  /* 0x108000200208afae */ /* 0x000fe8000c101d6a */
[----:B------:R0:W-:Y:S01]  /*1a530*/  @!P2 LDGSTS.E.BYPASS.LTC128B.128 [R8+0x12000], desc[UR42][R2.64+0x40], !P1 ;  /* 0x120000400208afae */ /* 0x0001e2000c901d6a */
[----:B------:R-:W-:Y:S02]  /*1a540*/  IMAD.MOV.U32 R13, RZ, RZ, R5 ;  /* 0x000000ffff0d7224 */ /* 0x000fe400078e0005 */
[----:B------:R-:W-:-:S02]  /*1a550*/  IMAD.MOV.U32 R12, RZ, RZ, RZ ;  /* 0x000000ffff0c7224 */ /* 0x000fc400078e00ff */
[----:B0-----:R-:W-:Y:S02]  /*1a560*/  VIADD R3, R17, 0x40 ;  /* 0x0000004011037836 */ /* 0x001fe40000000000 */
[----:B------:R-:W-:-:S07]  /*1a570*/  IMAD.MOV.U32 R6, RZ, RZ, R14 ;  /* 0x000000ffff067224 */ /* 0x000fce00078e000e */
[----:B------:R-:W-:Y:S05]  /*1a580*/  WARPSYNC.COLLECTIVE R15, `(.L_x_689) ;  /* 0x000000000f087348 */ /* 0x000fea0003c00000 */
[----:B------:R0:W1:Y:S02]  /*1a590*/  SHFL.IDX P6, R14, R13, R12, R11 ;  /* 0x0000000c0d0e7389 */ /* 0x00006400000c000b */
[----:B01----:R-:W-:Y:S01]  /*1a5a0*/  ENDCOLLECTIVE ;  /* 0x000000000000791b */ /* 0x003fe20003800000 */
.L_x_689:
[----:B------:R-:W-:-:S13]  /*1a5b0*/  ISETP.GE.AND P2, PT, R3, R0, PT ;  /* 0x000000000300720c */ /* 0x000fda0003f46270 */
[----:B------:R-:W-:Y:S01]  /*1a5c0*/  @!P2 IADD3 R2, P4, R10, R6, RZ ;  /* 0x000000060a02a210 */ /* 0x000fe20007f9e0ff */
[----:B------:R-:W-:-:S04]  /*1a5d0*/  IMAD.MOV.U32 R13, RZ, RZ, R7 ;  /* 0x000000ffff0d7224 */ /* 0x000fc800078e0007 */
[----:B------:R-:W-:-:S05]  /*1a5e0*/  @!P2 IMAD.X R3, RZ, RZ, R4, P4 ;  /* 0x000000ffff03a224 */ /* 0x000fca00020e0604 */
[----:B------:R-:W-:Y:S01]  /*1a5f0*/  @!PT LDS RZ, [RZ] ;  /* 0x00000000fffff984 */ /* 0x000fe20000000800 */
[----:B------:R-:W-:Y:S01]  /*1a600*/  @!PT LDS RZ, [RZ] ;  /* 0x00000000fffff984 */ /* 0x000fe20000000800 */
[----:B------:R-:W-:Y:S01]  /*1a610*/  @!PT LDS RZ, [RZ] ;  /* 0x00000000fffff984 */ /* 0x000fe20000000800 */
[----:B------:R-:W-:Y:S04]  /*1a620*/  @!P2 LDGSTS.E.BYPASS.LTC128B.128 [R8+0xf800], desc[UR42][R2.64], !P3 ;  /* 0x0f8000000208afae */ /* 0x000fe8000d901d6a */
[----:B------:R-:W-:Y:S04]  /*1a630*/  @!P2 LDGSTS.E.BYPASS.LTC128B.128 [R8+0x11000], desc[UR42][R2.64+0x20], !P0 ;  /* 0x110000200208afae */ /* 0x000fe8000c101d6a */
[----:B------:R0:W-:Y:S02]  /*1a640*/  @!P2 LDGSTS.E.BYPASS.LTC128B.128 [R8+0x12800], desc[UR42][R2.64+0x40], !P1 ;  /* 0x128000400208afae */ /* 0x0001e4000c901d6a */
[----:B0-----:R-:W-:-:S07]  /*1a650*/  MOV R3, R14 ;  /* 0x0000000e00037202 */ /* 0x001fce0000000f00 */
[----:B------:R-:W-:Y:S05]  /*1a660*/  WARPSYNC.COLLECTIVE R15, `(.L_x_690) ;  /* 0x000000000f087348 */ /* 0x000fea0003c00000 */
[----:B------:R0:W1:Y:S02]  /*1a670*/  SHFL.IDX P6, R14, R13, R12, R11 ;  /* 0x0000000c0d0e7389 */ /* 0x00006400000c000b */
[----:B01----:R-:W-:Y:S01]  /*1a680*/  ENDCOLLECTIVE ;  /* 0x000000000000791b */ /* 0x003fe20003800000 */
.L_x_690:
[----:B------:R-:W-:Y:S01]  /*1a690*/  IMAD.MOV.U32 R2, RZ, RZ, R14 ;  /* 0x000000ffff027224 */ /* 0x000fe200078e000e */
[----:B------:R-:W-:Y:S06]  /*1a6a0*/  BRA `(.L_x_691) ;  /* 0xffffffbc00c87947 */ /* 0x000fec000383ffff */
.L_x_568:
[----:B--2---:R2:W3:Y:S02]  /*1a6b0*/  SYNCS.PHASECHK.TRANS64.TRYWAIT P0, [R22+URZ+0x19c20], R0 ;  /* 0x019c2000160075a7 */ /* 0x0044e4000800017f */
[----:B---3--:R-:W-:Y:S05]  /*1a6c0*/  @!P0 NANOSLEEP.SYNCS 0x989680 ;  /* 0x009896800000895d */ /* 0x008fea0003900000 */
[----:B------:R-:W3:Y:S02]  /*1a6d0*/  @!P0 SYNCS.PHASECHK.TRANS64 P0, [R22+URZ+0x19c20], R0 ;  /* 0x019c2000160085a7 */ /* 0x000ee4000800007f */
[----:B---3--:R-:W-:Y:S05]  /*1a6e0*/  @!P0 BRA `(.L_x_568) ;  /* 0xfffffffc00f08947 */ /* 0x008fea000383ffff */
[----:B------:R-:W-:Y:S05]  /*1a6f0*/  BRA `(.L_x_692) ;  /* 0xffffffc000387947 */ /* 0x000fea000383ffff */
.L_x_572:
[----:B0-----:R0:W1:Y:S02]  /*1a700*/  SYNCS.PHASECHK.TRANS64.TRYWAIT P0, [R0+URZ+0x19c80], R10 ;  /* 0x019c800a000075a7 */ /* 0x001064000800017f */
[----:B-1----:R-:W-:Y:S05]  /*1a710*/  @!P0 NANOSLEEP.SYNCS 0x989680 ;  /* 0x009896800000895d */ /* 0x002fea0003900000 */
[----:B------:R-:W1:Y:S02]  /*1a720*/  @!P0 SYNCS.PHASECHK.TRANS64 P0, [R0+URZ+0x19c80], R10 ;  /* 0x019c800a000085a7 */ /* 0x000e64000800007f */
[----:B-1----:R-:W-:Y:S05]  /*1a730*/  @!P0 BRA `(.L_x_572) ;  /* 0xfffffffc00f08947 */ /* 0x002fea000383ffff */
[----:B------:R-:W-:Y:S05]  /*1a740*/  BRA `(.L_x_693) ;  /* 0xffffffc400047947 */ /* 0x000fea000383ffff */
.L_x_573:
        /* <DEDUP_REMOVED lines=8> */
.L_x_695:
[----:B------:R-:W-:Y:S05]  /*1a7d0*/  BSYNC B0 ;  /* 0x0000000000007941 */ /* 0x000fea0003800000 */
.L_x_694:
[----:B------:R-:W0:Y:S01]  /*1a7e0*/  S2R R2, SR_TID.X ;  /* 0x0000000000027919 */ /* 0x000e220000002100 */
[----:B------:R-:W-:Y:S02]  /*1a7f0*/  IMAD.MOV.U32 R13, RZ, RZ, R21 ;  /* 0x000000ffff0d7224 */ /* 0x000fe400078e0015 */
[----:B------:R-:W-:Y:S02]  /*1a800*/  IMAD.MOV.U32 R12, RZ, RZ, RZ ;  /* 0x000000ffff0c7224 */ /* 0x000fe400078e00ff */
[----:B------:R-:W-:Y:S02]  /*1a810*/  IMAD.MOV.U32 R11, RZ, RZ, 0x1e1f ;  /* 0x00001e1fff0b7424 */ /* 0x000fe400078e00ff */
[----:B------:R-:W-:Y:S02]  /*1a820*/  IMAD.MOV.U32 R15, RZ, RZ, -0x1 ;  /* 0xffffffffff0f7424 */ /* 0x000fe400078e00ff */
[----:B------:R-:W-:Y:S02]  /*1a830*/  IMAD.MOV.U32 R3, RZ, RZ, R14 ;  /* 0x000000ffff037224 */ /* 0x000fe400078e000e */
[----:B------:R-:W-:-:S07]  /*1a840*/  IMAD.IADD R6, R22, 0x1, R6 ;  /* 0x0000000116067824 */ /* 0x000fce00078e0206 */
[----:B0-----:R-:W-:Y:S05]  /*1a850*/  WARPSYNC.COLLECTIVE R15, `(.L_x_696) ;  /* 0x000000000f087348 */ /* 0x001fea0003c00000 */
[----:B------:R1:W2:Y:S02]  /*1a860*/  SHFL.IDX P6, R14, R13, R12, R11 ;  /* 0x0000000c0d0e7389 */ /* 0x0002a400000c000b */
[----:B012---:R-:W-:Y:S01]  /*1a870*/  ENDCOLLECTIVE ;  /* 0x000000000000791b */ /* 0x007fe20003800000 */
.L_x_696:
[----:B------:R-:W-:Y:S02]  /*1a880*/  IMAD.MOV.U32 R13, RZ, RZ, R26 ;  /* 0x000000ffff0d7224 */ /* 0x000fe400078e001a */
[----:B------:R-:W-:Y:S01]  /*1a890*/  IMAD.MOV.U32 R12, RZ, RZ, 0x1 ;  /* 0x00000001ff0c7424 */ /* 0x000fe200078e00ff */
[----:B------:R-:W-:Y:S01]  /*1a8a0*/  SHF.L.U32 R15, R2, 0x4, RZ ;  /* 0x00000004020f7819 */ /* 0x000fe200000006ff */
        /* <DEDUP_REMOVED lines=8> */
.L_x_697:
        /* <DEDUP_REMOVED lines=11> */
.L_x_698:
[----:B------:R-:W-:Y:S01]  /*1a9e0*/  IMAD.MOV.U32 R2, RZ, RZ, R14 ;  /* 0x000000ffff027224 */ /* 0x000fe200078e000e */
[----:B------:R-:W-:Y:S06]  /*1a9f0*/  BRA `(.L_x_699) ;  /* 0xffffffc400107947 */ /* 0x000fec000383ffff */
.L_x_578:
[----:B---3--:R3:W4:Y:S02]  /*1aa00*/  SYNCS.PHASECHK.TRANS64.TRYWAIT P0, [R0+URZ+0x19c40], R10 ;  /* 0x019c400a000075a7 */ /* 0x008724000800017f */
[----:B----4-:R-:W-:Y:S05]  /*1aa10*/  @!P0 NANOSLEEP.SYNCS 0x989680 ;  /* 0x009896800000895d */ /* 0x010fea0003900000 */
[----:B------:R-:W4:Y:S02]  /*1aa20*/  @!P0 SYNCS.PHASECHK.TRANS64 P0, [R0+URZ+0x19c40], R10 ;  /* 0x019c400a000085a7 */ /* 0x000f24000800007f */
[----:B----4-:R-:W-:Y:S05]  /*1aa30*/  @!P0 BRA `(.L_x_578) ;  /* 0xfffffffc00f08947 */ /* 0x010fea000383ffff */
[----:B------:R-:W-:Y:S05]  /*1aa40*/  BRA `(.L_x_700) ;  /* 0xffffffc400747947 */ /* 0x000fea000383ffff */
.L_x_579:
[----:B------:R-:W-:Y:S01]  /*1aa50*/  BSSY B0, `(.L_x_701) ;  /* 0x0000008000007945 */ /* 0x000fe20003800000 */
[----:B------:R-:W-:Y:S01]  /*1aa60*/  IMAD.MOV.U32 R13, RZ, RZ, R8 ;  /* 0x000000ffff0d7224 */ /* 0x000fe200078e0008 */
[----:B------:R-:W-:Y:S01]  /*1aa70*/  MOV R11, 0x1e1f ;  /* 0x00001e1f000b7802 */ /* 0x000fe20000000f00 */
[----:B------:R-:W-:Y:S02]  /*1aa80*/  IMAD.MOV.U32 R12, RZ, RZ, RZ ;  /* 0x000000ffff0c7224 */ /* 0x000fe400078e00ff */
[----:B------:R-:W-:-:S07]  /*1aa90*/  IMAD.MOV.U32 R15, RZ, RZ, -0x1 ;  /* 0xffffffffff0f7424 */ /* 0x000fce00078e00ff */
[----:B0-23--:R-:W-:Y:S05]  /*1aaa0*/  WARPSYNC.COLLECTIVE R15, `(.L_x_702) ;  /* 0x000000000f087348 */ /* 0x00dfea0003c00000 */
[----:B------:R1:W4:Y:S02]  /*1aab0*/  SHFL.IDX P6, R14, R13, R12, R11 ;  /* 0x0000000c0d0e7389 */ /* 0x00032400000c000b */
[----:B01234-:R-:W-:Y:S01]  /*1aac0*/  ENDCOLLECTIVE ;  /* 0x000000000000791b */ /* 0x01ffe20003800000 */
.L_x_702:
[----:B------:R-:W-:Y:S05]  /*1aad0*/  BSYNC B0 ;  /* 0x0000000000007941 */ /* 0x000fea0003800000 */
.L_x_701:
        /* <DEDUP_REMOVED lines=8> */
.L_x_703:
[----:B------:R-:W-:Y:S02]  /*1ab60*/  IMAD.MOV.U32 R13, RZ, RZ, R8 ;  /* 0x000000ffff0d7224 */ /* 0x000fe400078e0008 */
[----:B------:R-:W-:Y:S02]  /*1ab70*/  IMAD.MOV.U32 R12, RZ, RZ, 0x1 ;  /* 0x00000001ff0c7424 */ /* 0x000fe400078e00ff */
[----:B------:R-:W-:-:S07]  /*1ab80*/  IMAD.MOV.U32 R2, RZ, RZ, R14 ;  /* 0x000000ffff027224 */ /* 0x000fce00078e000e */
[----:B------:R-:W-:Y:S05]  /*1ab90*/  WARPSYNC.COLLECTIVE R15, `(.L_x_704) ;  /* 0x000000000f087348 */ /* 0x000fea0003c00000 */
[----:B------:R0:W1:Y:S02]  /*1aba0*/  SHFL.IDX P6, R14, R13, R12, R11 ;  /* 0x0000000c0d0e7389 */ /* 0x00006400000c000b */
[----:B01----:R-:W-:Y:S01]  /*1abb0*/  ENDCOLLECTIVE ;  /* 0x000000000000791b */ /* 0x003fe20003800000 */
.L_x_704:
[----:B------:R-:W-:-:S05]  /*1abc0*/  IADD3 R2, P0, R21, R2, RZ ;  /* 0x0000000215027210 */ /* 0x000fca0007f1e0ff */
[----:B------:R-:W-:-:S05]  /*1abd0*/  IMAD.X R3, RZ, RZ, R3, P0 ;  /* 0x000000ffff037224 */ /* 0x000fca00000e0603 */
[----:B------:R-:W-:Y:S01]  /*1abe0*/  @!PT LDS RZ, [RZ] ;  /* 0x00000000fffff984 */ /* 0x000fe20000000800 */
[----:B------:R-:W-:Y:S01]  /*1abf0*/  @!PT LDS RZ, [RZ] ;  /* 0x00000000fffff984 */ /* 0x000fe20000000800 */
[----:B------:R-:W-:Y:S01]  /*1ac00*/  @!PT LDS RZ, [RZ] ;  /* 0x00000000fffff984 */ /* 0x000fe20000000800 */
[----:B------:R0:W-:Y:S01]  /*1ac10*/  LDGSTS.E.BYPASS.LTC128B.128 [R6+0x13800], desc[UR42][R2.64], !P4 ;  /* 0x1380000002067fae */ /* 0x0001e2000e101d6a */
[----:B------:R-:W-:-:S03]  /*1ac20*/  MOV R13, R7 ;  /* 0x00000007000d7202 */ /* 0x000fc60000000f00 */
[----:B------:R0:W-:Y:S04]  /*1ac30*/  LDGSTS.E.BYPASS.LTC128B.128 [R6+0x14800], desc[UR42][R2.64+0x20], !P3 ;  /* 0x1480002002067fae */ /* 0x0001e8000d901d6a */
[----:B------:R0:W-:Y:S01]  /*1ac40*/  LDGSTS.E.BYPASS.LTC128B.128 [R6+0x15800], desc[UR42][R2.64+0x40], !P2 ;  /* 0x1580004002067fae */ /* 0x0001e2000d101d6a */
[----:B------:R-:W-:-:S07]  /*1ac50*/  IMAD.MOV.U32 R8, RZ, RZ, R14 ;  /* 0x000000ffff087224 */ /* 0x000fce00078e000e */
[----:B0-----:R-:W-:Y:S05]  /*1ac60*/  WARPSYNC.COLLECTIVE R15, `(.L_x_705) ;  /* 0x000000000f087348 */ /* 0x001fea0003c00000 */
[----:B------:R1:W2:Y:S02]  /*1ac70*/  SHFL.IDX P6, R14, R13, R12, R11 ;  /* 0x0000000c0d0e7389 */ /* 0x0002a400000c000b */
[----:B012---:R-:W-:Y:S01]  /*1ac80*/  ENDCOLLECTIVE ;  /* 0x000000000000791b */ /* 0x007fe20003800000 */
.L_x_705:
[----:B------:R-:W-:Y:S01]  /*1ac90*/  IMAD.MOV.U32 R2, RZ, RZ, R14 ;  /* 0x000000ffff027224 */ /* 0x000fe200078e000e */
[----:B------:R-:W-:Y:S06]  /*1aca0*/  BRA `(.L_x_706) ;  /* 0xffffffc4007c7947 */ /* 0x000fec000383ffff */
.L_x_584:
[----:B0-----:R0:W2:Y:S02]  /*1acb0*/  SYNCS.PHASECHK.TRANS64.TRYWAIT P2, [R2+URZ+0x19c70], R0 ;  /* 0x019c7000020075a7 */ /* 0x0010a4000804017f */
[----:B--2---:R-:W-:Y:S05]  /*1acc0*/  @!P2 NANOSLEEP.SYNCS 0x989680 ;  /* 0x009896800000a95d */ /* 0x004fea0003900000 */
[----:B------:R-:W2:Y:S02]  /*1acd0*/  @!P2 SYNCS.PHASECHK.TRANS64 P2, [R2+URZ+0x19c70], R0 ;  /* 0x019c70000200a5a7 */ /* 0x000ea4000804007f */
[----:B--2---:R-:W-:Y:S05]  /*1ace0*/  @!P2 BRA `(.L_x_584) ;  /* 0xfffffffc00f0a947 */ /* 0x004fea000383ffff */
[----:B------:R-:W-:Y:S05]  /*1acf0*/  BRA `(.L_x_707) ;  /* 0xffffffc400e87947 */ /* 0x000fea000383ffff */
.L_x_586:
[----:B0-----:R0:W2:Y:S02]  /*1ad00*/  SYNCS.PHASECHK.TRANS64.TRYWAIT P2, [R2+URZ+0x19c60], R0 ;  /* 0x019c6000020075a7 */ /* 0x0010a4000804017f */
[----:B--2---:R-:W-:Y:S05]  /*1ad10*/  @!P2 NANOSLEEP.SYNCS 0x989680 ;  /* 0x009896800000a95d */ /* 0x004fea0003900000 */
[----:B------:R-:W2:Y:S02]  /*1ad20*/  @!P2 SYNCS.PHASECHK.TRANS64 P2, [R2+URZ+0x19c60], R0 ;  /* 0x019c60000200a5a7 */ /* 0x000ea4000804007f */
[----:B--2---:R-:W-:Y:S05]  /*1ad30*/  @!P2 BRA `(.L_x_586) ;  /* 0xfffffffc00f0a947 */ /* 0x004fea000383ffff */
[----:B------:R-:W-:Y:S05]  /*1ad40*/  BRA `(.L_x_708) ;  /* 0xffffffc400f87947 */ /* 0x000fea000383ffff */
.L_x_594:
[----:B0-----:R0:W1:Y:S02]  /*1ad50*/  SYNCS.PHASECHK.TRANS64.TRYWAIT P1, [R3+URZ+0x19c70], R0 ;  /* 0x019c7000030075a7 */ /* 0x001064000802017f */
[----:B-1----:R-:W-:Y:S05]  /*1ad60*/  @!P1 NANOSLEEP.SYNCS 0x989680 ;  /* 0x009896800000995d */ /* 0x002fea0003900000 */
[----:B------:R-:W1:Y:S02]  /*1ad70*/  @!P1 SYNCS.PHASECHK.TRANS64 P1, [R3+URZ+0x19c70], R0 ;  /* 0x019c7000030095a7 */ /* 0x000e64000802007f */
[----:B-1----:R-:W-:Y:S05]  /*1ad80*/  @!P1 BRA `(.L_x_594) ;  /* 0xfffffffc00f09947 */ /* 0x002fea000383ffff */
[----:B------:R-:W-:Y:S05]  /*1ad90*/  BRA `(.L_x_709) ;  /* 0xffffffcc005c7947 */ /* 0x000fea000383ffff */
.L_x_596:
[----:B0-----:R0:W1:Y:S02]  /*1ada0*/  SYNCS.PHASECHK.TRANS64.TRYWAIT P1, [R3+URZ+0x19c60], R0 ;  /* 0x019c6000030075a7 */ /* 0x001064000802017f */
[----:B-1----:R-:W-:Y:S05]  /*1adb0*/  @!P1 NANOSLEEP.SYNCS 0x989680 ;  /* 0x009896800000995d */ /* 0x002fea0003900000 */
[----:B------:R-:W1:Y:S02]  /*1adc0*/  @!P1 SYNCS.PHASECHK.TRANS64 P1, [R3+URZ+0x19c60], R0 ;  /* 0x019c6000030095a7 */ /* 0x000e64000802007f */
[----:B-1----:R-:W-:Y:S05]  /*1add0*/  @!P1 BRA `(.L_x_596) ;  /* 0xfffffffc00f09947 */ /* 0x002fea000383ffff */
[----:B------:R-:W-:Y:S05]  /*1ade0*/  BRA `(.L_x_710) ;  /* 0xffffffcc00687947 */ /* 0x000fea000383ffff */
.L_x_601:
[----:B------:R-:W-:Y:S01]  /*1adf0*/  BSSY B0, `(.L_x_711) ;  /* 0x0000008000007945 */ /* 0x000fe20003800000 */
[----:B------:R-:W-:Y:S02]  /*1ae00*/  IMAD.MOV.U32 R13, RZ, RZ, R16 ;  /* 0x000000ffff0d7224 */ /* 0x000fe400078e0010 */
[----:B------:R-:W-:Y:S02]  /*1ae10*/  IMAD.MOV.U32 R12, RZ, RZ, RZ ;  /* 0x000000ffff0c7224 */ /* 0x000fe400078e00ff */
[----:B0-----:R-:W-:Y:S02]  /*1ae20*/  IMAD.MOV.U32 R11, RZ, RZ, 0x1f ;  /* 0x0000001fff0b7424 */ /* 0x001fe400078e00ff */
[----:B------:R-:W-:-:S07]  /*1ae30*/  IMAD.MOV.U32 R15, RZ, RZ, -0x1 ;  /* 0xffffffffff0f7424 */ /* 0x000fce00078e00ff */
[----:B-1----:R-:W-:Y:S05]  /*1ae40*/  WARPSYNC.COLLECTIVE R15, `(.L_x_712) ;  /* 0x000000000f087348 */ /* 0x002fea0003c00000 */
[----:B------:R0:W2:Y:S02]  /*1ae50*/  SHFL.IDX P6, R14, R13, R12, R11 ;  /* 0x0000000c0d0e7389 */ /* 0x0000a400000c000b */
[----:B012---:R-:W-:Y:S01]  /*1ae60*/  ENDCOLLECTIVE ;  /* 0x000000000000791b */ /* 0x007fe20003800000 */
.L_x_712:
[----:B------:R-:W-:Y:S05]  /*1ae70*/  BSYNC B0 ;  /* 0x0000000000007941 */ /* 0x000fea0003800000 */
.L_x_711:
[----:B------:R-:W-:Y:S01]  /*1ae80*/  IMAD.MOV.U32 R13, RZ, RZ, R16 ;  /* 0x000000ffff0d7224 */ /* 0x000fe200078e0010 */
[----:B------:R-:W-:Y:S01]  /*1ae90*/  IADD3 R5, R19, R6, RZ ;  /* 0x0000000613057210 */ /* 0x000fe20007ffe0ff */
[----:B------:R-:W-:Y:S02]  /*1aea0*/  IMAD.MOV.U32 R12, RZ, RZ, 0x1 ;  /* 0x00000001ff0c7424 */ /* 0x000fe400078e00ff */
[----:B------:R-:W-:Y:S02]  /*1aeb0*/  IMAD.MOV.U32 R11, RZ, RZ, 0x1f ;  /* 0x0000001fff0b7424 */ /* 0x000fe400078e00ff */
[----:B------:R-:W-:Y:S02]  /*1aec0*/  IMAD.MOV.U32 R15, RZ, RZ, -0x1 ;  /* 0xffffffffff0f7424 */ /* 0x000fe400078e00ff */
[----:B------:R-:W-:-:S07]  /*1aed0*/  IMAD.MOV.U32 R0, RZ, RZ, R14 ;  /* 0x000000ffff007224 */ /* 0x000fce00078e000e */
[----:B------:R-:W-:Y:S05]  /*1aee0*/  WARPSYNC.COLLECTIVE R15, `(.L_x_713) ;  /* 0x000000000f087348 */ /* 0x000fea0003c00000 */
[----:B------:R0:W1:Y:S02]  /*1aef0*/  SHFL.IDX P6, R14, R13, R12, R11 ;  /* 0x0000000c0d0e7389 */ /* 0x00006400000c000b */
[----:B01----:R-:W-:Y:S01]  /*1af00*/  ENDCOLLECTIVE ;  /* 0x000000000000791b */ /* 0x003fe20003800000 */
.L_x_713:
[----:B------:R-:W-:Y:S02]  /*1af10*/  ULDC UR4, c[0x0][0xc3c] ;  /* 0x00030f0000047ab9 */ /* 0x000fe40000000800 */
[----:B------:R-:W-:-:S13]  /*1af20*/  ISETP.GE.OR P1, PT, R5, UR4, !P0 ;  /* 0x0000000405007c0c */ /* 0x000fda000c726670 */
[----:B------:R-:W0:Y:S01]  /*1af30*/  @!P1 LDC.64 R2, c[0x0][0xc80] ;  /* 0x00032000ff029b82 */ /* 0x000e220000000a00 */
[----:B------:R-:W-:Y:S02]  /*1af40*/  IMAD.MOV.U32 R11, RZ, RZ, RZ ;  /* 0x000000ffff0b7224 */ /* 0x000fe400078e00ff */
[----:B------:R-:W-:Y:S02]  /*1af50*/  IMAD.MOV.U32 R4, RZ, RZ, R14 ;  /* 0x000000ffff047224 */ /* 0x000fe400078e000e */
[----:B0-----:R-:W-:-:S06]  /*1af60*/  @!P1 IMAD.WIDE R2, R5, 0x4, R2 ;  /* 0x0000000405029825 */ /* 0x001fcc00078e0202 */
[----:B------:R0:W2:Y:S01]  /*1af70*/  @!P1 LDG.E R3, desc[UR42][R2.64] ;  /* 0x0000002a02039981 */ /* 0x0000a2000c1e1900 */
[C---:B------:R-:W-:Y:S02]  /*1af80*/  ISETP.GE.U32.AND P2, PT, R6.reuse, 0x2, PT ;  /* 0x000000020600780c */ /* 0x040fe40003f46070 */
[C---:B------:R-:W-:Y:S02]  /*1af90*/  ISETP.GE.U32.AND P3, PT, R6.reuse, 0x4, PT ;  /* 0x000000040600780c */ /* 0x040fe40003f66070 */
[C---:B------:R-:W-:Y:S02]  /*1afa0*/  ISETP.GE.U32.AND P4, PT, R6.reuse, 0x8, PT ;  /* 0x000000080600780c */ /* 0x040fe40003f86070 */
[C---:B------:R-:W-:Y:S01]  /*1afb0*/  ISETP.GE.U32.AND P5, PT, R6.reuse, 0x10, PT ;  /* 0x000000100600780c */ /* 0x040fe20003fa6070 */
[----:B0-----:R-:W-:Y:S02]  /*1afc0*/  IMAD.MOV.U32 R2, RZ, RZ, RZ ;  /* 0x000000ffff027224 */ /* 0x001fe400078e00ff */
[----:B--2---:R-:W-:Y:S01]  /*1afd0*/  @!P1 IMAD.MOV.U32 R2, RZ, RZ, R3 ;  /* 0x000000ffff029224 */ /* 0x004fe200078e0003 */
[----:B------:R-:W-:-:S03]  /*1afe0*/  ISETP.NE.AND P1, PT, R6, RZ, PT ;  /* 0x000000ff0600720c */ /* 0x000fc60003f25270 */
[----:B------:R-:W-:-:S10]  /*1aff0*/  IMAD.MOV.U32 R13, RZ, RZ, R2 ;  /* 0x000000ffff0d7224 */ /* 0x000fd400078e0002 */
[----:B------:R-:W-:Y:S05]  /*1b000*/  WARPSYNC.COLLECTIVE R15, `(.L_x_714) ;  /* 0x000000000f087348 */ /* 0x000fea0003c00000 */
[----:B------:R0:W1:Y:S02]  /*1b010*/  SHFL.UP P6, R14, R13, R12, R11 ;  /* 0x0400000c0d0e7389 */ /* 0x00006400000c000b */
[----:B01----:R-:W-:Y:S01]  /*1b020*/  ENDCOLLECTIVE ;  /* 0x000000000000791b */ /* 0x003fe20003800000 */
.L_x_714:
[----:B------:R-:W-:Y:S01]  /*1b030*/  IMAD.MOV.U32 R12, RZ, RZ, 0x2 ;  /* 0x00000002ff0c7424 */ /* 0x000fe200078e00ff */
[----:B------:R-:W-:-:S05]  /*1b040*/  SEL R5, R14, RZ, P1 ;  /* 0x000000ff0e057207 */ /* 0x000fca0000800000 */
[----:B------:R-:W-:-:S04]  /*1b050*/  IMAD.IADD R3, R2, 0x1, R5 ;  /* 0x0000000102037824 */ /* 0x000fc800078e0205 */
[----:B------:R-:W-:-:S07]  /*1b060*/  IMAD.MOV.U32 R13, RZ, RZ, R3 ;  /* 0x000000ffff0d7224 */ /* 0x000fce00078e0003 */
[----:B------:R-:W-:Y:S05]  /*1b070*/  WARPSYNC.COLLECTIVE R15, `(.L_x_715) ;  /* 0x000000000f087348 */ /* 0x000fea0003c00000 */
[----:B------:R0:W1:Y:S02]  /*1b080*/  SHFL.UP P6, R14, R13, R12, R11 ;  /* 0x0400000c0d0e7389 */ /* 0x00006400000c000b */
[----:B01----:R-:W-:Y:S01]  /*1b090*/  ENDCOLLECTIVE ;  /* 0x000000000000791b */ /* 0x003fe20003800000 */
.L_x_715:
[----:B------:R-:W-:Y:S01]  /*1b0a0*/  IMAD.MOV.U32 R12, RZ, RZ, 0x4 ;  /* 0x00000004ff0c7424 */ /* 0x000fe200078e00ff */
[----:B------:R-:W-:-:S05]  /*1b0b0*/  SEL R14, R14, RZ, P2 ;  /* 0x000000ff0e0e7207 */ /* 0x000fca0001000000 */
[----:B------:R-:W-:-:S04]  /*1b0c0*/  IMAD.IADD R3, R3, 0x1, R14 ;  /* 0x0000000103037824 */ /* 0x000fc800078e020e */
[----:B------:R-:W-:-:S07]  /*1b0d0*/  IMAD.MOV.U32 R13, RZ, RZ, R3 ;  /* 0x000000ffff0d7224 */ /* 0x000fce00078e0003 */
[----:B------:R-:W-:Y:S05]  /*1b0e0*/  WARPSYNC.COLLECTIVE R15, `(.L_x_716) ;  /* 0x000000000f087348 */ /* 0x000fea0003c00000 */
[----:B------:R0:W1:Y:S02]  /*1b0f0*/  SHFL.UP P6, R14, R13, R12, R11 ;  /* 0x0400000c0d0e7389 */ /* 0x00006400000c000b */
[----:B01----:R-:W-:Y:S01]  /*1b100*/  ENDCOLLECTIVE ;  /* 0x000000000000791b */ /* 0x003fe20003800000 */
.L_x_716:
[----:B------:R-:W-:Y:S01]  /*1b110*/  IMAD.MOV.U32 R12, RZ, RZ, 0x8 ;  /* 0x00000008ff0c7424 */ /* 0x000fe200078e00ff */
[----:B------:R-:W-:-:S05]  /*1b120*/  SEL R14, R14, RZ, P3 ;  /* 0x000000ff0e0e7207 */ /* 0x000fca0001800000 */
[----:B------:R-:W-:-:S05]  /*1b130*/  IMAD.IADD R3, R3, 0x1, R14 ;  /* 0x0000000103037824 */ /* 0x000fca00078e020e */
[----:B------:R-:W-:-:S07]  /*1b140*/  MOV R13, R3 ;  /* 0x00000003000d7202 */ /* 0x000fce0000000f00 */
[----:B------:R-:W-:Y:S05]  /*1b150*/  WARPSYNC.COLLECTIVE R15, `(.L_x_717) ;  /* 0x000000000f087348 */ /* 0x000fea0003c00000 */
[----:B------:R0:W1:Y:S02]  /*1b160*/  SHFL.UP P6, R14, R13, R12, R11 ;  /* 0x0400000c0d0e7389 */ /* 0x00006400000c000b */
[----:B01----:R-:W-:Y:S01]  /*1b170*/  ENDCOLLECTIVE ;  /* 0x000000000000791b */ /* 0x003fe20003800000 */
.L_x_717:
[----:B------:R-:W-:Y:S01]  /*1b180*/  IMAD.MOV.U32 R12, RZ, RZ, 0x10 ;  /* 0x00000010ff0c7424 */ /* 0x000fe200078e00ff */
[----:B------:R-:W-:-:S05]  /*1b190*/  SEL R14, R14, RZ, P4 ;  /* 0x000000ff0e0e7207 */ /* 0x000fca0002000000 */
[----:B------:R-:W-:-:S04]  /*1b1a0*/  IMAD.IADD R3, R3, 0x1, R14 ;  /* 0x0000000103037824 */ /* 0x000fc800078e020e */
[----:B------:R-:W-:-:S07]  /*1b1b0*/  IMAD.MOV.U32 R13, RZ, RZ, R3 ;  /* 0x000000ffff0d7224 */ /* 0x000fce00078e0003 */
[----:B------:R-:W-:Y:S05]  /*1b1c0*/  WARPSYNC.COLLECTIVE R15, `(.L_x_718) ;  /* 0x000000000f087348 */ /* 0x000fea0003c00000 */
[----:B------:R0:W1:Y:S02]  /*1b1d0*/  SHFL.UP P6, R14, R13, R12, R11 ;  /* 0x0400000c0d0e7389 */ /* 0x00006400000c000b */
[----:B01----:R-:W-:Y:S01]  /*1b1e0*/  ENDCOLLECTIVE ;  /* 0x000000000000791b */ /* 0x003fe20003800000 */
.L_x_718:
[----:B------:R-:W-:Y:S02]  /*1b1f0*/  IMAD.MOV.U32 R12, RZ, RZ, 0x1f ;  /* 0x0000001fff0c7424 */ /* 0x000fe400078e00ff */
[----:B------:R-:W-:Y:S01]  /*1b200*/  IMAD.MOV.U32 R11, RZ, RZ, 0x1f ;  /* 0x0000001fff0b7424 */ /* 0x000fe200078e00ff */
[----:B------:R-:W-:-:S05]  /*1b210*/  SEL R14, R14, RZ, P5 ;  /* 0x000000ff0e0e7207 */ /* 0x000fca0002800000 */
[----:B------:R-:W-:-:S04]  /*1b220*/  IMAD.IADD R3, R3, 0x1, R14 ;  /* 0x0000000103037824 */ /* 0x000fc800078e020e */
[----:B------:R-:W-:-:S07]  /*1b230*/  IMAD.MOV.U32 R13, RZ, RZ, R3 ;  /* 0x000000ffff0d7224 */ /* 0x000fce00078e0003 */
[----:B------:R-:W-:Y:S05]  /*1b240*/  WARPSYNC.COLLECTIVE R15, `(.L_x_719) ;  /* 0x000000000f087348 */ /* 0x000fea0003c00000 */
[----:B------:R0:W1:Y:S02]  /*1b250*/  SHFL.IDX P6, R14, R13, R12, R11 ;  /* 0x0000000c0d0e7389 */ /* 0x00006400000c000b */
[----:B01----:R-:W-:Y:S01]  /*1b260*/  ENDCOLLECTIVE ;  /* 0x000000000000791b */ /* 0x003fe20003800000 */
.L_x_719:
[----:B------:R-:W-:Y:S05]  /*1b270*/  BRA `(.L_x_720) ;  /* 0xffffffd0001c7947 */ /* 0x000fea000383ffff */
.L_x_606:
[----:B------:R-:W-:Y:S01]  /*1b280*/  BSSY B0, `(.L_x_721) ;  /* 0x0000008000007945 */ /* 0x000fe20003800000 */
[----:B-----5:R-:W-:Y:S01]  /*1b290*/  IMAD.MOV.U32 R13, RZ, RZ, R2 ;  /* 0x000000ffff0d7224 */ /* 0x020fe200078e0002 */
[----:B------:R-:W-:Y:S01]  /*1b2a0*/  MOV R15, 0xffffffff ;  /* 0xffffffff000f7802 */ /* 0x000fe20000000f00 */
[----:B------:R-:W-:Y:S02]  /*1b2b0*/  IMAD.MOV.U32 R12, RZ, RZ, 0x1 ;  /* 0x00000001ff0c7424 */ /* 0x000fe400078e00ff */
[----:B------:R-:W-:-:S07]  /*1b2c0*/  IMAD.MOV.U32 R11, RZ, RZ, RZ ;  /* 0x000000ffff0b7224 */ /* 0x000fce00078e00ff */
[----:B0-----:R-:W-:Y:S05]  /*1b2d0*/  WARPSYNC.COLLECTIVE R15, `(.L_x_722) ;  /* 0x000000000f087348 */ /* 0x001fea0003c00000 */
[----:B------:R1:W2:Y:S02]  /*1b2e0*/  SHFL.UP P6, R14, R13, R12, R11 ;  /* 0x0400000c0d0e7389 */ /* 0x0002a400000c000b */
[----:B012---:R-:W-:Y:S01]  /*1b2f0*/  ENDCOLLECTIVE ;  /* 0x000000000000791b */ /* 0x007fe20003800000 */
.L_x_722:
[----:B------:R-:W-:Y:S05]  /*1b300*/  BSYNC B0 ;  /* 0x0000000000007941 */ /* 0x000fea0003800000 */
.L_x_721:
[----:B------:R-:W-:Y:S01]  /*1b310*/  SEL R3, R14, RZ, P1 ;  /* 0x000000ff0e037207 */ /* 0x000fe20000800000 */
[----:B------:R-:W-:Y:S02]  /*1b320*/  IMAD.MOV.U32 R12, RZ, RZ, 0x2 ;  /* 0x00000002ff0c7424 */ /* 0x000fe400078e00ff */
[----:B------:R-:W-:Y:S02]  /*1b330*/  IMAD.MOV.U32 R11, RZ, RZ, RZ ;  /* 0x000000ffff0b7224 */ /* 0x000fe400078e00ff */
[----:B------:R-:W-:Y:S02]  /*1b340*/  IMAD.IADD R3, R2, 0x1, R3 ;  /* 0x0000000102037824 */ /* 0x000fe400078e0203 */
[----:B------:R-:W-:Y:S02]  /*1b350*/  IMAD.MOV.U32 R15, RZ, RZ, -0x1 ;  /* 0xffffffffff0f7424 */ /* 0x000fe400078e00ff */
[----:B------:R-:W-:-:S07]  /*1b360*/  IMAD.MOV.U32 R13, RZ, RZ, R3 ;  /* 0x000000ffff0d7224 */ /* 0x000fce00078e0003 */
[----:B------:R-:W-:Y:S05]  /*1b370*/  WARPSYNC.COLLECTIVE R15, `(.L_x_723) ;  /* 0x000000000f087348 */ /* 0x000fea0003c00000 */
[----:B------:R0:W1:Y:S02]  /*1b380*/  SHFL.UP P6, R14, R13, R12, R11 ;  /* 0x0400000c0d0e7389 */ /* 0x00006400000c000b */
[----:B01----:R-:W-:Y:S01]  /*1b390*/  ENDCOLLECTIVE ;  /* 0x000000000000791b */ /* 0x003fe20003800000 */
.L_x_723:
[----:B------:R-:W-:Y:S01]  /*1b3a0*/  IMAD.MOV.U32 R12, RZ, RZ, 0x4 ;  /* 0x00000004ff0c7424 */ /* 0x000fe200078e00ff */
[----:B------:R-:W-:-:S05]  /*1b3b0*/  SEL R14, R14, RZ, P2 ;  /* 0x000000ff0e0e7207 */ /* 0x000fca0001000000 */
[----:B------:R-:W-:-:S04]  /*1b3c0*/  IMAD.IADD R3, R3, 0x1, R14 ;  /* 0x0000000103037824 */ /* 0x000fc800078e020e */
[----:B------:R-:W-:-:S07]  /*1b3d0*/  IMAD.MOV.U32 R13, RZ, RZ, R3 ;  /* 0x000000ffff0d7224 */ /* 0x000fce00078e0003 */
[----:B------:R-:W-:Y:S05]  /*1b3e0*/  WARPSYNC.COLLECTIVE R15, `(.L_x_724) ;  /* 0x000000000f087348 */ /* 0x000fea0003c00000 */
[----:B------:R0:W1:Y:S02]  /*1b3f0*/  SHFL.UP P6, R14, R13, R12, R11 ;  /* 0x0400000c0d0e7389 */ /* 0x00006400000c000b */
[----:B01----:R-:W-:Y:S01]  /*1b400*/  ENDCOLLECTIVE ;  /* 0x000000000000791b */ /* 0x003fe20003800000 */
.L_x_724:
[----:B------:R-:W-:Y:S01]  /*1b410*/  IMAD.MOV.U32 R12, RZ, RZ, 0x8 ;  /* 0x00000008ff0c7424 */ /* 0x000fe200078e00ff */
[----:B------:R-:W-:-:S05]  /*1b420*/  SEL R14, R14, RZ, P3 ;  /* 0x000000ff0e0e7207 */ /* 0x000fca0001800000 */
[----:B------:R-:W-:-:S04]  /*1b430*/  IMAD.IADD R3, R3, 0x1, R14 ;  /* 0x0000000103037824 */ /* 0x000fc800078e020e */
[----:B------:R-:W-:-:S07]  /*1b440*/  IMAD.MOV.U32 R13, RZ, RZ, R3 ;  /* 0x000000ffff0d7224 */ /* 0x000fce00078e0003 */
[----:B------:R-:W-:Y:S05]  /*1b450*/  WARPSYNC.COLLECTIVE R15, `(.L_x_725) ;  /* 0x000000000f087348 */ /* 0x000fea0003c00000 */
[----:B------:R0:W1:Y:S02]  /*1b460*/  SHFL.UP P6, R14, R13, R12, R11 ;  /* 0x0400000c0d0e7389 */ /* 0x00006400000c000b */
[----:B01----:R-:W-:Y:S01]  /*1b470*/  ENDCOLLECTIVE ;  /* 0x000000000000791b */ /* 0x003fe20003800000 */
.L_x_725:
[----:B------:R-:W-:Y:S01]  /*1b480*/  IMAD.MOV.U32 R12, RZ, RZ, 0x10 ;  /* 0x00000010ff0c7424 */ /* 0x000fe200078e00ff */
[----:B------:R-:W-:-:S04]  /*1b490*/  SEL R14, R14, RZ, P4 ;  /* 0x000000ff0e0e7207 */ /* 0x000fc80002000000 */
[----:B------:R-:W-:-:S05]  /*1b4a0*/  IADD3 R3, R3, R14, RZ ;  /* 0x0000000e03037210 */ /* 0x000fca0007ffe0ff */
[----:B------:R-:W-:-:S07]  /*1b4b0*/  IMAD.MOV.U32 R13, RZ, RZ, R3 ;  /* 0x000000ffff0d7224 */ /* 0x000fce00078e0003 */
[----:B------:R-:W-:Y:S05]  /*1b4c0*/  WARPSYNC.COLLECTIVE R15, `(.L_x_726) ;  /* 0x000000000f087348 */ /* 0x000fea0003c00000 */
[----:B------:R0:W1:Y:S02]  /*1b4d0*/  SHFL.UP P6, R14, R13, R12, R11 ;  /* 0x0400000c0d0e7389 */ /* 0x00006400000c000b */
[----:B01----:R-:W-:Y:S01]  /*1b4e0*/  ENDCOLLECTIVE ;  /* 0x000000000000791b */ /* 0x003fe20003800000 */
.L_x_726:
        /* <DEDUP_REMOVED lines=8> */
.L_x_727:
[----:B------:R-:W-:Y:S05]  /*1b570*/  BRA `(.L_x_728) ;  /* 0xffffffcc00f87947 */ /* 0x000fea000383ffff */
.L_x_608:
[----:B------:R-:W-:Y:S01]  /*1b580*/  BSSY B0, `(.L_x_729) ;  /* 0x0000006000007945 */ /* 0x000fe20003800000 */
[----:B------:R-:W-:Y:S01]  /*1b590*/  PLOP3.LUT P6, PT, P6, PT, PT, 0x8, 0x0 ;  /* 0x000000000000781c */ /* 0x000fe200037ce170 */
[----:B------:R-:W-:-:S12]  /*1b5a0*/  IMAD.MOV.U32 R15, RZ, RZ, -0x1 ;  /* 0xffffffffff0f7424 */ /* 0x000fd800078e00ff */
[----:B0-----:R-:W-:Y:S05]  /*1b5b0*/  WARPSYNC.COLLECTIVE R15, `(.L_x_730) ;  /* 0x000000000f087348 */ /* 0x001fea0003c00000 */
[----:B------:R-:W-:Y:S01]  /*1b5c0*/  VOTE.ANY R14, PT, P6 ;  /* 0x00000000000e7806 */ /* 0x000fe200030e0100 */
[----:B0-----:R-:W-:Y:S06]  /*1b5d0*/  ENDCOLLECTIVE ;  /* 0x000000000000791b */ /* 0x001fec0003800000 */
.L_x_730:
[----:B------:R-:W-:Y:S05]  /*1b5e0*/  BSYNC B0 ;  /* 0x0000000000007941 */ /* 0x000fea0003800000 */
.L_x_729:
[----:B------:R-:W-:Y:S01]  /*1b5f0*/  IMAD.MOV.U32 R5, RZ, RZ, R14 ;  /* 0x000000ffff057224 */ /* 0x000fe200078e000e */
[----:B------:R-:W-:Y:S01]  /*1b600*/  MOV R15, 0xffffffff ;  /* 0xffffffff000f7802 */ /* 0x000fe20000000f00 */
[----:B------:R-:W-:Y:S02]  /*1b610*/  IMAD.MOV.U32 R13, RZ, RZ, R2 ;  /* 0x000000ffff0d7224 */ /* 0x000fe400078e0002 */
[----:B------:R-:W0:Y:S01]  /*1b620*/  POPC R4, R5 ;  /* 0x0000000500047309 */ /* 0x000e220000000000 */
[----:B------:R-:W-:Y:S02]  /*1b630*/  IMAD.MOV.U32 R11, RZ, RZ, 0x1f ;  /* 0x0000001fff0b7424 */ /* 0x000fe400078e00ff */
[----:B0-----:R-:W-:-:S07]  /*1b640*/  IMAD.MOV.U32 R12, RZ, RZ, R4 ;  /* 0x000000ffff0c7224 */ /* 0x001fce00078e0004 */
[----:B------:R-:W-:Y:S05]  /*1b650*/  WARPSYNC.COLLECTIVE R15, `(.L_x_731) ;  /* 0x000000000f087348 */ /* 0x000fea0003c00000 */
[----:B------:R0:W1:Y:S02]  /*1b660*/  SHFL.IDX P6, R14, R13, R12, R11 ;  /* 0x0000000c0d0e7389 */ /* 0x00006400000c000b */
[----:B01----:R-:W-:Y:S01]  /*1b670*/  ENDCOLLECTIVE ;  /* 0x000000000000791b */ /* 0x003fe20003800000 */
.L_x_731:
[----:B------:R-:W-:Y:S01]  /*1b680*/  IMAD.MOV.U32 R17, RZ, RZ, R14 ;  /* 0x000000ffff117224 */ /* 0x000fe200078e000e */
[----:B------:R-:W-:Y:S06]  /*1b690*/  BRA `(.L_x_732) ;  /* 0xffffffcc00e87947 */ /* 0x000fec000383ffff */
.L_x_610:
[----:B------:R-:W-:Y:S01]  /*1b6a0*/  BSSY B0, `(.L_x_733) ;  /* 0x0000007000007945 */ /* 0x000fe20003800000 */
[----:B------:R-:W-:Y:S02]  /*1b6b0*/  IMAD.MOV.U32 R13, RZ, RZ, R3 ;  /* 0x000000ffff0d7224 */ /* 0x000fe400078e0003 */
[----:B------:R-:W-:Y:S02]  /*1b6c0*/  IMAD.MOV.U32 R11, RZ, RZ, 0x1f ;  /* 0x0000001fff0b7424 */ /* 0x000fe400078e00ff */
[----:B------:R-:W-:-:S07]  /*1b6d0*/  IMAD.MOV.U32 R15, RZ, RZ, -0x1 ;  /* 0xffffffffff0f7424 */ /* 0x000fce00078e00ff */
[----:B0-2---:R-:W-:Y:S05]  /*1b6e0*/  WARPSYNC.COLLECTIVE R15, `(.L_x_734) ;  /* 0x000000000f087348 */ /* 0x005fea0003c00000 */
[----:B------:R1:W3:Y:S02]  /*1b6f0*/  SHFL.IDX P6, R14, R13, R12, R11 ;  /* 0x0000000c0d0e7389 */ /* 0x0002e400000c000b */
[----:B0123--:R-:W-:Y:S01]  /*1b700*/  ENDCOLLECTIVE ;  /* 0x000000000000791b */ /* 0x00ffe20003800000 */
.L_x_734:
[----:B------:R-:W-:Y:S05]  /*1b710*/  BSYNC B0 ;  /* 0x0000000000007941 */ /* 0x000fea0003800000 */
.L_x_733:
[----:B------:R-:W-:Y:S01]  /*1b720*/  IMAD.MOV.U32 R2, RZ, RZ, R14 ;  /* 0x000000ffff027224 */ /* 0x000fe200078e000e */
[----:B------:R-:W-:Y:S06]  /*1b730*/  BRA `(.L_x_609) ;  /* 0xffffffcc00dc7947 */ /* 0x000fec000383ffff */
.L_x_614:
[----:B0-----:R0:W1:Y:S02]  /*1b740*/  SYNCS.PHASECHK.TRANS64.TRYWAIT P0, [R5+URZ+0x19c20], R0 ;  /* 0x019c2000050075a7 */ /* 0x001064000800017f */
[----:B-1----:R-:W-:Y:S05]  /*1b750*/  @!P0 NANOSLEEP.SYNCS 0x989680 ;  /* 0x009896800000895d */ /* 0x002fea0003900000 */
[----:B------:R-:W1:Y:S02]  /*1b760*/  @!P0 SYNCS.PHASECHK.TRANS64 P0, [R5+URZ+0x19c20], R0 ;  /* 0x019c2000050085a7 */ /* 0x000e64000800007f */
[----:B-1----:R-:W-:Y:S05]  /*1b770*/  @!P0 BRA `(.L_x_614) ;  /* 0xfffffffc00f08947 */ /* 0x002fea000383ffff */
[----:B------:R-:W-:Y:S05]  /*1b780*/  BRA `(.L_x_735) ;  /* 0xffffffd000d07947 */ /* 0x000fea000383ffff */
.L_x_615:
        /* <DEDUP_REMOVED lines=11> */
.L_x_737:
[----:B------:R-:W-:Y:S05]  /*1b840*/  BSYNC B0 ;  /* 0x0000000000007941 */ /* 0x000fea0003800000 */
.L_x_736:
[----:B------:R-:W-:Y:S05]  /*1b850*/  BRA `(.L_x_738) ;  /* 0xffffffd000b87947 */ /* 0x000fea000383ffff */
.L_x_616:
[----:B------:R-:W-:Y:S01]  /*1b860*/  BSSY B0, `(.L_x_739) ;  /* 0x0000006000007945 */ /* 0x000fe20003800000 */
[----:B------:R-:W-:-:S07]  /*1b870*/  IMAD.MOV.U32 R15, RZ, RZ, -0x1 ;  /* 0xffffffffff0f7424 */ /* 0x000fce00078e00ff */
[----:B0-----:R-:W-:Y:S05]  /*1b880*/  WARPSYNC.COLLECTIVE R15, `(.L_x_740) ;  /* 0x000000000f0c7348 */ /* 0x001fea0003c00000 */
[----:B------:R-:W-:Y:S02]  /*1b890*/  ELECT P6, UR62, PT ;  /* 0x00000000003e782f */ /* 0x000fe400038c0000 */
[----:B------:R-:W-:Y:S01]  /*1b8a0*/  MOV R14, UR62 ;  /* 0x0000003e000e7c02 */ /* 0x000fe20008000f00 */
[----:B0-----:R-:W-:Y:S10]  /*1b8b0*/  ENDCOLLECTIVE ;  /* 0x000000000000791b */ /* 0x001ff40003800000 */
.L_x_740:
[----:B------:R-:W-:Y:S05]  /*1b8c0*/  BSYNC B0 ;  /* 0x0000000000007941 */ /* 0x000fea0003800000 */
.L_x_739:
[----:B------:R-:W-:Y:S05]  /*1b8d0*/  BRA `(.L_x_741) ;  /* 0xffffffd000ac7947 */ /* 0x000fea000383ffff */
.L_x_618:
[----:B0-----:R0:W1:Y:S02]  /*1b8e0*/  SYNCS.PHASECHK.TRANS64.TRYWAIT P1, [R3+URZ+0x19c40], R2 ;  /* 0x019c4002030075a7 */ /* 0x001064000802017f */
[----:B-1----:R-:W-:Y:S05]  /*1b8f0*/  @!P1 NANOSLEEP.SYNCS 0x989680 ;  /* 0x009896800000995d */ /* 0x002fea0003900000 */
[----:B------:R-:W1:Y:S02]  /*1b900*/  @!P1 SYNCS.PHASECHK.TRANS64 P1, [R3+URZ+0x19c40], R2 ;  /* 0x019c4002030095a7 */ /* 0x000e64000802007f */
[----:B-1----:R-:W-:Y:S05]  /*1b910*/  @!P1 BRA `(.L_x_618) ;  /* 0xfffffffc00f09947 */ /* 0x002fea000383ffff */
[----:B------:R-:W-:Y:S05]  /*1b920*/  BRA `(.L_x_742) ;  /* 0xffffffd000cc7947 */ /* 0x000fea000383ffff */
.L_x_620:
[----:B-1----:R1:W2:Y:S02]  /*1b930*/  SYNCS.PHASECHK.TRANS64.TRYWAIT P1, [R23+URZ+0x19c40], R0 ;  /* 0x019c4000170075a7 */ /* 0x0022a4000802017f */
[----:B--2---:R-:W-:Y:S05]  /*1b940*/  @!P1 NANOSLEEP.SYNCS 0x989680 ;  /* 0x009896800000995d */ /* 0x004fea0003900000 */
[----:B------:R-:W2:Y:S02]  /*1b950*/  @!P1 SYNCS.PHASECHK.TRANS64 P1, [R23+URZ+0x19c40], R0 ;  /* 0x019c4000170095a7 */ /* 0x000ea4000802007f */
[----:B--2---:R-:W-:Y:S05]  /*1b960*/  @!P1 BRA `(.L_x_620) ;  /* 0xfffffffc00f09947 */ /* 0x004fea000383ffff */
[----:B------:R-:W-:Y:S05]  /*1b970*/  BRA `(.L_x_743) ;  /* 0xffffffd000d87947 */ /* 0x000fea000383ffff */
.L_x_622:
[----:B--2---:R2:W3:Y:S02]  /*1b980*/  SYNCS.PHASECHK.TRANS64.TRYWAIT P1, [R3+URZ+0x19c60], R2 ;  /* 0x019c6002030075a7 */ /* 0x0044e4000802017f */
[----:B---3--:R-:W-:Y:S05]  /*1b990*/  @!P1 NANOSLEEP.SYNCS 0x989680 ;  /* 0x009896800000995d */ /* 0x008fea0003900000 */
[----:B------:R-:W3:Y:S02]  /*1b9a0*/  @!P1 SYNCS.PHASECHK.TRANS64 P1, [R3+URZ+0x19c60], R2 ;  /* 0x019c6002030095a7 */ /* 0x000ee4000802007f */
[----:B---3--:R-:W-:Y:S05]  /*1b9b0*/  @!P1 BRA `(.L_x_622) ;  /* 0xfffffffc00f09947 */ /* 0x008fea000383ffff */
[----:B------:R-:W-:Y:S05]  /*1b9c0*/  BRA `(.L_x_744) ;  /* 0xffffffd000d47947 */ /* 0x000fea000383ffff */
.L_x_624:
[----:B---3--:R3:W4:Y:S02]  /*1b9d0*/  SYNCS.PHASECHK.TRANS64.TRYWAIT P1, [R23+URZ+0x19c60], R0 ;  /* 0x019c6000170075a7 */ /* 0x008724000802017f */
[----:B----4-:R-:W-:Y:S05]  /*1b9e0*/  @!P1 NANOSLEEP.SYNCS 0x989680 ;  /* 0x009896800000995d */ /* 0x010fea0003900000 */
[----:B------:R-:W4:Y:S02]  /*1b9f0*/  @!P1 SYNCS.PHASECHK.TRANS64 P1, [R23+URZ+0x19c60], R0 ;  /* 0x019c6000170095a7 */ /* 0x000f24000802007f */
[----:B----4-:R-:W-:Y:S05]  /*1ba00*/  @!P1 BRA `(.L_x_624) ;  /* 0xfffffffc00f09947 */ /* 0x010fea000383ffff */
[----:B------:R-:W-:Y:S05]  /*1ba10*/  BRA `(.L_x_745) ;  /* 0xffffffd000d07947 */ /* 0x000fea000383ffff */
.L_x_626:
[----:B----4-:R4:W0:Y:S02]  /*1ba20*/  SYNCS.PHASECHK.TRANS64.TRYWAIT P1, [R3+URZ+0x19c80], R2 ;  /* 0x019c8002030075a7 */ /* 0x010824000802017f */
[----:B0-----:R-:W-:Y:S05]  /*1ba30*/  @!P1 NANOSLEEP.SYNCS 0x989680 ;  /* 0x009896800000995d */ /* 0x001fea0003900000 */
[----:B------:R-:W0:Y:S02]  /*1ba40*/  @!P1 SYNCS.PHASECHK.TRANS64 P1, [R3+URZ+0x19c80], R2 ;  /* 0x019c8002030095a7 */ /* 0x000e24000802007f */
[----:B0-----:R-:W-:Y:S05]  /*1ba50*/  @!P1 BRA `(.L_x_626) ;  /* 0xfffffffc00f09947 */ /* 0x001fea000383ffff */
[----:B------:R-:W-:Y:S05]  /*1ba60*/  BRA `(.L_x_746) ;  /* 0xffffffd000cc7947 */ /* 0x000fea000383ffff */
.L_x_747:
        /* <DEDUP_REMOVED lines=9> */
.L_x_2580:


//--------------------- .text._ZN7cutlass13device_kernelIN5flash11enable_sm90INS1_16FlashAttnFwdSm90INS1_25CollectiveMainloopFwdSm90ILi2EN4cute5tupleIJNS5_1CILi1EEES8_S8_EEENS6_IJNS7_ILi192EEENS7_ILi128EEENS7_ILi96EEEEEELi96ENS_12float_e4m3_tEfNS_4arch4Sm90ELb0ELb1ELb0ELb0ELb1ELb0ELb0ELb1ELb1ELb1ELb0ELb0EEENS1_21CollectiveEpilogueFwdINS6_IJSA_SC_SB_EEES9_NS_10bfloat16_tESG_Li384ELb0ELb1ELb0ELb1EEENS1_30DynamicPersistentTileSchedulerILi384ELi128ELb0ELb1ELb1EEEEEEEEEvNT_6ParamsE --------------------------
	.section	.text._ZN7cutlass13device_kernelIN5flash11enable_sm90INS1_16FlashAttnFwdSm90INS1_25CollectiveMainloopFwdSm90ILi2EN4cute5tupleIJNS5_1CILi1EEES8_S8_EEENS6_IJNS7_ILi192EEENS7_ILi128EEENS7_ILi96EEEEEELi96ENS_12float_e4m3_tEfNS_4arch4Sm90ELb0ELb1ELb0ELb0ELb1ELb0ELb0ELb1ELb1ELb1ELb0ELb0EEENS1_21CollectiveEpilogueFwdINS6_IJSA_SC_SB_EEES9_NS_10bfloat16_tESG_Li384ELb0ELb1ELb0ELb1EEENS1_30DynamicPersistentTileSchedulerILi384ELi128ELb0ELb1ELb1EEEEEEEEEvNT_6ParamsE,"ax",@progbits
	.align	128
.text._ZN7cutlass13device_kernelIN5flash11enable_sm90INS1_16FlashAttnFwdSm90INS1_25CollectiveMainloopFwdSm90ILi2EN4cute5tupleIJNS5_1CILi1EEES8_S8_EEENS6_IJNS7_ILi192EEENS7_ILi128EEENS7_ILi96EEEEEELi96ENS_12float_e4m3_tEfNS_4arch4Sm90ELb0ELb1ELb0ELb0ELb1ELb0ELb0ELb1ELb1ELb1ELb0ELb0EEENS1_21CollectiveEpilogueFwdINS6_IJSA_SC_SB_EEES9_NS_10bfloat16_tESG_Li384ELb0ELb1ELb0ELb1EEENS1_30DynamicPersistentTileSchedulerILi384ELi128ELb0ELb1ELb1EEEEEEEEEvNT_6ParamsE:
        .type           _ZN7cutlass13device_kernelIN5flash11enable_sm90INS1_16FlashAttnFwdSm90INS1_25CollectiveMainloopFwdSm90ILi2EN4cute5tupleIJNS5_1CILi1EEES8_S8_EEENS6_IJNS7_ILi192EEENS7_ILi128EEENS7_ILi96EEEEEELi96ENS_12float_e4m3_tEfNS_4arch4Sm90ELb0ELb1ELb0ELb0ELb1ELb0ELb0ELb1ELb1ELb1ELb0ELb0EEENS1_21CollectiveEpilogueFwdINS6_IJSA_SC_SB_EEES9_NS_10bfloat16_tESG_Li384ELb0ELb1ELb0ELb1EEENS1_30DynamicPersistentTileSchedulerILi384ELi128ELb0ELb1ELb1EEEEEEEEEvNT_6ParamsE,@function
        .size           _ZN7cutlass13device_kernelIN5flash11enable_sm90INS1_16FlashAttnFwdSm90INS1_25CollectiveMainloopFwdSm90ILi2EN4cute5tupleIJNS5_1CILi1EEES8_S8_EEENS6_IJNS7_ILi192EEENS7_ILi128EEENS7_ILi96EEEEEELi96ENS_12float_e4m3_tEfNS_4arch4Sm90ELb0ELb1ELb0ELb0ELb1ELb0ELb0ELb1ELb1ELb1ELb0ELb0EEENS1_21CollectiveEpilogueFwdINS6_IJSA_SC_SB_EEES9_NS_10bfloat16_tESG_Li384ELb0ELb1ELb0ELb1EEENS1_30DynamicPersistentTileSchedulerILi384ELi128ELb0ELb1ELb1EEEEEEEEEvNT_6ParamsE,(.L_x_2581 - _ZN7cutlass13device_kernelIN5flash11enable_sm90INS1_16FlashAttnFwdSm90INS1_25CollectiveMainloopFwdSm90ILi2EN4cute5tupleIJNS5_1CILi1EEES8_S8_EEENS6_IJNS7_ILi192EEENS7_ILi128EEENS7_ILi96EEEEEELi96ENS_12float_e4m3_tEfNS_4arch4Sm90ELb0ELb1ELb0ELb0ELb1ELb0ELb0ELb1ELb1ELb1ELb0ELb0EEENS1_21CollectiveEpilogueFwdINS6_IJSA_SC_SB_EEES9_NS_10bfloat16_tESG_Li384ELb0ELb1ELb0ELb1EEENS1_30DynamicPersistentTileSchedulerILi384ELi128ELb0ELb1ELb1EEEEEEEEEvNT_6ParamsE)
        .other          _ZN7cutlass13device_kernelIN5flash11enable_sm90INS1_16FlashAttnFwdSm90INS1_25CollectiveMainloopFwdSm90ILi2EN4cute5tupleIJNS5_1CILi1EEES8_S8_EEENS6_IJNS7_ILi192EEENS7_ILi128EEENS7_ILi96EEEEEELi96ENS_12float_e4m3_tEfNS_4arch4Sm90ELb0ELb1ELb0ELb0ELb1ELb0ELb0ELb1ELb1ELb1ELb0ELb0EEENS1_21CollectiveEpilogueFwdINS6_IJSA_SC_SB_EEES9_NS_10bfloat16_tESG_Li384ELb0ELb1ELb0ELb1EEENS1_30DynamicPersistentTileSchedulerILi384ELi128ELb0ELb1ELb1EEEEEEEEEvNT_6ParamsE,@"STO_CUDA_ENTRY STV_DEFAULT"
_ZN7cutlass13device_kernelIN5flash11enable_sm90INS1_16FlashAttnFwdSm90INS1_25CollectiveMainloopFwdSm90ILi2EN4cute5tupleIJNS5_1CILi1EEES8_S8_EEENS6_IJNS7_ILi192EEENS7_ILi128EEENS7_ILi96EEEEEELi96ENS_12float_e4m3_tEfNS_4arch4Sm90ELb0ELb1ELb0ELb0ELb1ELb0ELb0ELb1ELb1ELb1ELb0ELb0EEENS1_21CollectiveEpilogueFwdINS6_IJSA_SC_SB_EEES9_NS_10bfloat16_tESG_Li384ELb0ELb1ELb0ELb1EEENS1_30DynamicPersistentTileSchedulerILi384ELi128ELb0ELb1ELb1EEEEEEEEEvNT_6ParamsE:
        /* <DEDUP_REMOVED lines=45> */
.L_x_748:
        /* <DEDUP_REMOVED lines=22> */
.L_x_749:
        /* <DEDUP_REMOVED lines=18> */
.L_x_750:
        /* <DEDUP_REMOVED lines=22> */
.L_x_751:
        /* <DEDUP_REMOVED lines=24> */
.L_x_752:
[----:B------:R-:W-:Y:S01]  /*0830*/  UISETP.NE.AND UP0, UPT, UR9, URZ, UPT ;  /* 0x0000003f0900728c */ /* 0x000fe2000bf05270 */
[----:B------:R-:W-:Y:S01]  /*0840*/  NOP ;  /* 0x0000000000007918 */ /* 0x000fe20000000000 */
[----:B------:R-:W-:Y:S01]  /*0850*/  UMOV UR38, 0x1 ;  /* 0x0000000100267882 */ /* 0x000fe20000000000 */
[----:B------:R-:W-:Y:S01]  /*0860*/  IMAD.U32 R29, RZ, RZ, UR10 ;  /* 0x0000000aff1d7e24 */ /* 0x000fe2000f8e00ff */
[----:B------:R-:W-:Y:S01]  /*0870*/  USEL UR38, UR38, 0x2, !UP0 ;  /* 0x0000000226267887 */ /* 0x000fe2000c000000 */
[----:B01234-:R-:W-:Y:S01]  /*0880*/  BAR.SYNC.DEFER_BLOCKING 0x0 ;  /* 0x0000000000007b1d */ /* 0x01ffe20000010000 */
[----:B------:R-:W-:-:S05]  /*0890*/  PLOP3.LUT P0, PT, PT, PT, UP0, 0x80, 0x0 ;  /* 0x000000000000781c */ /* 0x000fca0003f0f008 */
[----:B------:R-:W-:-:S08]  /*08a0*/  ULDC.64 UR52, c[0x0][0x208] ;  /* 0x0000820000347ab9 */ /* 0x000fd00000000a00 */
[----:B------:R-:W-:Y:S05]  /*08b0*/  @!P0 BRA `(.L_x_753) ;  /* 0x000000e000f08947 */ /* 0x000fea0003800000 */
.L_x_754:
[----:B------:R-:W-:-:S08]  /*08c0*/  NOP ;  /* 0x0000000000007918 */ /* 0x000fd00000000000 */
[----:B------:R-:W0:Y:S02]  /*08d0*/  USETMAXREG.TRY_ALLOC.CTAPOOL UP0, 0xa0 ;  /* 0x000000a0000079c8 */ /* 0x000e240008000600 */
[----:B0-----:R-:W-:-:S13]  /*08e0*/  PLOP3.LUT P0, PT, PT, PT, UP0, 0x80, 0x0 ;  /* 0x000000000000781c */ /* 0x001fda0003f0f008 */
[----:B------:R-:W-:Y:S05]  /*08f0*/  @!P0 BRA `(.L_x_754) ;  /* 0xfffffffc00f08947 */ /* 0x000fea000383ffff */
[----:B------:R-:W0:Y:S08]  /*0900*/  S2UR UR4, SR_CTAID.X ;  /* 0x00000000000479c3 */ /* 0x000e300000002500 */
[----:B------:R-:W-:Y:S08]  /*0910*/  BAR.ARV 0x4, 0x200 ;  /* 0x0108000000007b1d */ /* 0x000ff00000002000 */
[----:B------:R-:W0:Y:S08]  /*0920*/  LDC R0, c[0x0][0xc38] ;  /* 0x00030e00ff007b82 */ /* 0x000e300000000800 */
[----:B------:R-:W-:Y:S06]  /*0930*/  BAR.ARV 0x8, 0x200 ;  /* 0x0208000000007b1d */ /* 0x000fec0000002000 */
        /* <DEDUP_REMOVED lines=48> */
[----:B------:R-:W-:Y:S01]  /*0c40*/  IMAD R156, R4, 0x40, R7 ;  /* 0x00000040049c7824 */ /* 0x000fe200078e0207 */
[----:B------:R-:W-:Y:S01]  /*0c50*/  SHF.R.S32.HI R2, RZ, 0x1f, R22 ;  /* 0x0000001fff027819 */ /* 0x000fe20000011416 */
[----:B------:R-:W-:Y:S01]  /*0c60*/  IMAD.IADD R3, R152, 0x1, -R3 ;  /* 0x0000000198037824 */ /* 0x000fe200078e0a03 */
[----:B------:R-:W-:Y:S01]  /*0c70*/  SHF.R.S32.HI R0, RZ, 0x1f, R23 ;  /* 0x0000001fff007819 */ /* 0x000fe20000011417 */
[----:B------:R-:W-:Y:S02]  /*0c80*/  IMAD.IADD R16, R154, 0x1, -R5 ;  /* 0x000000019a107824 */ /* 0x000fe400078e0a05 */
[----:B------:R-:W-:-:S07]  /*0c90*/  IMAD R18, R3, 0x8, R156 ;  /* 0x0000000803127824 */ /* 0x000fce00078e029c */
.L_x_851:
[----:B------:R-:W-:Y:S01]  /*0ca0*/  ULDC UR5, c[0x0][0xc60] ;  /* 0x0003180000057ab9 */ /* 0x000fe20000000800 */
[----:B------:R-:W-:Y:S01]  /*0cb0*/  UMOV UR9, UR4 ;  /* 0x0000000400097c82 */ /* 0x000fe20008000000 */
[----:B------:R-:W-:-:S11]  /*0cc0*/  UISETP.NE.AND UP0, UPT, UR5, 0x1, UPT ;  /* 0x000000010500788c */ /* 0x000fd6000bf05270 */
[----:B------:R-:W-:Y:S01]  /*0cd0*/  @UP0 ULDC UR6, c[0x0][0xc64] ;  /* 0x0003190000060ab9 */ /* 0x000fe20000000800 */
[----:B------:R-:W-:Y:S01]  /*0ce0*/  @UP0 ULDC UR8, c[0x0][0xc68] ;  /* 0x00031a0000080ab9 */ /* 0x000fe20000000800 */
[----:B------:R-:W-:-:S04]  /*0cf0*/  UIMAD.WIDE.U32 UR6, UR4, UR6, URZ ;  /* 0x00000006040672a5 */ /* 0x000fc8000f8e003f */
[----:B------:R-:W-:-:S03]  /*0d00*/  @UP0 USHF.R.U32.HI UR9, URZ, UR8, UR7 ;  /* 0x000000083f090299 */ /* 0x000fc60008011607 */
[----:B------:R-:W-:Y:S02]  /*0d10*/  ULDC UR6, c[0x0][0xc78] ;  /* 0x00031e0000067ab9 */ /* 0x000fe40000000800 */
[----:B------:R-:W-:Y:S02]  /*0d20*/  UISETP.GE.AND UP0, UPT, UR9, UR6, UPT ;  /* 0x000000060900728c */ /* 0x000fe4000bf06270 */
[----:B------:R-:W-:-:S04]  /*0d30*/  UIADD3 UR6, -UR9, URZ, URZ ;  /* 0x0000003f09067290 */ /* 0x000fc8000fffe13f */
[----:B------:R-:W-:Y:S01]  /*0d40*/  PLOP3.LUT P0, PT, PT, PT, UP0, 0x80, 0x0 ;  /* 0x000000000000781c */ /* 0x000fe20003f0f008 */
[----:B------:R-:W-:-:S12]  /*0d50*/  UIMAD UR7, UR5, UR6, UR4 ;  /* 0x00000006050772a4 */ /* 0x000fd8000f8e0204 */
[----:B01234-:R-:W-:Y:S05]  /*0d60*/  @!P0 BRA `(.L_x_755) ;  /* 0x0000000000208947 */ /* 0x01ffea0003800000 */
[----:B------:R-:W-:Y:S01]  /*0d70*/  ULDC UR6, c[0x0][0xc6c] ;  /* 0x00031b0000067ab9 */ /* 0x000fe20000000800 */
[----:B------:R-:W-:Y:S01]  /*0d80*/  UMOV UR8, UR7 ;  /* 0x0000000700087c82 */ /* 0x000fe20008000000 */
[----:B------:R-:W-:-:S11]  /*0d90*/  UISETP.NE.AND UP0, UPT, UR6, 0x1, UPT ;  /* 0x000000010600788c */ /* 0x000fd6000bf05270 */
[----:B------:R-:W-:Y:S02]  /*0da0*/  @UP0 ULDC.64 UR10, c[0x0][0xc70] ;  /* 0x00031c00000a0ab9 */ /* 0x000fe40000000a00 */
[----:B------:R-:W-:-:S04]  /*0db0*/  UIMAD.WIDE.U32 UR4, UR7, UR10, URZ ;  /* 0x0000000a070472a5 */ /* 0x000fc8000f8e003f */
[----:B------:R-:W-:-:S04]  /*0dc0*/  @UP0 USHF.R.U32.HI UR8, URZ, UR11, UR5 ;  /* 0x0000000b3f080299 */ /* 0x000fc80008011605 */
[----:B------:R-:W-:Y:S01]  /*0dd0*/  UIMAD UR4, UR8, UR6, URZ ;  /* 0x00000006080472a4 */ /* 0x000fe2000f8e023f */
[----:B------:R-:W-:Y:S11]  /*0de0*/  BRA `(.L_x_756) ;  /* 0x00000000001c7947 */ /* 0x000ff60003800000 */
.L_x_755:
[----:B------:R-:W-:Y:S01]  /*0df0*/  ULDC UR6, c[0x0][0xc54] ;  /* 0x0003150000067ab9 */ /* 0x000fe20000000800 */
[----:B------:R-:W-:Y:S01]  /*0e00*/  UMOV UR8, UR7 ;  /* 0x0000000700087c82 */ /* 0x000fe20008000000 */
[----:B------:R-:W-:-:S11]  /*0e10*/  UISETP.NE.AND UP0, UPT, UR6, 0x1, UPT ;  /* 0x000000010600788c */ /* 0x000fd6000bf05270 */
[----:B------:R-:W-:Y:S02]  /*0e20*/  @UP0 ULDC.64 UR10, c[0x0][0xc58] ;  /* 0x00031600000a0ab9 */ /* 0x000fe40000000a00 */
[----:B------:R-:W-:-:S04]  /*0e30*/  UIMAD.WIDE.U32 UR4, UR7, UR10, URZ ;  /* 0x0000000a070472a5 */ /* 0x000fc8000f8e003f */
[----:B------:R-:W-:-:S04]  /*0e40*/  @UP0 USHF.R.U32.HI UR8, URZ, UR11, UR5 ;  /* 0x0000000b3f080299 */ /* 0x000fc80008011605 */
[----:B------:R-:W-:-:S12]  /*0e50*/  UIMAD UR4, UR8, UR6, URZ ;  /* 0x00000006080472a4 */ /* 0x000fd8000f8e023f */
.L_x_756:
[----:B------:R-:W-:Y:S01]  /*0e60*/  ULDC UR40, c[0x0][0xc48] ;  /* 0x0003120000287ab9 */ /* 0x000fe20000000800 */
[----:B------:R-:W-:Y:S01]  /*0e70*/  UIADD3 UR6, UR7, -UR4, URZ ;  /* 0x8000000407067290 */ /* 0x000fe2000fffe03f */
[----:B------:R-:W-:Y:S01]  /*0e80*/  IMAD.MOV.U32 R5, RZ, RZ, 0x3f800000 ;  /* 0x3f800000ff057424 */ /* 0x000fe200078e00ff */
[----:B------:R-:W-:Y:S01]  /*0e90*/  UISETP.NE.AND UP2, UPT, UR40, 0x1, UPT ;  /* 0x000000012800788c */ /* 0x000fe2000bf45270 */
[----:B------:R-:W-:Y:S01]  /*0ea0*/  IMAD.MOV.U32 R0, RZ, RZ, 0x3f800000 ;  /* 0x3f800000ff007424 */ /* 0x000fe200078e00ff */
[----:B------:R-:W-:Y:S01]  /*0eb0*/  ULDC.64 UR4, c[0x0][0x990] ;  /* 0x0002640000047ab9 */ /* 0x000fe20000000a00 */
[----:B------:R-:W-:Y:S01]  /*0ec0*/  ULDC UR18, c[0x0][0xc54] ;  /* 0x0003150000127ab9 */ /* 0x000fe20000000800 */
[----:B------:R-:W-:Y:S02]  /*0ed0*/  UISETP.NE.U32.AND UP0, UPT, UR4, URZ, UPT ;  /* 0x0000003f0400728c */ /* 0x000fe4000bf05070 */
[----:B------:R-:W-:Y:S02]  /*0ee0*/  UIMAD UR18, UR9, UR18, UR6 ;  /* 0x00000012091272a4 */ /* 0x000fe4000f8e0206 */
[----:B------:R-:W-:Y:S01]  /*0ef0*/  UISETP.NE.AND.EX UP0, UPT, UR5, URZ, UPT, UP0 ;  /* 0x0000003f0500728c */ /* 0x000fe2000bf05300 */
[----:B------:R-:W-:-:S02]  /*0f00*/  ULDC.64 UR6, c[0x0][0x998] ;  /* 0x0002660000067ab9 */ /* 0x000fc40000000a00 */
[----:B------:R-:W-:Y:S01]  /*0f10*/  @UP2 ULDC UR10, c[0x0][0xc4c] ;  /* 0x00031300000a2ab9 */ /* 0x000fe20000000800 */
[----:B------:R-:W-:Y:S02]  /*0f20*/  UISETP.NE.U32.AND UP1, UPT, UR6, URZ, UPT ;  /* 0x0000003f0600728c */ /* 0x000fe4000bf25070 */
[----:B------:R-:W-:Y:S01]  /*0f30*/  UIMAD.WIDE.U32 UR10, UR18, UR10, URZ ;  /* 0x0000000a120a72a5 */ /* 0x000fe2000f8e003f */
[----:B------:R-:W-:Y:S01]  /*0f40*/  PLOP3.LUT P0, PT, PT, PT, UP0, 0x80, 0x0 ;  /* 0x000000000000781c */ /* 0x000fe20003f0f008 */
[----:B------:R-:W-:Y:S01]  /*0f50*/  @UP2 ULDC UR9, c[0x0][0xc50] ;  /* 0x0003140000092ab9 */ /* 0x000fe20000000800 */
[----:B------:R-:W-:Y:S01]  /*0f60*/  UISETP.NE.AND.EX UP1, UPT, UR7, URZ, UPT, UP1 ;  /* 0x0000003f0700728c */ /* 0x000fe2000bf25310 */
[----:B------:R-:W-:Y:S01]  /*0f70*/  UMOV UR39, UR18 ;  /* 0x0000001200277c82 */ /* 0x000fe20008000000 */
[----:B------:R-:W-:Y:S02]  /*0f80*/  @UP2 USHF.R.U32.HI UR39, URZ, UR9, UR11 ;  /* 0x000000093f272299 */ /* 0x000fe4000801160b */
[----:B------:R-:W-:-:S02]  /*0f90*/  ULOP3.LUT UR8, URZ, UR8, URZ, 0x33, !UPT ;  /* 0x000000083f087292 */ /* 0x000fc4000f8e333f */
[----:B------:R-:W-:Y:S01]  /*0fa0*/  PLOP3.LUT P1, PT, PT, PT, UP1, 0x80, 0x0 ;  /* 0x000000000000781c */ /* 0x000fe20003f2f018 */
[----:B------:R-:W-:Y:S01]  /*0fb0*/  @UP0 USHF.R.S32.HI UR9, URZ, 0x1f, UR39 ;  /* 0x0000001f3f090899 */ /* 0x000fe20008011427 */
[----:B------:R-:W-:Y:S01]  /*0fc0*/  @UP0 ULDC.64 UR10, c[0x0][0x9a8] ;  /* 0x00026a00000a0ab9 */ /* 0x000fe20000000a00 */
[----:B------:R-:W-:Y:S02]  /*0fd0*/  UIADD3 UR15, -UR39, URZ, URZ ;  /* 0x0000003f270f7290 */ /* 0x000fe4000fffe13f */
[----:B------:R-:W-:Y:S02]  /*0fe0*/  @UP0 UIMAD UR9, UR9, UR10, URZ ;  /* 0x0000000a090902a4 */ /* 0x000fe4000f8e023f */
[----:B------:R-:W-:Y:S02]  /*0ff0*/  @UP0 UIMAD.WIDE.U32 UR12, UR39, UR10, URZ ;  /* 0x0000000a270c02a5 */ /* 0x000fe4000f8e003f */
[----:B------:R-:W-:Y:S01]  /*1000*/  @UP1 USHF.R.S32.HI UR10, URZ, 0x1f, UR39 ;  /* 0x0000001f3f0a1899 */ /* 0x000fe20008011427 */
[----:B------:R-:W-:Y:S01]  /*1010*/  @UP1 ULDC.64 UR16, c[0x0][0x9b8] ;  /* 0x00026e0000101ab9 */ /* 0x000fe20000000a00 */
[----:B------:R-:W-:-:S02]  /*1020*/  @UP0 UIMAD UR14, UR39, UR11, UR9 ;  /* 0x0000000b270e02a4 */ /* 0x000fc4000f8e0209 */
[----:B------:R-:W-:Y:S02]  /*1030*/  @UP1 UIMAD UR9, UR10, UR16, URZ ;  /* 0x000000100a0912a4 */ /* 0x000fe4000f8e023f */
[----:B------:R-:W-:Y:S02]  /*1040*/  UIMAD UR40, UR40, UR15, UR18 ;  /* 0x0000000f282872a4 */ /* 0x000fe4000f8e0212 */
[----:B------:R-:W-:Y:S02]  /*1050*/  @UP1 UIMAD UR15, UR39, UR17, UR9 ;  /* 0x00000011270f12a4 */ /* 0x000fe4000f8e0209 */
[----:B------:R-:W-:Y:S02]  /*1060*/  @UP0 USHF.R.S32.HI UR9, URZ, 0x1f, UR40 ;  /* 0x0000001f3f090899 */ /* 0x000fe40008011428 */
[----:B------:R-:W-:Y:S02]  /*1070*/  @UP1 UIMAD.WIDE.U32 UR10, UR39, UR16, URZ ;  /* 0x00000010270a12a5 */ /* 0x000fe4000f8e003f */
[----:B------:R-:W-:Y:S01]  /*1080*/  @UP1 USHF.R.S32.HI UR20, URZ, 0x1f, UR40 ;  /* 0x0000001f3f141899 */ /* 0x000fe20008011428 */
[----:B------:R-:W-:Y:S01]  /*1090*/  @UP0 ULDC.64 UR16, c[0x0][0x9b0] ;  /* 0x00026c0000100ab9 */ /* 0x000fe20000000a00 */
[----:B------:R-:W-:Y:S01]  /*10a0*/  @UP1 ULDC.64 UR18, c[0x0][0x9c0] ;  /* 0x0002700000121ab9 */ /* 0x000fe20000000a00 */
[----:B------:R-:W-:-:S02]  /*10b0*/  @UP0 UIADD3 UR13, UR13, UR14, URZ ;  /* 0x0000000e0d0d0290 */ /* 0x000fc4000fffe03f */
[----:B------:R-:W-:Y:S02]  /*10c0*/  @UP0 UIMAD UR9, UR9, UR16, URZ ;  /* 0x00000010090902a4 */ /* 0x000fe4000f8e023f */
[----:B------:R-:W-:Y:S02]  /*10d0*/  @UP1 UIADD3 UR11, UR11, UR15, URZ ;  /* 0x0000000f0b0b1290 */ /* 0x000fe4000fffe03f */
[----:B------:R-:W-:Y:S02]  /*10e0*/  @UP1 UIMAD UR14, UR20, UR18, URZ ;  /* 0x00000012140e12a4 */ /* 0x000fe4000f8e023f */
[----:B------:R-:W-:Y:S02]  /*10f0*/  @UP0 UIMAD UR9, UR40, UR17, UR9 ;  /* 0x00000011280902a4 */ /* 0x000fe4000f8e0209 */
[----:B------:R-:W-:Y:S02]  /*1100*/  @UP0 UIMAD.WIDE.U32 UR12, UR40, UR16, UR12 ;  /* 0x00000010280c02a5 */ /* 0x000fe4000f8e000c */
[----:B------:R-:W-:-:S02]  /*1110*/  @UP1 UIMAD UR14, UR40, UR19, UR14 ;  /* 0x00000013280e12a4 */ /* 0x000fc4000f8e020e */
[----:B------:R-:W-:Y:S02]  /*1120*/  @UP1 UIMAD.WIDE.U32 UR10, UR40, UR18, UR10 ;  /* 0x00000012280a12a5 */ /* 0x000fe4000f8e000a */
[----:B------:R-:W-:Y:S02]  /*1130*/  @UP0 UIADD3 UR13, UR13, UR9, URZ ;  /* 0x000000090d0d0290 */ /* 0x000fe4000fffe03f */
[----:B------:R-:W-:Y:S02]  /*1140*/  @UP0 ULEA UR4, UP2, UR12, UR4, 0x2 ;  /* 0x000000040c040291 */ /* 0x000fe4000f84103f */
[----:B------:R-:W-:Y:S02]  /*1150*/  @UP1 UIADD3 UR9, UR11, UR14, URZ ;  /* 0x0000000e0b091290 */ /* 0x000fe4000fffe03f */
[----:B------:R-:W-:Y:S02]  /*1160*/  @UP1 ULEA UR6, UP3, UR10, UR6, 0x2 ;  /* 0x000000060a061291 */ /* 0x000fe4000f86103f */
[----:B------:R-:W-:Y:S01]  /*1170*/  @UP0 ULEA.HI.X UR5, UR12, UR5, UR13, 0x2, UP2 ;  /* 0x000000050c050291 */ /* 0x000fe200090f140d */
[----:B------:R-:W-:Y:S01]  /*1180*/  IMAD.U32 R2, RZ, RZ, UR4 ;  /* 0x00000004ff027e24 */ /* 0x000fe2000f8e00ff */
[----:B------:R-:W-:-:S02]  /*1190*/  @UP1 ULEA.HI.X UR7, UR10, UR7, UR9, 0x2, UP3 ;  /* 0x000000070a071291 */ /* 0x000fc400098f1409 */
[----:B------:R-:W-:Y:S01]  /*11a0*/  IMAD.U32 R6, RZ, RZ, UR6 ;  /* 0x00000006ff067e24 */ /* 0x000fe2000f8e00ff */
[----:B------:R-:W-:Y:S01]  /*11b0*/  ULDC UR42, c[0x0][0x424] ;  /* 0x00010900002a7ab9 */ /* 0x000fe20000000800 */
[----:B------:R-:W-:Y:S01]  /*11c0*/  IMAD.U32 R3, RZ, RZ, UR5 ;  /* 0x00000005ff037e24 */ /* 0x000fe2000f8e00ff */
[----:B------:R-:W-:Y:S01]  /*11d0*/  ULDC.64 UR4, c[0x0][0x418] ;  /* 0x0001060000047ab9 */ /* 0x000fe20000000a00 */
[----:B------:R-:W-:Y:S01]  /*11e0*/  IMAD.U32 R7, RZ, RZ, UR7 ;  /* 0x00000007ff077e24 */ /* 0x000fe2000f8e00ff */
[----:B------:R-:W-:Y:S01]  /*11f0*/  ULDC UR51, c[0x0][0x288] ;  /* 0x0000a20000337ab9 */ /* 0x000fe20000000800 */
[----:B------:R-:W-:Y:S01]  /*1200*/  ULDC UR10, c[0x0][0x2f0] ;  /* 0x0000bc00000a7ab9 */ /* 0x000fe20000000800 */
[----:B------:R-:W2:Y:S01]  /*1210*/  @P0 LDG.E R5, desc[UR52][R2.64] ;  /* 0x0000003402050981 */ /* 0x000ea2000c1e1900 */
[----:B------:R-:W-:-:S03]  /*1220*/  ULDC UR11, c[0x0][0x988] ;  /* 0x00026200000b7ab9 */ /* 0x000fc60000000800 */
[----:B------:R-:W2:Y:S01]  /*1230*/  @P1 LDG.E R0, desc[UR52][R6.64] ;  /* 0x0000003406001981 */ /* 0x000ea2000c1e1900 */
[----:B------:R-:W-:Y:S02]  /*1240*/  UISETP.NE.U32.AND UP0, UPT, UR4, URZ, UPT ;  /* 0x0000003f0400728c */ /* 0x000fe4000bf05070 */
[----:B------:R-:W-:Y:S02]  /*1250*/  UIADD3 UR9, -UR51, 0x1, URZ ;  /* 0x0000000133097890 */ /* 0x000fe4000fffe13f */
[----:B------:R-:W-:Y:S01]  /*1260*/  UISETP.NE.AND.EX UP0, UPT, UR5, URZ, UPT, UP0 ;  /* 0x0000003f0500728c */ /* 0x000fe2000bf05300 */
[----:B------:R-:W-:Y:S02]  /*1270*/  ULDC UR4, c[0x0][0xc3c] ;  /* 0x00030f0000047ab9 */ /* 0x000fe40000000800 */
[----:B------:R-:W-:Y:S01]  /*1280*/  ULDC UR5, c[0x0][0x448] ;  /* 0x0001120000057ab9 */ /* 0x000fe20000000800 */
[----:B------:R-:W-:Y:S02]  /*1290*/  UIADD3 UR4, UR8, UR4, URZ ;  /* 0x0000000408047290 */ /* 0x000fe4000fffe03f */
[----:B------:R-:W-:-:S02]  /*12a0*/  UISETP.NE.AND UP5, UPT, UR5, 0x1, UPT ;  /* 0x000000010500788c */ /* 0x000fc4000bfa5270 */
[----:B------:R-:W-:Y:S02]  /*12b0*/  UIMAD UR41, UR4, 0xc0, URZ ;  /* 0x000000c0042978a4 */ /* 0x000fe4000f8e023f */
[----:B------:R-:W-:Y:S02]  /*12c0*/  USEL UR42, UR42, 0x1, UP0 ;  /* 0x000000012a2a7887 */ /* 0x000fe40008000000 */
[----:B------:R-:W-:Y:S01]  /*12d0*/  UIADD3 UR8, UR41, 0xbf, URZ ;  /* 0x000000bf29087890 */ /* 0x000fe2000fffe03f */
[----:B------:R-:W-:Y:S01]  /*12e0*/  ULDC.64 UR4, c[0x0][0x9e0] ;  /* 0x0002780000047ab9 */ /* 0x000fe20000000a00 */
[----:B------:R-:W-:-:S03]  /*12f0*/  UIMAD UR9, UR42, UR10, UR9 ;  /* 0x0000000a2a0972a4 */ /* 0x000fc6000f8e0209 */
[----:B------:R-:W-:Y:S01]  /*1300*/  @UP5 ULDC UR6, c[0x0][0x44c] ;  /* 0x0001130000065ab9 */ /* 0x000fe20000000800 */
[----:B------:R-:W-:Y:S02]  /*1310*/  UISETP.GE.AND UP4, UPT, UR5, 0x1, UPT ;  /* 0x000000010500788c */ /* 0x000fe4000bf86270 */
[----:B------:R-:W-:Y:S01]  /*1320*/  UIMAD.WIDE.U32 UR6, UR8, UR6, URZ ;  /* 0x00000006080672a5 */ /* 0x000fe2000f8e003f */
[----:B------:R-:W-:Y:S01]  /*1330*/  @UP5 ULDC UR12, c[0x0][0x450] ;  /* 0x00011400000c5ab9 */ /* 0x000fe20000000800 */
[----:B------:R-:W-:Y:S02]  /*1340*/  UP2UR UR50, UPR, URZ, 0x20 ;  /* 0x000000203f327883 */ /* 0x000fe40008000000 */
[----:B------:R-:W-:Y:S01]  /*1350*/  PLOP3.LUT P0, PT, PT, PT, UP4, 0x40, 0x0 ;  /* 0x000000000000781c */ /* 0x000fe20003f0e848 */
[----:B------:R-:W-:Y:S02]  /*1360*/  @UP5 USHF.R.U32.HI UR8, URZ, UR12, UR7 ;  /* 0x0000000c3f085299 */ /* 0x000fe40008011607 */
[----:B------:R-:W-:-:S02]  /*1370*/  UP2UR UR49, UPR, URZ, 0x10 ;  /* 0x000000103f317883 */ /* 0x000fc40008000000 */
[----:B------:R-:W-:-:S04]  /*1380*/  UIADD3 UR8, UR9, UR8, URZ ;  /* 0x0000000809087290 */ /* 0x000fc8000fffe03f */
[----:B------:R-:W-:Y:S01]  /*1390*/  UIADD3 UR4, UR8, UR4, URZ ;  /* 0x0000000408047290 */ /* 0x000fe2000fffe03f */
[----:B--2---:R-:W-:-:S04]  /*13a0*/  FMUL.FTZ R0, R5, R0 ;  /* 0x0000000005007220 */ /* 0x004fc80000410000 */
[----:B------:R-:W-:-:S05]  /*13b0*/  FMUL.FTZ R0, R0, UR11 ;  /* 0x0000000b00007c20 */ /* 0x000fca0008410000 */
[----:B------:R-:W-:Y:S01]  /*13c0*/  R2UR UR43, R0 ;  /* 0x00000000002b72ca */ /* 0x000fe200000e0000 */
[----:B------:R-:W-:Y:S01]  /*13d0*/  IMAD.U32 R0, RZ, RZ, UR4 ;  /* 0x00000004ff007e24 */ /* 0x000fe2000f8e00ff */
[----:B------:R-:W-:-:S13]  /*13e0*/  @P0 BRA `(.L_x_757) ;  /* 0x0000000000400947 */ /* 0x000fda0003800000 */
[----:B------:R-:W-:Y:S01]  /*13f0*/  ISETP.LT.AND P0, PT, RZ, UR8, PT ;  /* 0x00000008ff007c0c */ /* 0x000fe2000bf01270 */
[----:B------:R-:W-:-:S12]  /*1400*/  UIADD3 UR4, UR8, -0x1, URZ ;  /* 0xffffffff08047890 */ /* 0x000fd8000fffe03f */
[----:B------:R-:W-:Y:S05]  /*1410*/  @P0 BRA `(.L_x_758) ;  /* 0x00000000001c0947 */ /* 0x000fea0003800000 */
[----:B------:R-:W-:Y:S02]  /*1420*/  UISETP.NE.AND UP0, UPT, UR5, 0x1, UPT ;  /* 0x000000010500788c */ /* 0x000fe4000bf05270 */
[----:B------:R-:W-:-:S09]  /*1430*/  UIADD3 UR4, -UR8, URZ, URZ ;  /* 0x0000003f08047290 */ /* 0x000fd2000fffe13f */
[----:B------:R-:W-:Y:S02]  /*1440*/  @UP0 ULDC.64 UR8, c[0x0][0x9e8] ;  /* 0x00027a0000080ab9 */ /* 0x000fe40000000a00 */
[----:B------:R-:W-:-:S04]  /*1450*/  UIMAD.WIDE.U32 UR6, UR4, UR8, URZ ;  /* 0x00000008040672a5 */ /* 0x000fc8000f8e003f */
[----:B------:R-:W-:-:S04]  /*1460*/  @UP0 USHF.R.U32.HI UR4, URZ, UR9, UR7 ;  /* 0x000000093f040299 */ /* 0x000fc80008011607 */
[----:B------:R-:W-:Y:S01]  /*1470*/  ULOP3.LUT UR4, URZ, UR4, URZ, 0x33, !UPT ;  /* 0x000000043f047292 */ /* 0x000fe2000f8e333f */
[----:B------:R-:W-:Y:S11]  /*1480*/  BRA `(.L_x_759) ;  /* 0x0000000000107947 */ /* 0x000ff60003800000 */
.L_x_758:
[----:B------:R-:W-:-:S11]  /*1490*/  UISETP.NE.AND UP0, UPT, UR5, 0x1, UPT ;  /* 0x000000010500788c */ /* 0x000fd6000bf05270 */
[----:B------:R-:W-:Y:S02]  /*14a0*/  @UP0 ULDC.64 UR8, c[0x0][0x9e8] ;  /* 0x00027a0000080ab9 */ /* 0x000fe40000000a00 */
[----:B------:R-:W-:-:S04]  /*14b0*/  UIMAD.WIDE.U32 UR6, UR4, UR8, URZ ;  /* 0x00000008040672a5 */ /* 0x000fc8000f8e003f */
[----:B------:R-:W-:-:S12]  /*14c0*/  @UP0 USHF.R.U32.HI UR4, URZ, UR9, UR7 ;  /* 0x000000093f040299 */ /* 0x000fd80008011607 */
.L_x_759:
[----:B------:R-:W-:-:S06]  /*14d0*/  UIMAD UR4, UR4, UR5, UR5 ;  /* 0x00000005040472a4 */ /* 0x000fcc000f8e0205 */
[----:B------:R-:W-:-:S07]  /*14e0*/  VIMNMX R0, R0, UR4, PT ;  /* 0x0000000400007c48 */ /* 0x000fce000bfe0100 */
.L_x_757:
[----:B------:R-:W-:Y:S01]  /*14f0*/  UISETP.NE.AND UP0, UPT, UR50, URZ, UPT ;  /* 0x0000003f3200728c */ /* 0x000fe2000bf05270 */
[----:B------:R-:W-:Y:S01]  /*1500*/  VIADD R0, R0, 0x7f ;  /* 0x0000007f00007836 */ /* 0x000fe20000000000 */
[----:B------:R-:W-:Y:S01]  /*1510*/  UMOV UR9, UR41 ;  /* 0x0000002900097c82 */ /* 0x000fe20008000000 */
[----:B------:R-:W-:Y:S02]  /*1520*/  UIMAD UR4, UR42, UR10, 0x7f ;  /* 0x0000007f2a0474a4 */ /* 0x000fe4000f8e020a */
[----:B------:R-:W-:Y:S01]  /*1530*/  UIMAD UR51, UR42, UR10, -UR51 ;  /* 0x0000000a2a3372a4 */ /* 0x000fe2000f8e0a33 */
[----:B------:R-:W-:Y:S01]  /*1540*/  SHF.R.S32.HI R3, RZ, 0x1f, R0 ;  /* 0x0000001fff037819 */ /* 0x000fe20000011400 */
[----:B------:R-:W-:Y:S01]  /*1550*/  USHF.R.S32.HI UR8, URZ, 0x1f, UR4 ;  /* 0x0000001f3f087899 */ /* 0x000fe20008011404 */
[----:B------:R-:W-:Y:S02]  /*1560*/  ULDC UR10, c[0x0][0x9dc] ;  /* 0x00027700000a7ab9 */ /* 0x000fe40000000800 */
[----:B------:R-:W-:Y:S01]  /*1570*/  LEA.HI R3, R3, R0, RZ, 0x7 ;  /* 0x0000000003037211 */ /* 0x000fe200078f38ff */
[----:B------:R-:W-:Y:S01]  /*1580*/  @UP0 ULDC UR6, c[0x0][0x44c] ;  /* 0x0001130000060ab9 */ /* 0x000fe20000000800 */
[----:B------:R-:W-:Y:S01]  /*1590*/  @UP0 ULDC UR11, c[0x0][0x450] ;  /* 0x00011400000b0ab9 */ /* 0x000fe20000000800 */
[----:B------:R-:W-:Y:S01]  /*15a0*/  UIMAD.WIDE.U32 UR6, UR41, UR6, URZ ;  /* 0x00000006290672a5 */ /* 0x000fe2000f8e003f */
[----:B------:R-:W-:Y:S01]  /*15b0*/  SHF.R.S32.HI R3, RZ, 0x7, R3 ;  /* 0x00000007ff037819 */ /* 0x000fe20000011403 */
[----:B------:R-:W-:-:S02]  /*15c0*/  ULEA.HI UR8, UR8, UR4, URZ, 0x7 ;  /* 0x0000000408087291 */ /* 0x000fc4000f8f383f */
[----:B------:R-:W-:Y:S02]  /*15d0*/  @UP0 USHF.R.U32.HI UR9, URZ, UR11, UR7 ;  /* 0x0000000b3f090299 */ /* 0x000fe40008011607 */
[----:B------:R-:W-:Y:S02]  /*15e0*/  UISETP.GE.AND UP0, UPT, UR5, 0x1, UPT ;  /* 0x000000010500788c */ /* 0x000fe4000bf06270 */
[----:B------:R-:W-:Y:S02]  /*15f0*/  USHF.R.S32.HI UR8, URZ, 0x7, UR8 ;  /* 0x000000073f087899 */ /* 0x000fe40008011408 */
[----:B------:R-:W-:Y:S02]  /*1600*/  UIADD3 UR4, UR51, UR9, URZ ;  /* 0x0000000933047290 */ /* 0x000fe4000fffe03f */
[----:B------:R-:W-:Y:S02]  /*1610*/  PLOP3.LUT P0, PT, PT, PT, UP0, 0x40, 0x0 ;  /* 0x000000000000781c */ /* 0x000fe40003f0e808 */
[----:B------:R-:W-:Y:S01]  /*1620*/  UIADD3 UR9, UR4, -UR10, URZ ;  /* 0x8000000a04097290 */ /* 0x000fe2000fffe03f */
[----:B------:R-:W-:-:S10]  /*1630*/  VIMNMX R88, R3, UR8, PT ;  /* 0x0000000803587c48 */ /* 0x000fd4000bfe0100 */
[----:B------:R-:W-:Y:S05]  /*1640*/  @P0 BRA `(.L_x_760) ;  /* 0x0000000000440947 */ /* 0x000fea0003800000 */
[----:B------:R-:W-:-:S06]  /*1650*/  UISETP.GT.AND UP0, UPT, UR4, -0x1, UPT ;  /* 0xffffffff0400788c */ /* 0x000fcc000bf04270 */
[----:B------:R-:W-:-:S13]  /*1660*/  PLOP3.LUT P0, PT, PT, PT, UP0, 0x80, 0x0 ;  /* 0x000000000000781c */ /* 0x000fda0003f0f008 */
[----:B------:R-:W-:Y:S05]  /*1670*/  @P0 BRA `(.L_x_761) ;  /* 0x00000000001c0947 */ /* 0x000fea0003800000 */
[----:B------:R-:W-:Y:S02]  /*1680*/  UISETP.NE.AND UP0, UPT, UR5, 0x1, UPT ;  /* 0x000000010500788c */ /* 0x000fe4000bf05270 */
[----:B------:R-:W-:-:S09]  /*1690*/  ULOP3.LUT UR4, URZ, UR4, URZ, 0x33, !UPT ;  /* 0x000000043f047292 */ /* 0x000fd2000f8e333f */
[----:B------:R-:W-:Y:S02]  /*16a0*/  @UP0 ULDC.64 UR10, c[0x0][0x9e8] ;  /* 0x00027a00000a0ab9 */ /* 0x000fe40000000a00 */
[----:B------:R-:W-:-:S04]  /*16b0*/  UIMAD.WIDE.U32 UR6, UR4, UR10, URZ ;  /* 0x0000000a040672a5 */ /* 0x000fc8000f8e003f */
[----:B------:R-:W-:-:S04]  /*16c0*/  @UP0 USHF.R.U32.HI UR4, URZ, UR11, UR7 ;  /* 0x0000000b3f040299 */ /* 0x000fc80008011607 */
[----:B------:R-:W-:Y:S01]  /*16d0*/  ULOP3.LUT UR4, URZ, UR4, URZ, 0x33, !UPT ;  /* 0x000000043f047292 */ /* 0x000fe2000f8e333f */
[----:B------:R-:W-:Y:S11]  /*16e0*/  BRA `(.L_x_762) ;  /* 0x0000000000107947 */ /* 0x000ff60003800000 */
.L_x_761:
[----:B------:R-:W-:-:S11]  /*16f0*/  UISETP.NE.AND UP0, UPT, UR5, 0x1, UPT ;  /* 0x000000010500788c */ /* 0x000fd6000bf05270 */
[----:B------:R-:W-:Y:S02]  /*1700*/  @UP0 ULDC.64 UR10, c[0x0][0x9e8] ;  /* 0x00027a00000a0ab9 */ /* 0x000fe40000000a00 */
[----:B------:R-:W-:-:S04]  /*1710*/  UIMAD.WIDE.U32 UR6, UR4, UR10, URZ ;  /* 0x0000000a040672a5 */ /* 0x000fc8000f8e003f */
[----:B------:R-:W-:-:S12]  /*1720*/  @UP0 USHF.R.U32.HI UR4, URZ, UR11, UR7 ;  /* 0x0000000b3f040299 */ /* 0x000fd80008011607 */
.L_x_762:
[----:B------:R-:W-:-:S04]  /*1730*/  UIMAD UR4, UR4, UR5, URZ ;  /* 0x00000005040472a4 */ /* 0x000fc8000f8e023f */
[----:B------:R-:W-:-:S04]  /*1740*/  UISETP.LT.AND UP0, UPT, UR9, UR4, UPT ;  /* 0x000000040900728c */ /* 0x000fc8000bf01270 */
[----:B------:R-:W-:-:S12]  /*1750*/  USEL UR9, UR9, UR4, !UP0 ;  /* 0x0000000409097287 */ /* 0x000fd8000c000000 */
.L_x_760:
[----:B------:R-:W-:Y:S01]  /*1760*/  USHF.R.S32.HI UR4, URZ, 0x1f, UR9 ;  /* 0x0000001f3f047899 */ /* 0x000fe20008011409 */
[----:B------:R-:W-:Y:S02]  /*1770*/  PLOP3.LUT P0, PT, PT, PT, PT, 0x80, 0x0 ;  /* 0x000000000000781c */ /* 0x000fe40003f0f070 */
[----:B------:R-:W-:Y:S02]  /*1780*/  CS2R R2, SRZ ;  /* 0x0000000000027805 */ /* 0x000fe4000001ff00 */
[----:B------:R-:W-:Y:S01]  /*1790*/  CS2R R134, SRZ ;  /* 0x0000000000867805 */ /* 0x000fe2000001ff00 */
[----:B------:R-:W-:Y:S01]  /*17a0*/  ULEA.HI UR4, UR4, UR9, URZ, 0x7 ;  /* 0x0000000904047291 */ /* 0x000fe2000f8f383f */
[----:B------:R-:W-:Y:S02]  /*17b0*/  CS2R R6, SRZ ;  /* 0x0000000000067805 */ /* 0x000fe4000001ff00 */
[----:B------:R-:W-:Y:S02]  /*17c0*/  CS2R R132, SRZ ;  /* 0x0000000000847805 */ /* 0x000fe4000001ff00 */
[----:B------:R-:W-:Y:S01]  /*17d0*/  CS2R R8, SRZ ;  /* 0x0000000000087805 */ /* 0x000fe2000001ff00 */
[----:B------:R-:W-:Y:S01]  /*17e0*/  USHF.R.S32.HI UR4, URZ, 0x7, UR4 ;  /* 0x000000073f047899 */ /* 0x000fe20008011404 */
[----:B------:R-:W-:-:S02]  /*17f0*/  CS2R R126, SRZ ;  /* 0x00000000007e7805 */ /* 0x000fc4000001ff00 */
[----:B------:R-:W-:Y:S02]  /*1800*/  CS2R R10, SRZ ;  /* 0x00000000000a7805 */ /* 0x000fe4000001ff00 */
[----:B------:R-:W-:Y:S01]  /*1810*/  CS2R R124, SRZ ;  /* 0x00000000007c7805 */ /* 0x000fe2000001ff00 */
[----:B------:R-:W-:Y:S01]  /*1820*/  UISETP.LT.AND UP0, UPT, URZ, UR4, UPT ;  /* 0x000000043f00728c */ /* 0x000fe2000bf01270 */
[----:B------:R-:W-:Y:S02]  /*1830*/  CS2R R12, SRZ ;  /* 0x00000000000c7805 */ /* 0x000fe4000001ff00 */
[----:B------:R-:W-:Y:S02]  /*1840*/  CS2R R118, SRZ ;  /* 0x0000000000767805 */ /* 0x000fe4000001ff00 */
[----:B------:R-:W-:Y:S01]  /*1850*/  CS2R R14, SRZ ;  /* 0x00000000000e7805 */ /* 0x000fe2000001ff00 */
[----:B------:R-:W-:Y:S01]  /*1860*/  USEL UR44, URZ, UR4, !UP0 ;  /* 0x000000043f2c7287 */ /* 0x000fe2000c000000 */
[----:B------:R-:W-:-:S02]  /*1870*/  CS2R R116, SRZ ;  /* 0x0000000000747805 */ /* 0x000fc4000001ff00 */
[----:B------:R-:W-:Y:S02]  /*1880*/  CS2R R20, SRZ ;  /* 0x0000000000147805 */ /* 0x000fe4000001ff00 */
[----:B------:R-:W-:Y:S02]  /*1890*/  CS2R R110, SRZ ;  /* 0x00000000006e7805 */ /* 0x000fe4000001ff00 */
[----:B------:R-:W-:Y:S02]  /*18a0*/  CS2R R24, SRZ ;  /* 0x0000000000187805 */ /* 0x000fe4000001ff00 */
[----:B------:R-:W-:Y:S02]  /*18b0*/  CS2R R108, SRZ ;  /* 0x00000000006c7805 */ /* 0x000fe4000001ff00 */
[----:B------:R-:W-:Y:S02]  /*18c0*/  ISETP.GT.AND P1, PT, R88, UR44, PT ;  /* 0x0000002c58007c0c */ /* 0x000fe4000bf24270 */
        /* <DEDUP_REMOVED lines=8> */
[----:B------:R-:W-:Y:S01]  /*1950*/  CS2R R34, SRZ ;  /* 0x0000000000227805 */ /* 0x000fe2000001ff00 */
[----:B------:R-:W-:Y:S06]  /*1960*/  @!P1 BRA `(.L_x_763) ;  /* 0x000000b400889947 */ /* 0x000fec0003800000 */
[----:B------:R-:W0:Y:S01]  /*1970*/  SHFL.IDX PT, R0, R155, RZ, 0x1f ;  /* 0x00001fff9b007589 */ /* 0x000e2200000e0000 */
[----:B------:R-:W1:Y:S01]  /*1980*/  S2UR UR45, SR_CgaCtaId ;  /* 0x00000000002d79c3 */ /* 0x000e620000008800 */
[----:B------:R-:W-:Y:S01]  /*1990*/  UMOV UR46, 0x400 ;  /* 0x00000400002e7882 */ /* 0x000fe20000000000 */
        /* <DEDUP_REMOVED lines=28> */
.L_x_764:
        /* <DEDUP_REMOVED lines=9> */
.L_x_943:
[----:B------:R-:W-:Y:S05]  /*1bf0*/  @!P0 BRA `(.L_x_766) ;  /* 0x0000000000048947 */ /* 0x000fea0003800000 */
[----:B------:R-:W-:Y:S01]  /*1c00*/  BPT.TRAP 0x1 ;  /* 0x000000040000795c */ /* 0x000fe20000300000 */
.L_x_766:
[----:B0-----:R-:W-:Y:S02]  /*1c10*/  IMAD.U32 R3, RZ, RZ, UR37 ;  /* 0x00000025ff037e24 */ /* 0x001fe4000f8e00ff */
[----:B------:R-:W-:-:S03]  /*1c20*/  IMAD.U32 R0, RZ, RZ, UR36 ;  /* 0x00000024ff007e24 */ /* 0x000fc6000f8e00ff */
[----:B------:R-:W-:Y:S02]  /*1c30*/  LEA R3, R3, UR46, 0x3 ;  /* 0x0000002e03037c11 */ /* 0x000fe4000f8e18ff */
[----:B------:R-:W-:-:S04]  /*1c40*/  SHF.L.U32 R0, R0, 0x1f, RZ ;  /* 0x0000001f00007819 */ /* 0x000fc800000006ff */
[----:B------:R0:W1:Y:S01]  /*1c50*/  SYNCS.PHASECHK.TRANS64.TRYWAIT P1, [R3+URZ+0x19c30], R0 ;  /* 0x019c3000030075a7 */ /* 0x000062000802017f */
[----:B------:R-:W-:Y:S05]  /*1c60*/  @!P0 BRA `(.L_x_767) ;  /* 0x0000000000048947 */ /* 0x000fea0003800000 */
[----:B------:R-:W-:Y:S01]  /*1c70*/  BPT.TRAP 0x1 ;  /* 0x000000040000795c */ /* 0x000fe20000300000 */
.L_x_767:
[----:B-1----:R-:W-:Y:S05]  /*1c80*/  @P1 BRA `(.L_x_768) ;  /* 0x0000000000081947 */ /* 0x002fea0003800000 */
[----:B------:R-:W1:Y:S02]  /*1c90*/  SYNCS.PHASECHK.TRANS64.TRYWAIT P1, [R3+URZ+0x19c30], R0 ;  /* 0x019c3000030075a7 */ /* 0x000e64000802017f */
[----:B-1----:R-:W-:Y:S05]  /*1ca0*/  @!P1 BRA `(.L_x_769) ;  /* 0x0000011800409947 */ /* 0x002fea0003800000 */
.L_x_768:
[----:B------:R-:W-:Y:S05]  /*1cb0*/  WARPSYNC.ALL ;  /* 0x0000000000007948 */ /* 0x000fea0003800000 */
[----:B------:R-:W-:Y:S01]  /*1cc0*/  UIADD3 UR4, UR46, 0x13800, URZ ;  /* 0x000138002e047890 */ /* 0x000fe2000fffe03f */
[----:B------:R-:W-:Y:S01]  /*1cd0*/  WARPGROUP.ARRIVE ;  /* 0x00000000000079c5 */ /* 0x000fe20000000000 */
[----:B------:R-:W-:Y:S02]  /*1ce0*/  ULOP3.LUT UR12, UR54, 0x10000, URZ, 0xfc, !UPT ;  /* 0x00010000360c7892 */ /* 0x000fe4000f8efc3f */
[----:B------:R-:W-:Y:S01]  /*1cf0*/  USHF.R.U32.HI UR4, URZ, 0x4, UR4 ;  /* 0x000000043f047899 */ /* 0x000fe20008011604 */
[----:B------:R-:W-:Y:S01]  /*1d00*/  UMOV UR13, 0xc0000010 ;  /* 0xc0000010000d7882 */ /* 0x000fe20000000000 */
[----:B------:R-:W-:-:S02]  /*1d10*/  UMOV UR15, 0xc0000010 ;  /* 0xc0000010000f7882 */ /* 0x000fc40000000000 */
[----:B------:R-:W-:Y:S01]  /*1d20*/  ULOP3.LUT UR4, UR4, 0x3fff, URZ, 0xc0, !UPT ;  /* 0x00003fff04047892 */ /* 0x000fe2000f8ec03f */
[----:B------:R-:W-:Y:S01]  /*1d30*/  UMOV UR5, 0xc0000010 ;  /* 0xc000001000057882 */ /* 0x000fe20000000000 */
[----:B------:R-:W-:Y:S02]  /*1d40*/  UMOV UR7, 0xc0000010 ;  /* 0xc000001000077882 */ /* 0x000fe40000000000 */
[----:B------:R-:W-:Y:S02]  /*1d50*/  ULOP3.LUT UR16, UR4, 0x10000, URZ, 0xfc, !UPT ;  /* 0x0001000004107892 */ /* 0x000fe4000f8efc3f */
[----:B------:R-:W-:Y:S02]  /*1d60*/  UIADD3 UR4, UR12, 0x180, URZ ;  /* 0x000001800c047890 */ /* 0x000fe4000fffe03f */
        /* <DEDUP_REMOVED lines=16> */
.L_x_770:
[----:B------:R-:W-:Y:S01]  /*1e70*/  UISETP.NE.AND UP1, UPT, UR50, URZ, UPT ;  /* 0x0000003f3200728c */ /* 0x000fe2000bf25270 */
[----:B01----:R-:W-:Y:S01]  /*1e80*/  VIADD R0, R18, UR41 ;  /* 0x0000002912007c36 */ /* 0x003fe20008000000 */
[----:B------:R-:W-:Y:S01]  /*1e90*/  R2UR UR6, R3 ;  /* 0x00000000030672ca */ /* 0x000fe200000e0000 */
[----:B------:R-:W0:Y:S01]  /*1ea0*/  LDC R4, c[0x0][0x2f0] ;  /* 0x0000bc00ff047b82 */ /* 0x000e220000000800 */
[----:B------:R-:W-:Y:S01]  /*1eb0*/  IMAD.MOV.U32 R3, RZ, RZ, -0x80 ;  /* 0xffffff80ff037424 */ /* 0x000fe200078e00ff */
[----:B------:R-:W-:Y:S01]  /*1ec0*/  UISETP.NE.AND UP0, UPT, UR49, URZ, UPT ;  /* 0x0000003f3100728c */ /* 0x000fe2000bf05270 */
[----:B------:R-:W-:Y:S01]  /*1ed0*/  PLOP3.LUT P1, PT, PT, PT, UP1, 0x80, 0x0 ;  /* 0x000000000000781c */ /* 0x000fe20003f2f018 */
[----:B------:R-:W-:Y:S01]  /*1ee0*/  ULDC UR18, c[0x0][0x9dc] ;  /* 0x0002770000127ab9 */ /* 0x000fe20000000800 */
[----:B------:R-:W-:Y:S01]  /*1ef0*/  PLOP3.LUT P2, PT, PT, PT, UP1, 0x80, 0x0 ;  /* 0x000000000000781c */ /* 0x000fe20003f4f018 */
[C---:B------:R-:W-:Y:S01]  /*1f00*/  IMAD R9, R88.reuse, R3, 0x80 ;  /* 0x0000008058097424 */ /* 0x040fe200078e0203 */
[----:B------:R-:W-:Y:S01]  /*1f10*/  ULDC UR11, c[0x0][0x9e0] ;  /* 0x00027800000b7ab9 */ /* 0x000fe20000000800 */
[----:B------:R-:W-:Y:S01]  /*1f20*/  @UP1 ULDC UR7, c[0x0][0x44c] ;  /* 0x0001130000071ab9 */ /* 0x000fe20000000800 */
[----:B------:R-:W1:Y:S01]  /*1f30*/  LDC R5, c[0x0][0x288] ;  /* 0x0000a200ff057b82 */ /* 0x000e620000000800 */
[----:B------:R-:W-:Y:S01]  /*1f40*/  VIADD R3, R9, 0x1 ;  /* 0x0000000109037836 */ /* 0x000fe20000000000 */
[----:B------:R-:W-:Y:S01]  /*1f50*/  LEA R8, R88, 0xffffff80, 0x7 ;  /* 0xffffff8058087811 */ /* 0x000fe200078e38ff */
[----:B------:R-:W-:-:S02]  /*1f60*/  UIADD3 UR6, UR6, 0x19c40, URZ ;  /* 0x00019c4006067890 */ /* 0x000fc4000fffe03f */
[----:B------:R-:W-:Y:S02]  /*1f70*/  IMAD R3, R16, -0x2, R3 ;  /* 0xfffffffe10037824 */ /* 0x000fe400078e0203 */
[----:B------:R-:W-:Y:S01]  /*1f80*/  @P1 IMAD.HI.U32 R2, R0, UR7, RZ ;  /* 0x0000000700021c27 */ /* 0x000fe2000f8e00ff */
[----:B------:R-:W-:Y:S01]  /*1f90*/  @UP1 ULDC UR7, c[0x0][0x450] ;  /* 0x0001140000071ab9 */ /* 0x000fe20000000800 */
[----:B------:R-:W-:Y:S01]  /*1fa0*/  UPRMT UR6, UR45, 0x654, UR6 ;  /* 0x000006542d067896 */ /* 0x000fe20008000006 */
[----:B------:R-:W-:Y:S02]  /*1fb0*/  PLOP3.LUT P1, PT, PT, PT, UP0, 0x40, 0x0 ;  /* 0x000000000000781c */ /* 0x000fe40003f2e808 */
[----:B------:R-:W-:Y:S01]  /*1fc0*/  @P2 SHF.R.U32.HI R0, RZ, UR7, R2 ;  /* 0x00000007ff002c19 */ /* 0x000fe20008011602 */
[----:B0-----:R-:W-:-:S04]  /*1fd0*/  IMAD R2, R4, UR42, R3 ;  /* 0x0000002a04027c24 */ /* 0x001fc8000f8e0203 */
[----:B------:R-:W0:Y:S01]  /*1fe0*/  SHFL.IDX PT, R7, R0, RZ, 0x1c1f ;  /* 0x001c1fff00077589 */ /* 0x000e2200000e0000 */
[----:B------:R-:W-:Y:S01]  /*1ff0*/  SYNCS.ARRIVE.TRANS64.RED.A1T0 RZ, [UR6], RZ ;  /* 0x000000ffffff79a7 */ /* 0x000fe20008100406 */
[----:B------:R-:W-:Y:S01]  /*2000*/  ULOP3.LUT UR6, URZ, UR18, URZ, 0x33, !UPT ;  /* 0x000000123f067292 */ /* 0x000fe2000f8e333f */
[----:B------:R-:W-:Y:S02]  /*2010*/  IMAD R3, R4, UR42, R9 ;  /* 0x0000002a04037c24 */ /* 0x000fe4000f8e0209 */
[----:B-1----:R-:W-:Y:S02]  /*2020*/  IMAD.IADD R2, R2, 0x1, -R5 ;  /* 0x0000000102027824 */ /* 0x002fe400078e0a05 */
[----:B------:R-:W-:Y:S02]  /*2030*/  IMAD R10, R16, -0x2, R3 ;  /* 0xfffffffe100a7824 */ /* 0x000fe400078e0203 */
[C---:B------:R-:W-:Y:S02]  /*2040*/  VIADD R11, R2.reuse, UR11 ;  /* 0x0000000b020b7c36 */ /* 0x040fe40008000000 */
[----:B------:R-:W-:-:S03]  /*2050*/  VIADD R12, R2, UR6 ;  /* 0x00000006020c7c36 */ /* 0x000fc60008000000 */
[----:B0-----:R-:W-:Y:S01]  /*2060*/  VIADDMNMX R2, R7, R11, R10, PT ;  /* 0x0000000b07027246 */ /* 0x001fe2000380010a */
[----:B------:R-:W-:Y:S01]  /*2070*/  IMAD.IADD R3, R12, 0x1, R7 ;  /* 0x000000010c037824 */ /* 0x000fe200078e0207 */
[----:B------:R-:W-:Y:S06]  /*2080*/  @P1 BRA `(.L_x_771) ;  /* 0x0000000000641947 */ /* 0x000fec0003800000 */
[----:B------:R-:W-:Y:S01]  /*2090*/  IMAD R6, R4, UR42, R7 ;  /* 0x0000002a04067c24 */ /* 0x000fe2000f8e0207 */
[----:B------:R-:W-:Y:S03]  /*20a0*/  BSSY B0, `(.L_x_772) ;  /* 0x0000013000007945 */ /* 0x000fe60003800000 */
[----:B------:R-:W-:-:S05]  /*20b0*/  IMAD.IADD R7, R6, 0x1, -R5 ;  /* 0x0000000106077824 */ /* 0x000fca00078e0a05 */
[----:B------:R-:W-:-:S13]  /*20c0*/  ISETP.GT.AND P1, PT, R7, -0x1, PT ;  /* 0xffffffff0700780c */ /* 0x000fda0003f24270 */
[----:B------:R-:W-:Y:S05]  /*20d0*/  @P1 BRA `(.L_x_773) ;  /* 0x0000000000241947 */ /* 0x000fea0003800000 */
[----:B------:R-:W-:Y:S01]  /*20e0*/  ULDC UR6, c[0x0][0x9e4] ;  /* 0x0002790000067ab9 */ /* 0x000fe20000000800 */
[----:B------:R-:W-:Y:S01]  /*20f0*/  LOP3.LUT R7, RZ, R7, RZ, 0x33, !PT ;  /* 0x00000007ff077212 */ /* 0x000fe200078e33ff */
[----:B------:R-:W-:-:S05]  /*2100*/  IMAD.U32 R13, RZ, RZ, UR6 ;  /* 0x00000006ff0d7e24 */ /* 0x000fca000f8e00ff */
[----:B------:R-:W-:-:S13]  /*2110*/  ISETP.NE.AND P1, PT, R13, 0x1, PT ;  /* 0x000000010d00780c */ /* 0x000fda0003f25270 */
[----:B------:R-:W0:Y:S02]  /*2120*/  @P1 LDC.64 R14, c[0x0][0x9e8] ;  /* 0x00027a00ff0e1b82 */ /* 0x000e240000000a00 */
[----:B0-----:R-:W-:-:S05]  /*2130*/  @P1 IMAD.HI.U32 R6, R7, R14, RZ ;  /* 0x0000000e07061227 */ /* 0x001fca00078e00ff */
[----:B------:R-:W-:-:S04]  /*2140*/  @P1 SHF.R.U32.HI R7, RZ, R15, R6 ;  /* 0x0000000fff071219 */ /* 0x000fc80000011606 */
[----:B------:R-:W-:Y:S01]  /*2150*/  LOP3.LUT R7, RZ, R7, RZ, 0x33, !PT ;  /* 0x00000007ff077212 */ /* 0x000fe200078e33ff */
[----:B------:R-:W-:Y:S06]  /*2160*/  BRA `(.L_x_774) ;  /* 0x0000000000187947 */ /* 0x000fec0003800000 */
.L_x_773:
[----:B------:R-:W-:Y:S02]  /*2170*/  ULDC UR6, c[0x0][0x9e4] ;  /* 0x0002790000067ab9 */ /* 0x000fe40000000800 */
[----:B------:R-:W-:-:S05]  /*2180*/  IMAD.U32 R13, RZ, RZ, UR6 ;  /* 0x00000006ff0d7e24 */ /* 0x000fca000f8e00ff */
[----:B------:R-:W-:-:S13]  /*2190*/  ISETP.NE.AND P1, PT, R13, 0x1, PT ;  /* 0x000000010d00780c */ /* 0x000fda0003f25270 */
[----:B------:R-:W0:Y:S02]  /*21a0*/  @P1 LDC.64 R14, c[0x0][0x9e8] ;  /* 0x00027a00ff0e1b82 */ /* 0x000e240000000a00 */
[----:B0-----:R-:W-:-:S05]  /*21b0*/  @P1 IMAD.HI.U32 R6, R7, R14, RZ ;  /* 0x0000000e07061227 */ /* 0x001fca00078e00ff */
[----:B------:R-:W-:-:S07]  /*21c0*/  @P1 SHF.R.U32.HI R7, RZ, R15, R6 ;  /* 0x0000000fff071219 */ /* 0x000fce0000011606 */
.L_x_774:
[----:B------:R-:W-:Y:S05]  /*21d0*/  BSYNC B0 ;  /* 0x0000000000007941 */ /* 0x000fea0003800000 */
.L_x_772:
[----:B------:R-:W-:-:S04]  /*21e0*/  IMAD R7, R7, R13, -R8 ;  /* 0x0000000d07077224 */ /* 0x000fc800078e0a08 */
[----:B------:R-:W-:-:S05]  /*21f0*/  IMAD R7, R16, -0x2, R7 ;  /* 0xfffffffe10077824 */ /* 0x000fca00078e0207 */
[----:B------:R-:W-:Y:S02]  /*2200*/  VIADDMNMX R2, R7, R13, R2, PT ;  /* 0x0000000d07027246 */ /* 0x000fe40003800102 */
[----:B------:R-:W-:-:S07]  /*2210*/  VIMNMX R3, R3, R7, !PT ;  /* 0x0000000703037248 */ /* 0x000fce0007fe0100 */
.L_x_771:
[C---:B------:R-:W-:Y:S01]  /*2220*/  ISETP.GE.AND P6, PT, R9.reuse, 0xa, PT ;  /* 0x0000000a0900780c */ /* 0x040fe20003fc6270 */
[----:B------:R-:W-:Y:S01]  /*2230*/  UISETP.NE.AND UP0, UPT, UR49, URZ, UPT ;  /* 0x0000003f3100728c */ /* 0x000fe2000bf05270 */
[C---:B------:R-:W-:Y:S02]  /*2240*/  ISETP.GE.AND P1, PT, R9.reuse, 0x2, PT ;  /* 0x000000020900780c */ /* 0x040fe40003f26270 */
[C---:B------:R-:W-:Y:S02]  /*2250*/  ISETP.GE.AND P2, PT, R9.reuse, 0x9, PT ;  /* 0x000000090900780c */ /* 0x040fe40003f46270 */
[----:B------:R-:W-:Y:S02]  /*2260*/  ISETP.GE.AND P5, PT, R9, 0x11, PT ;  /* 0x000000110900780c */ /* 0x000fe40003fa6270 */
[----:B------:R-:W-:Y:S02]  /*2270*/  LOP3.LUT R17, R17, 0xfffffffb, RZ, 0xc0, !PT ;  /* 0xfffffffb11117812 */ /* 0x000fe400078ec0ff */
[----:B------:R-:W-:-:S02]  /*2280*/  ISETP.GT.AND P4, PT, R3, 0x1, !P1 ;  /* 0x000000010300780c */ /* 0x000fc40004f84270 */
[----:B------:R-:W-:Y:S02]  /*2290*/  ISETP.GT.AND P3, PT, R3, 0x8, !P2 ;  /* 0x000000080300780c */ /* 0x000fe40005764270 */
[----:B------:R-:W-:Y:S02]  /*22a0*/  @P6 LOP3.LUT R17, R17, 0x4, RZ, 0xfc, !PT ;  /* 0x0000000411116812 */ /* 0x000fe400078efcff */
[C---:B------:R-:W-:Y:S02]  /*22b0*/  ISETP.LT.OR P4, PT, R2.reuse, 0x2, P4 ;  /* 0x000000020200780c */ /* 0x040fe40002781670 */
[----:B------:R-:W-:Y:S02]  /*22c0*/  ISETP.LT.OR P3, PT, R2, 0x9, P3 ;  /* 0x000000090200780c */ /* 0x000fe40001f61670 */
[----:B------:R-:W-:Y:S02]  /*22d0*/  LOP3.LUT R17, R17, 0xfffffff7, RZ, 0xc0, !PT ;  /* 0xfffffff711117812 */ /* 0x000fe400078ec0ff */
[----:B------:R-:W-:-:S02]  /*22e0*/  FSEL R25, R25, -INF , !P4 ;  /* 0xff80000019197808 */ /* 0x000fc40006000000 */
[----:B------:R-:W-:Y:S02]  /*22f0*/  FSEL R28, R28, -INF , !P3 ;  /* 0xff8000001c1c7808 */ /* 0x000fe40005800000 */
[----:B------:R-:W-:Y:S02]  /*2300*/  ISETP.GT.AND P4, PT, R3, 0x9, !P6 ;  /* 0x000000090300780c */ /* 0x000fe40007784270 */
[----:B------:R-:W-:Y:S02]  /*2310*/  @P5 LOP3.LUT R17, R17, 0x8, RZ, 0xfc, !PT ;  /* 0x0000000811115812 */ /* 0x000fe400078efcff */
[----:B------:R-:W-:Y:S02]  /*2320*/  ISETP.GT.AND P3, PT, R3, 0x10, !P5 ;  /* 0x000000100300780c */ /* 0x000fe40006f64270 */
[----:B------:R-:W-:Y:S02]  /*2330*/  ISETP.GE.AND P5, PT, R9, 0x12, PT ;  /* 0x000000120900780c */ /* 0x000fe40003fa6270 */
[----:B------:R-:W-:-:S02]  /*2340*/  ISETP.LT.OR P4, PT, R2, 0xa, P4 ;  /* 0x0000000a0200780c */ /* 0x000fc40002781670 */
[----:B------:R-:W-:Y:S02]  /*2350*/  ISETP.LT.OR P3, PT, R2, 0x11, P3 ;  /* 0x000000110200780c */ /* 0x000fe40001f61670 */
[----:B------:R-:W-:Y:S02]  /*2360*/  FSEL R29, R29, -INF , !P4 ;  /* 0xff8000001d1d7808 */ /* 0x000fe40006000000 */
[----:B------:R-:W-:Y:S02]  /*2370*/  ISETP.GE.AND P4, PT, R9, 0x19, PT ;  /* 0x000000190900780c */ /* 0x000fe40003f86270 */
[----:B------:R-:W-:Y:S02]  /*2380*/  LOP3.LUT R17, R17, 0xffffffef, RZ, 0xc0, !PT ;  /* 0xffffffef11117812 */ /* 0x000fe400078ec0ff */
[----:B------:R-:W-:Y:S02]  /*2390*/  FSEL R32, R32, -INF , !P3 ;  /* 0xff80000020207808 */ /* 0x000fe40005800000 */
[----:B------:R-:W-:-:S02]  /*23a0*/  ISETP.GT.AND P3, PT, R3, 0x11, !P5 ;  /* 0x000000110300780c */ /* 0x000fc40006f64270 */
[----:B------:R-:W-:Y:S02]  /*23b0*/  @P5 LOP3.LUT R17, R17, 0x10, RZ, 0xfc, !PT ;  /* 0x0000001011115812 */ /* 0x000fe400078efcff */
[----:B------:R-:W-:Y:S02]  /*23c0*/  ISETP.LT.OR P3, PT, R2, 0x12, P3 ;  /* 0x000000120200780c */ /* 0x000fe40001f61670 */
[----:B------:R-:W-:Y:S02]  /*23d0*/  LOP3.LUT R17, R17, 0xfdffffff, RZ, 0xc0, !PT ;  /* 0xfdffffff11117812 */ /* 0x000fe400078ec0ff */
[----:B------:R-:W-:Y:S02]  /*23e0*/  FSEL R33, R33, -INF , !P3 ;  /* 0xff80000021217808 */ /* 0x000fe40005800000 */
[----:B------:R-:W-:Y:S02]  /*23f0*/  @P4 LOP3.LUT R17, R17, 0x2000000, RZ, 0xfc, !PT ;  /* 0x0200000011114812 */ /* 0x000fe400078efcff */
[----:B------:R-:W-:-:S02]  /*2400*/  ISETP.GT.AND P3, PT, R3, 0x18, !P4 ;  /* 0x000000180300780c */ /* 0x000fc40006764270 */
[----:B------:R-:W-:Y:S02]  /*2410*/  ISETP.GE.AND P4, PT, R9, 0x1a, PT ;  /* 0x0000001a0900780c */ /* 0x000fe40003f86270 */
[----:B------:R-:W-:Y:S02]  /*2420*/  ISETP.LT.OR P3, PT, R2, 0x19, P3 ;  /* 0x000000190200780c */ /* 0x000fe40001f61670 */
[----:B------:R-:W-:Y:S02]  /*2430*/  LOP3.LUT R17, R17, 0xfeffffff, RZ, 0xc0, !PT ;  /* 0xfeffffff11117812 */ /* 0x000fe400078ec0ff */
[----:B------:R-:W-:Y:S02]  /*2440*/  FSEL R36, R36, -INF , !P3 ;  /* 0xff80000024247808 */ /* 0x000fe40005800000 */
[----:B------:R-:W-:-:S04]  /*2450*/  ISETP.GT.AND P3, PT, R3, 0x19, !P4 ;  /* 0x000000190300780c */ /* 0x000fc80006764270 */
[----:B------:R-:W-:Y:S02]  /*2460*/  ISETP.LT.OR P3, PT, R2, 0x1a, P3 ;  /* 0x0000001a0200780c */ /* 0x000fe40001f61670 */
[----:B------:R-:W-:Y:S02]  /*2470*/  @P4 LOP3.LUT R17, R17, 0x1000000, RZ, 0xfc, !PT ;  /* 0x0100000011114812 */ /* 0x000fe400078efcff */
[----:B------:R-:W-:Y:S02]  /*2480*/  ISETP.GE.AND P4, PT, R9, 0x21, PT ;  /* 0x000000210900780c */ /* 0x000fe40003f86270 */
[----:B------:R-:W-:Y:S02]  /*2490*/  LOP3.LUT R17, R17, 0xff7fffff, RZ, 0xc0, !PT ;  /* 0xff7fffff11117812 */ /* 0x000fe400078ec0ff */
[----:B------:R-:W-:Y:S02]  /*24a0*/  FSEL R37, R37, -INF , !P3 ;  /* 0xff80000025257808 */ /* 0x000fe40005800000 */
[----:B------:R-:W-:-:S04]  /*24b0*/  ISETP.GT.AND P3, PT, R3, 0x20, !P4 ;  /* 0x000000200300780c */ /* 0x000fc80006764270 */
[----:B------:R-:W-:-:S03]  /*24c0*/  ISETP.LT.OR P3, PT, R2, 0x21, P3 ;  /* 0x000000210200780c */ /* 0x000fc60001f61670 */
        /* <DEDUP_REMOVED lines=104> */
[----:B------:R-:W-:Y:S02]  /*2b50*/  FSEL R73, R73, -INF , !P3 ;  /* 0xff80000049497808 */ /* 0x000fe40005800000 */
[----:B------:R-:W-:Y:S02]  /*2b60*/  LOP3.LUT R17, R17, 0xfbffffff, RZ, 0xc0, !PT ;  /* 0xfbffffff11117812 */ /* 0x000fe400078ec0ff */
[----:B------:R-:W-:-:S04]  /*2b70*/  ISETP.GT.AND P3, PT, R3, 0x68, !P4 ;  /* 0x000000680300780c */ /* 0x000fc80006764270 */
[----:B------:R-:W-:-:S03]  /*2b80*/  ISETP.LT.OR P3, PT, R2, 0x69, P3 ;  /* 0x000000690200780c */ /* 0x000fc60001f61670 */
[----:B------:R-:W-:Y:S02]  /*2b90*/  @P4 LOP3.LUT R17, R17, 0x4000000, RZ, 0xfc, !PT ;  /* 0x0400000011114812 */ /* 0x000fe400078efcff */
[----:B------:R-:W-:Y:S02]  /*2ba0*/  ISETP.GE.AND P4, PT, R9, 0x6a, PT ;  /* 0x0000006a0900780c */ /* 0x000fe40003f86270 */
[----:B------:R-:W-:Y:S02]  /*2bb0*/  FSEL R76, R76, -INF , !P3 ;  /* 0xff8000004c4c7808 */ /* 0x000fe40005800000 */
[----:B------:R-:W-:Y:S02]  /*2bc0*/  ISETP.GT.AND P3, PT, R3, 0x69, !P4 ;  /* 0x000000690300780c */ /* 0x000fe40006764270 */
[----:B------:R-:W-:Y:S02]  /*2bd0*/  LOP3.LUT R17, R17, 0xffffffdf, RZ, 0xc0, !PT ;  /* 0xffffffdf11117812 */ /* 0x000fe400078ec0ff */
[----:B------:R-:W-:-:S04]  /*2be0*/  ISETP.LT.OR P3, PT, R2, 0x6a, P3 ;  /* 0x0000006a0200780c */ /* 0x000fc80001f61670 */
[----:B------:R-:W-:Y:S02]  /*2bf0*/  FSEL R77, R77, -INF , !P3 ;  /* 0xff8000004d4d7808 */ /* 0x000fe40005800000 */
[----:B------:R-:W-:Y:S02]  /*2c00*/  ISETP.GE.AND P3, PT, R9, 0x71, PT ;  /* 0x000000710900780c */ /* 0x000fe40003f66270 */
[----:B------:R-:W-:Y:S02]  /*2c10*/  @P4 LOP3.LUT R17, R17, 0x20, RZ, 0xfc, !PT ;  /* 0x0000002011114812 */ /* 0x000fe400078efcff */
[----:B------:R-:W-:Y:S02]  /*2c20*/  ISETP.GT.AND P4, PT, R3, 0x70, !P3 ;  /* 0x000000700300780c */ /* 0x000fe40005f84270 */
[----:B------:R-:W-:Y:S02]  /*2c30*/  LOP3.LUT R17, R17, 0xfffffffd, RZ, 0xc0, !PT ;  /* 0xfffffffd11117812 */ /* 0x000fe400078ec0ff */
[----:B------:R-:W-:-:S04]  /*2c40*/  ISETP.LT.OR P4, PT, R2, 0x71, P4 ;  /* 0x000000710200780c */ /* 0x000fc80002781670 */
[----:B------:R-:W-:Y:S02]  /*2c50*/  FSEL R80, R80, -INF , !P4 ;  /* 0xff80000050507808 */ /* 0x000fe40006000000 */
[----:B------:R-:W-:-:S04]  /*2c60*/  ISETP.GE.AND P4, PT, R9, 0x72, PT ;  /* 0x000000720900780c */ /* 0x000fc80003f86270 */
[----:B------:R-:W-:-:S04]  /*2c70*/  ISETP.GT.AND P5, PT, R3, 0x71, !P4 ;  /* 0x000000710300780c */ /* 0x000fc800067a4270 */
[----:B------:R-:W-:-:S04]  /*2c80*/  ISETP.LT.OR P5, PT, R2, 0x72, P5 ;  /* 0x000000720200780c */ /* 0x000fc80002fa1670 */
[----:B------:R-:W-:Y:S02]  /*2c90*/  FSEL R81, R81, -INF , !P5 ;  /* 0xff80000051517808 */ /* 0x000fe40006800000 */
[----:B------:R-:W-:-:S04]  /*2ca0*/  ISETP.GE.AND P5, PT, R9, 0x79, PT ;  /* 0x000000790900780c */ /* 0x000fc80003fa6270 */
[----:B------:R-:W-:-:S04]  /*2cb0*/  ISETP.GT.AND P6, PT, R3, 0x78, !P5 ;  /* 0x000000780300780c */ /* 0x000fc80006fc4270 */
[----:B------:R-:W-:-:S04]  /*2cc0*/  ISETP.LT.OR P6, PT, R2, 0x79, P6 ;  /* 0x000000790200780c */ /* 0x000fc800037c1670 */
[----:B------:R-:W-:Y:S02]  /*2cd0*/  FSEL R84, R84, -INF , !P6 ;  /* 0xff80000054547808 */ /* 0x000fe40007000000 */
[----:B------:R-:W-:-:S13]  /*2ce0*/  ISETP.GE.AND P6, PT, R9, 0x1, PT ;  /* 0x000000010900780c */ /* 0x000fda0003fc6270 */
[----:B------:R-:W-:Y:S02]  /*2cf0*/  @P6 LOP3.LUT R17, R17, 0x2, RZ, 0xfc, !PT ;  /* 0x0000000211116812 */ /* 0x000fe400078efcff */
[----:B------:R-:W-:Y:S02]  /*2d00*/  ISETP.GT.AND P6, PT, R3, RZ, !P6 ;  /* 0x000000ff0300720c */ /* 0x000fe400077c4270 */
[----:B------:R-:W-:Y:S02]  /*2d10*/  LOP3.LUT R17, R17, 0xfffffffe, RZ, 0xc0, !PT ;  /* 0xfffffffe11117812 */ /* 0x000fe400078ec0ff */
[----:B------:R-:W-:-:S04]  /*2d20*/  ISETP.LT.OR P6, PT, R2, 0x1, P6 ;  /* 0x000000010200780c */ /* 0x000fc800037c1670 */
[----:B------:R-:W-:Y:S02]  /*2d30*/  FSEL R24, R24, -INF , !P6 ;  /* 0xff80000018187808 */ /* 0x000fe40007000000 */
[----:B------:R-:W-:-:S13]  /*2d40*/  ISETP.GE.AND P6, PT, R9, 0x7a, PT ;  /* 0x0000007a0900780c */ /* 0x000fda0003fc6270 */
[----:B------:R-:W-:Y:S02]  /*2d50*/  @P6 LOP3.LUT R17, R17, 0x1, RZ, 0xfc, !PT ;  /* 0x0000000111116812 */ /* 0x000fe400078efcff */
[----:B------:R-:W-:Y:S02]  /*2d60*/  ISETP.GT.AND P6, PT, R3, 0x79, !P6 ;  /* 0x000000790300780c */ /* 0x000fe400077c4270 */
[----:B------:R-:W0:Y:S02]  /*2d70*/  SHFL.IDX PT, R3, R0, 0x1, 0x1c1f ;  /* 0x003c1f0000037f89 */ /* 0x000e2400000e0000 */
[----:B------:R-:W-:-:S04]  /*2d80*/  ISETP.LT.OR P6, PT, R2, 0x7a, P6 ;  /* 0x0000007a0200780c */ /* 0x000fc800037c1670 */
[----:B------:R-:W-:Y:S02]  /*2d90*/  FSEL R85, R85, -INF , !P6 ;  /* 0xff80000055557808 */ /* 0x000fe40007000000 */
[----:B------:R-:W-:Y:S02]  /*2da0*/  PLOP3.LUT P6, PT, PT, PT, UP0, 0x40, 0x0 ;  /* 0x000000000000781c */ /* 0x000fe40003fce808 */
[----:B0-----:R-:W-:Y:S01]  /*2db0*/  VIADDMNMX R2, R3, R11, R10, PT ;  /* 0x0000000b03027246 */ /* 0x001fe2000380010a */
[----:B------:R-:W-:-:S10]  /*2dc0*/  IMAD.IADD R7, R12, 0x1, R3 ;  /* 0x000000010c077824 */ /* 0x000fd400078e0203 */
[----:B------:R-:W-:Y:S05]  /*2dd0*/  @P6 BRA `(.L_x_775) ;  /* 0x0000000000646947 */ /* 0x000fea0003800000 */
        /* <DEDUP_REMOVED lines=14> */
.L_x_777:
[----:B------:R-:W-:Y:S02]  /*2ec0*/  ULDC UR6, c[0x0][0x9e4] ;  /* 0x0002790000067ab9 */ /* 0x000fe40000000800 */
[----:B------:R-:W-:-:S05]  /*2ed0*/  IMAD.U32 R6, RZ, RZ, UR6 ;  /* 0x00000006ff067e24 */ /* 0x000fca000f8e00ff */
[----:B------:R-:W-:-:S13]  /*2ee0*/  ISETP.NE.AND P6, PT, R6, 0x1, PT ;  /* 0x000000010600780c */ /* 0x000fda0003fc5270 */
[----:B------:R-:W0:Y:S02]  /*2ef0*/  @P6 LDC.64 R10, c[0x0][0x9e8] ;  /* 0x00027a00ff0a6b82 */ /* 0x000e240000000a00 */
[----:B0-----:R-:W-:-:S05]  /*2f00*/  @P6 IMAD.HI.U32 R0, R3, R10, RZ ;  /* 0x0000000a03006227 */ /* 0x001fca00078e00ff */
[----:B------:R-:W-:-:S07]  /*2f10*/  @P6 SHF.R.U32.HI R3, RZ, R11, R0 ;  /* 0x0000000bff036219 */ /* 0x000fce0000011600 */
.L_x_778:
[----:B------:R-:W-:Y:S05]  /*2f20*/  BSYNC B0 ;  /* 0x0000000000007941 */ /* 0x000fea0003800000 */
.L_x_776:
[----:B------:R-:W-:-:S04]  /*2f30*/  IMAD R3, R3, R6, -R8 ;  /* 0x0000000603037224 */ /* 0x000fc800078e0a08 */
[----:B------:R-:W-:-:S05]  /*2f40*/  IMAD R3, R16, -0x2, R3 ;  /* 0xfffffffe10037824 */ /* 0x000fca00078e0203 */
[----:B------:R-:W-:Y:S02]  /*2f50*/  VIADDMNMX R2, R3, R6, R2, PT ;  /* 0x0000000603027246 */ /* 0x000fe40003800102 */
[----:B------:R-:W-:-:S07]  /*2f60*/  VIMNMX R7, R7, R3, !PT ;  /* 0x0000000307077248 */ /* 0x000fce0007fe0100 */
.L_x_775:
[----:B------:R-:W-:Y:S01]  /*2f70*/  ISETP.GT.AND P1, PT, R7, 0x1, !P1 ;  /* 0x000000010700780c */ /* 0x000fe20004f24270 */
[----:B------:R-:W-:Y:S01]  /*2f80*/  IMAD.U32 R89, RZ, RZ, UR43 ;  /* 0x0000002bff597e24 */ /* 0x000fe2000f8e00ff */
[----:B------:R-:W-:Y:S01]  /*2f90*/  LOP3.LUT P6, RZ, R17, 0x4, RZ, 0xc0, !PT ;  /* 0x0000000411ff7812 */ /* 0x000fe200078cc0ff */
[----:B------:R-:W-:Y:S01]  /*2fa0*/  UISETP.NE.AND UP1, UPT, UR50, URZ, UPT ;  /* 0x0000003f3200728c */ /* 0x000fe2000bf25270 */
[----:B------:R-:W-:Y:S01]  /*2fb0*/  ISETP.LT.OR P1, PT, R2, 0x2, P1 ;  /* 0x000000020200780c */ /* 0x000fe20000f21670 */
[----:B------:R-:W-:Y:S01]  /*2fc0*/  UISETP.NE.AND UP0, UPT, UR49, URZ, UPT ;  /* 0x0000003f3100728c */ /* 0x000fe2000bf05270 */
[----:B------:R-:W-:Y:S01]  /*2fd0*/  FMNMX.FTZ R3, R24, R25, !PT ;  /* 0x0000001918037209 */ /* 0x000fe20007810000 */
[----:B------:R-:W-:Y:S01]  /*2fe0*/  UMOV UR10, UR41 ;  /* 0x00000029000a7c82 */ /* 0x000fe20008000000 */
[----:B------:R-:W-:Y:S02]  /*2ff0*/  FSEL R27, R27, -INF , !P1 ;  /* 0xff8000001b1b7808 */ /* 0x000fe40004800000 */
[----:B------:R-:W-:-:S02]  /*3000*/  ISETP.GT.AND P1, PT, R7, 0x9, !P6 ;  /* 0x000000090700780c */ /* 0x000fc40007724270 */
[----:B------:R-:W-:Y:S02]  /*3010*/  FMNMX.FTZ R0, R28, R3, !PT ;  /* 0x000000031c007209 */ /* 0x000fe40007810000 */
[----:B------:R-:W-:Y:S01]  /*3020*/  ISETP.LT.OR P1, PT, R2, 0xa, P1 ;  /* 0x0000000a0200780c */ /* 0x000fe20000f21670 */
[----:B------:R-:W-:Y:S01]  /*3030*/  @UP1 ULDC UR6, c[0x0][0x44c] ;  /* 0x0001130000061ab9 */ /* 0x000fe20000000800 */
[----:B------:R-:W-:Y:S01]  /*3040*/  FMNMX.FTZ R3, R29, R0, !PT ;  /* 0x000000001d037209 */ /* 0x000fe20007810000 */
[----:B------:R-:W-:Y:S01]  /*3050*/  UIMAD.WIDE.U32 UR6, UR41, UR6, URZ ;  /* 0x00000006290672a5 */ /* 0x000fe2000f8e003f */
[----:B------:R-:W-:Y:S01]  /*3060*/  FSEL R31, R31, -INF , !P1 ;  /* 0xff8000001f1f7808 */ /* 0x000fe20004800000 */
[----:B------:R-:W-:Y:S01]  /*3070*/  @UP1 ULDC UR14, c[0x0][0x450] ;  /* 0x00011400000e1ab9 */ /* 0x000fe20000000800 */
[----:B------:R-:W-:Y:S01]  /*3080*/  LOP3.LUT P1, RZ, R17, 0x8, RZ, 0xc0, !PT ;  /* 0x0000000811ff7812 */ /* 0x000fe2000782c0ff */
[----:B------:R-:W-:Y:S01]  /*3090*/  @UP1 USHF.R.U32.HI UR10, URZ, UR14, UR7 ;  /* 0x0000000e3f0a1299 */ /* 0x000fe20008011607 */
[----:B------:R-:W-:-:S02]  /*30a0*/  FMNMX.FTZ R0, R32, R3, !PT ;  /* 0x0000000320007209 */ /* 0x000fc40007810000 */
[----:B------:R-:W-:Y:S01]  /*30b0*/  ISETP.GT.AND P1, PT, R7, 0x10, !P1 ;  /* 0x000000100700780c */ /* 0x000fe20004f24270 */
[----:B------:R-:W-:Y:S01]  /*30c0*/  UIADD3 UR51, UR51, UR10, URZ ;  /* 0x0000000a33337290 */ /* 0x000fe2000fffe03f */
[----:B------:R-:W-:Y:S02]  /*30d0*/  FMNMX.FTZ R3, R33, R0, !PT ;  /* 0x0000000021037209 */ /* 0x000fe40007810000 */
[----:B------:R-:W-:Y:S01]  /*30e0*/  ISETP.LT.OR P1, PT, R2, 0x11, P1 ;  /* 0x000000110200780c */ /* 0x000fe20000f21670 */
[----:B------:R-:W-:Y:S01]  /*30f0*/  UIADD3 UR10, UR51, UR11, URZ ;  /* 0x0000000b330a7290 */ /* 0x000fe2000fffe03f */
[----:B------:R-:W-:Y:S02]  /*3100*/  ISETP.GT.AND P2, PT, R7, 0x8, !P2 ;  /* 0x000000080700780c */ /* 0x000fe40005744270 */
[----:B------:R-:W-:Y:S02]  /*3110*/  FSEL R34, R34, -INF , !P1 ;  /* 0xff80000022227808 */ /* 0x000fe40004800000 */
[----:B------:R-:W-:-:S02]  /*3120*/  LOP3.LUT P1, RZ, R17, 0x10, RZ, 0xc0, !PT ;  /* 0x0000001011ff7812 */ /* 0x000fc4000782c0ff */
[----:B------:R-:W-:Y:S02]  /*3130*/  FMNMX.FTZ R0, R36, R3, !PT ;  /* 0x0000000324007209 */ /* 0x000fe40007810000 */
[----:B------:R-:W-:Y:S02]  /*3140*/  ISETP.GT.AND P1, PT, R7, 0x11, !P1 ;  /* 0x000000110700780c */ /* 0x000fe40004f24270 */
[C---:B------:R-:W-:Y:S02]  /*3150*/  ISETP.LT.OR P2, PT, R2.reuse, 0x9, P2 ;  /* 0x000000090200780c */ /* 0x040fe40001741670 */
[----:B------:R-:W-:Y:S02]  /*3160*/  ISETP.LT.OR P1, PT, R2, 0x12, P1 ;  /* 0x000000120200780c */ /* 0x000fe40000f21670 */
[----:B------:R-:W-:Y:S02]  /*3170*/  FMNMX.FTZ R3, R37, R0, !PT ;  /* 0x0000000025037209 */ /* 0x000fe40007810000 */
[----:B------:R-:W-:-:S02]  /*3180*/  FSEL R35, R35, -INF , !P1 ;  /* 0xff80000023237808 */ /* 0x000fc40004800000 */
[----:B------:R-:W-:Y:S02]  /*3190*/  LOP3.LUT P1, RZ, R17, 0x2000000, RZ, 0xc0, !PT ;  /* 0x0200000011ff7812 */ /* 0x000fe4000782c0ff */
[----:B------:R-:W-:Y:S02]  /*31a0*/  FSEL R30, R30, -INF , !P2 ;  /* 0xff8000001e1e7808 */ /* 0x000fe40005000000 */
[----:B------:R-:W-:Y:S02]  /*31b0*/  ISETP.GT.AND P1, PT, R7, 0x18, !P1 ;  /* 0x000000180700780c */ /* 0x000fe40004f24270 */
[----:B------:R-:W-:Y:S02]  /*31c0*/  LOP3.LUT P2, RZ, R17, 0x40000, RZ, 0xc0, !PT ;  /* 0x0004000011ff7812 */ /* 0x000fe4000784c0ff */
[----:B------:R-:W-:Y:S02]  /*31d0*/  ISETP.LT.OR P1, PT, R2, 0x19, P1 ;  /* 0x000000190200780c */ /* 0x000fe40000f21670 */
[----:B------:R-:W-:-:S02]  /*31e0*/  FMNMX.FTZ R0, R40, R3, !PT ;  /* 0x0000000328007209 */ /* 0x000fc40007810000 */
[----:B------:R-:W-:Y:S02]  /*31f0*/  FSEL R38, R38, -INF , !P1 ;  /* 0xff80000026267808 */ /* 0x000fe40004800000 */
[----:B------:R-:W-:Y:S02]  /*3200*/  LOP3.LUT P1, RZ, R17, 0x1000000, RZ, 0xc0, !PT ;  /* 0x0100000011ff7812 */ /* 0x000fe4000782c0ff */
[----:B------:R-:W-:Y:S02]  /*3210*/  FMNMX.FTZ R3, R41, R0, !PT ;  /* 0x0000000029037209 */ /* 0x000fe40007810000 */
[----:B------:R-:W-:Y:S02]  /*3220*/  ISETP.GT.AND P1, PT, R7, 0x19, !P1 ;  /* 0x000000190700780c */ /* 0x000fe40004f24270 */
[----:B------:R-:W-:Y:S02]  /*3230*/  LOP3.LUT P6, RZ, R17, 0x20000, RZ, 0xc0, !PT ;  /* 0x0002000011ff7812 */ /* 0x000fe400078cc0ff */
[----:B------:R-:W-:-:S02]  /*3240*/  ISETP.LT.OR P1, PT, R2, 0x1a, P1 ;  /* 0x0000001a0200780c */ /* 0x000fc40000f21670 */
[----:B------:R-:W-:Y:S02]  /*3250*/  FMNMX.FTZ R0, R44, R3, !PT ;  /* 0x000000032c007209 */ /* 0x000fe40007810000 */
[----:B------:R-:W-:Y:S02]  /*3260*/  FSEL R39, R39, -INF , !P1 ;  /* 0xff80000027277808 */ /* 0x000fe40004800000 */
[----:B------:R-:W-:Y:S02]  /*3270*/  LOP3.LUT P1, RZ, R17, 0x800000, RZ, 0xc0, !PT ;  /* 0x0080000011ff7812 */ /* 0x000fe4000782c0ff */
[----:B------:R-:W-:Y:S02]  /*3280*/  FMNMX.FTZ R3, R45, R0, !PT ;  /* 0x000000002d037209 */ /* 0x000fe40007810000 */
[----:B------:R-:W-:Y:S02]  /*3290*/  ISETP.GT.AND P1, PT, R7, 0x20, !P1 ;  /* 0x000000200700780c */ /* 0x000fe40004f24270 */
[----:B------:R-:W-:-:S02]  /*32a0*/  FMNMX.FTZ R0, R48, R3, !PT ;  /* 0x0000000330007209 */ /* 0x000fc40007810000 */
[----:B------:R-:W-:Y:S02]  /*32b0*/  ISETP.LT.OR P1, PT, R2, 0x21, P1 ;  /* 0x000000210200780c */ /* 0x000fe40000f21670 */
[----:B------:R-:W-:Y:S02]  /*32c0*/  FMNMX.FTZ R3, R49, R0, !PT ;  /* 0x0000000031037209 */ /* 0x000fe40007810000 */
[----:B------:R-:W-:Y:S02]  /*32d0*/  FSEL R42, R42, -INF , !P1 ;  /* 0xff8000002a2a7808 */ /* 0x000fe40004800000 */
[----:B------:R-:W-:Y:S02]  /*32e0*/  LOP3.LUT P1, RZ, R17, 0x400000, RZ, 0xc0, !PT ;  /* 0x0040000011ff7812 */ /* 0x000fe4000782c0ff */
[----:B------:R-:W-:Y:S02]  /*32f0*/  FMNMX.FTZ R0, R52, R3, !PT ;  /* 0x0000000334007209 */ /* 0x000fe40007810000 */
[----:B------:R-:W-:-:S02]  /*3300*/  ISETP.GT.AND P1, PT, R7, 0x21, !P1 ;  /* 0x000000210700780c */ /* 0x000fc40004f24270 */
[----:B------:R-:W-:Y:S02]  /*3310*/  FMNMX.FTZ R3, R53, R0, !PT ;  /* 0x0000000035037209 */ /* 0x000fe40007810000 */
[----:B------:R-:W-:Y:S02]  /*3320*/  ISETP.LT.OR P1, PT, R2, 0x22, P1 ;  /* 0x000000220200780c */ /* 0x000fe40000f21670 */
[----:B------:R-:W-:Y:S02]  /*3330*/  FMNMX.FTZ R0, R56, R3, !PT ;  /* 0x0000000338007209 */ /* 0x000fe40007810000 */
[----:B------:R-:W-:Y:S02]  /*3340*/  FSEL R43, R43, -INF , !P1 ;  /* 0xff8000002b2b7808 */ /* 0x000fe40004800000 */
[----:B------:R-:W-:Y:S02]  /*3350*/  LOP3.LUT P1, RZ, R17, 0x200000, RZ, 0xc0, !PT ;  /* 0x0020000011ff7812 */ /* 0x000fe4000782c0ff */
[----:B------:R-:W-:-:S02]  /*3360*/  FMNMX.FTZ R3, R57, R0, !PT ;  /* 0x0000000039037209 */ /* 0x000fc40007810000 */
[----:B------:R-:W-:Y:S02]  /*3370*/  ISETP.GT.AND P1, PT, R7, 0x28, !P1 ;  /* 0x000000280700780c */ /* 0x000fe40004f24270 */
[----:B------:R-:W-:Y:S02]  /*3380*/  FMNMX.FTZ R0, R60, R3, !PT ;  /* 0x000000033c007209 */ /* 0x000fe40007810000 */
[----:B------:R-:W-:Y:S02]  /*3390*/  ISETP.LT.OR P1, PT, R2, 0x29, P1 ;  /* 0x000000290200780c */ /* 0x000fe40000f21670 */
[----:B------:R-:W-:Y:S02]  /*33a0*/  FMNMX.FTZ R3, R61, R0, !PT ;  /* 0x000000003d037209 */ /* 0x000fe40007810000 */
[----:B------:R-:W-:Y:S02]  /*33b0*/  FSEL R46, R46, -INF , !P1 ;  /* 0xff8000002e2e7808 */ /* 0x000fe40004800000 */
[----:B------:R-:W-:-:S02]  /*33c0*/  LOP3.LUT P1, RZ, R17, 0x100000, RZ, 0xc0, !PT ;  /* 0x0010000011ff7812 */ /* 0x000fc4000782c0ff */
[----:B------:R-:W-:Y:S02]  /*33d0*/  FMNMX.FTZ R0, R64, R3, !PT ;  /* 0x0000000340007209 */ /* 0x000fe40007810000 */
[----:B------:R-:W-:Y:S02]  /*33e0*/  ISETP.GT.AND P1, PT, R7, 0x29, !P1 ;  /* 0x000000290700780c */ /* 0x000fe40004f24270 */
[----:B------:R-:W-:Y:S02]  /*33f0*/  FMNMX.FTZ R3, R65, R0, !PT ;  /* 0x0000000041037209 */ /* 0x000fe40007810000 */
[----:B------:R-:W-:Y:S02]  /*3400*/  ISETP.LT.OR P1, PT, R2, 0x2a, P1 ;  /* 0x0000002a0200780c */ /* 0x000fe40000f21670 */
[----:B------:R-:W-:Y:S02]  /*3410*/  FMNMX.FTZ R0, R68, R3, !PT ;  /* 0x0000000344007209 */ /* 0x000fe40007810000 */
[----:B------:R-:W-:-:S02]  /*3420*/  FSEL R47, R47, -INF , !P1 ;  /* 0xff8000002f2f7808 */ /* 0x000fc40004800000 */
[----:B------:R-:W-:Y:S02]  /*3430*/  LOP3.LUT P1, RZ, R17, 0x80000, RZ, 0xc0, !PT ;  /* 0x0008000011ff7812 */ /* 0x000fe4000782c0ff */
[----:B------:R-:W-:Y:S02]  /*3440*/  FMNMX.FTZ R3, R69, R0, !PT ;  /* 0x0000000045037209 */ /* 0x000fe40007810000 */
[----:B------:R-:W-:Y:S02]  /*3450*/  ISETP.GT.AND P1, PT, R7, 0x30, !P1 ;  /* 0x000000300700780c */ /* 0x000fe40004f24270 */
[----:B------:R-:W-:Y:S02]  /*3460*/  FMNMX.FTZ R0, R72, R3, !PT ;  /* 0x0000000348007209 */ /* 0x000fe40007810000 */
[----:B------:R-:W-:Y:S02]  /*3470*/  ISETP.LT.OR P1, PT, R2, 0x31, P1 ;  /* 0x000000310200780c */ /* 0x000fe40000f21670 */
[----:B------:R-:W-:-:S02]  /*3480*/  FMNMX.FTZ R3, R73, R0, !PT ;  /* 0x0000000049037209 */ /* 0x000fc40007810000 */
[----:B------:R-:W-:Y:S02]  /*3490*/  FSEL R50, R50, -INF , !P1 ;  /* 0xff80000032327808 */ /* 0x000fe40004800000 */
[----:B------:R-:W-:Y:S02]  /*34a0*/  ISETP.GT.AND P1, PT, R7, 0x31, !P2 ;  /* 0x000000310700780c */ /* 0x000fe40005724270 */
[----:B------:R-:W-:Y:S02]  /*34b0*/  FMNMX.FTZ R0, R76, R3, !PT ;  /* 0x000000034c007209 */ /* 0x000fe40007810000 */
[----:B------:R-:W-:Y:S02]  /*34c0*/  ISETP.LT.OR P1, PT, R2, 0x32, P1 ;  /* 0x000000320200780c */ /* 0x000fe40000f21670 */
[----:B------:R-:W-:Y:S02]  /*34d0*/  FMNMX.FTZ R3, R77, R0, !PT ;  /* 0x000000004d037209 */ /* 0x000fe40007810000 */
[----:B------:R-:W-:-:S02]  /*34e0*/  FSEL R51, R51, -INF , !P1 ;  /* 0xff80000033337808 */ /* 0x000fc40004800000 */
        /* <DEDUP_REMOVED lines=10> */
[----:B------:R-:W-:Y:S01]  /*3590*/  LOP3.LUT P2, RZ, R17, 0x80, RZ, 0xc0, !PT ;  /* 0x0000008011ff7812 */ /* 0x000fe2000784c0ff */
[----:B------:R-:W0:Y:S01]  /*35a0*/  SHFL.BFLY PT, R0, R3, 0x2, 0x1f ;  /* 0x0c401f0003007f89 */ /* 0x000e2200000e0000 */
[----:B------:R-:W-:-:S02]  /*35b0*/  FSEL R55, R55, -INF , !P1 ;  /* 0xff80000037377808 */ /* 0x000fc40004800000 */
[C---:B------:R-:W-:Y:S02]  /*35c0*/  LOP3.LUT P1, RZ, R17.reuse, 0x8000, RZ, 0xc0, !PT ;  /* 0x0000800011ff7812 */ /* 0x040fe4000782c0ff */
[----:B------:R-:W-:Y:S02]  /*35d0*/  LOP3.LUT P6, RZ, R17, 0x40, RZ, 0xc0, !PT ;  /* 0x0000004011ff7812 */ /* 0x000fe400078cc0ff */
[C---:B------:R-:W-:Y:S02]  /*35e0*/  ISETP.GT.AND P1, PT, R7.reuse, 0x40, !P1 ;  /* 0x000000400700780c */ /* 0x040fe40004f24270 */
[C---:B------:R-:W-:Y:S02]  /*35f0*/  ISETP.GT.AND P3, PT, R7.reuse, 0x70, !P3 ;  /* 0x000000700700780c */ /* 0x040fe40005f64270 */
[----:B------:R-:W-:Y:S02]  /*3600*/  ISETP.LT.OR P1, PT, R2, 0x41, P1 ;  /* 0x000000410200780c */ /* 0x000fe40000f21670 */
[----:B------:R-:W-:-:S02]  /*3610*/  ISETP.GT.AND P4, PT, R7, 0x71, !P4 ;  /* 0x000000710700780c */ /* 0x000fc40006784270 */
[----:B------:R-:W-:Y:S02]  /*3620*/  FSEL R58, R58, -INF , !P1 ;  /* 0xff8000003a3a7808 */ /* 0x000fe40004800000 */
[----:B------:R-:W-:Y:S02]  /*3630*/  LOP3.LUT P1, RZ, R17, 0x4000, RZ, 0xc0, !PT ;  /* 0x0000400011ff7812 */ /* 0x000fe4000782c0ff */
[C---:B------:R-:W-:Y:S02]  /*3640*/  ISETP.LT.OR P3, PT, R2.reuse, 0x71, P3 ;  /* 0x000000710200780c */ /* 0x040fe40001f61670 */
[C---:B------:R-:W-:Y:S02]  /*3650*/  ISETP.GT.AND P1, PT, R7.reuse, 0x41, !P1 ;  /* 0x000000410700780c */ /* 0x040fe40004f24270 */
[----:B------:R-:W-:Y:S02]  /*3660*/  ISETP.GT.AND P5, PT, R7, 0x78, !P5 ;  /* 0x000000780700780c */ /* 0x000fe40006fa4270 */
[----:B------:R-:W-:-:S02]  /*3670*/  ISETP.LT.OR P1, PT, R2, 0x42, P1 ;  /* 0x000000420200780c */ /* 0x000fc40000f21670 */
[----:B0-----:R-:W-:Y:S02]  /*3680*/  FMNMX.FTZ R6, R3, R0, !PT ;  /* 0x0000000003067209 */ /* 0x001fe40007810000 */
[----:B------:R-:W-:Y:S02]  /*3690*/  FSEL R59, R59, -INF , !P1 ;  /* 0xff8000003b3b7808 */ /* 0x000fe40004800000 */
[----:B------:R-:W-:Y:S01]  /*36a0*/  LOP3.LUT P1, RZ, R17, 0x2000, RZ, 0xc0, !PT ;  /* 0x0000200011ff7812 */ /* 0x000fe2000782c0ff */
[----:B------:R-:W0:Y:S01]  /*36b0*/  SHFL.BFLY PT, R9, R6, 0x1, 0x1f ;  /* 0x0c201f0006097f89 */ /* 0x000e2200000e0000 */
[----:B------:R-:W-:Y:S02]  /*36c0*/  ISETP.LT.OR P4, PT, R2, 0x72, P4 ;  /* 0x000000720200780c */ /* 0x000fe40002781670 */
[----:B------:R-:W-:Y:S02]  /*36d0*/  ISETP.GT.AND P1, PT, R7, 0x48, !P1 ;  /* 0x000000480700780c */ /* 0x000fe40004f24270 */
[----:B------:R-:W-:-:S02]  /*36e0*/  FSEL R82, R82, -INF , !P3 ;  /* 0xff80000052527808 */ /* 0x000fc40005800000 */
[C---:B------:R-:W-:Y:S02]  /*36f0*/  ISETP.LT.OR P1, PT, R2.reuse, 0x49, P1 ;  /* 0x000000490200780c */ /* 0x040fe40000f21670 */
[----:B------:R-:W-:Y:S02]  /*3700*/  ISETP.LT.OR P5, PT, R2, 0x79, P5 ;  /* 0x000000790200780c */ /* 0x000fe40002fa1670 */
[----:B------:R-:W-:Y:S02]  /*3710*/  FSEL R62, R62, -INF , !P1 ;  /* 0xff8000003e3e7808 */ /* 0x000fe40004800000 */
[----:B------:R-:W-:Y:S02]  /*3720*/  LOP3.LUT P1, RZ, R17, 0x1000, RZ, 0xc0, !PT ;  /* 0x0000100011ff7812 */ /* 0x000fe4000782c0ff */
[----:B------:R-:W-:Y:S02]  /*3730*/  FSEL R83, R83, -INF , !P4 ;  /* 0xff80000053537808 */ /* 0x000fe40006000000 */
[----:B------:R-:W-:-:S02]  /*3740*/  ISETP.GT.AND P1, PT, R7, 0x49, !P1 ;  /* 0x000000490700780c */ /* 0x000fc40004f24270 */
[----:B------:R-:W-:Y:S02]  /*3750*/  FSEL R86, R86, -INF , !P5 ;  /* 0xff80000056567808 */ /* 0x000fe40006800000 */
[----:B------:R-:W-:Y:S02]  /*3760*/  ISETP.LT.OR P1, PT, R2, 0x4a, P1 ;  /* 0x0000004a0200780c */ /* 0x000fe40000f21670 */
[----:B0-----:R-:W-:Y:S02]  /*3770*/  FMNMX.FTZ R0, R6, R9, !PT ;  /* 0x0000000906007209 */ /* 0x001fe40007810000 */
[----:B------:R-:W-:Y:S02]  /*3780*/  FSEL R63, R63, -INF , !P1 ;  /* 0xff8000003f3f7808 */ /* 0x000fe40004800000 */
[----:B------:R-:W-:Y:S01]  /*3790*/  LOP3.LUT P1, RZ, R17, 0x800, RZ, 0xc0, !PT ;  /* 0x0000080011ff7812 */ /* 0x000fe2000782c0ff */
[----:B------:R-:W-:-:S03]  /*37a0*/  FFMA.FTZ R89, R0, R89, -8 ;  /* 0xc100000000597423 */ /* 0x000fc60000010059 */
[----:B------:R-:W-:-:S04]  /*37b0*/  ISETP.GT.AND P1, PT, R7, 0x50, !P1 ;  /* 0x000000500700780c */ /* 0x000fc80004f24270 */
[----:B------:R-:W-:-:S04]  /*37c0*/  ISETP.LT.OR P1, PT, R2, 0x51, P1 ;  /* 0x000000510200780c */ /* 0x000fc80000f21670 */
[----:B------:R-:W-:Y:S02]  /*37d0*/  FSEL R66, R66, -INF , !P1 ;  /* 0xff80000042427808 */ /* 0x000fe40004800000 */
[----:B------:R-:W-:-:S04]  /*37e0*/  LOP3.LUT P1, RZ, R17, 0x400, RZ, 0xc0, !PT ;  /* 0x0000040011ff7812 */ /* 0x000fc8000782c0ff */
        /* <DEDUP_REMOVED lines=11> */
[----:B------:R-:W-:Y:S02]  /*38a0*/  ISETP.GT.AND P1, PT, R7, 0x60, !P2 ;  /* 0x000000600700780c */ /* 0x000fe40005724270 */
[----:B------:R-:W-:Y:S02]  /*38b0*/  LOP3.LUT P2, RZ, R17, 0x20, RZ, 0xc0, !PT ;  /* 0x0000002011ff7812 */ /* 0x000fe4000784c0ff */
[----:B------:R-:W-:Y:S02]  /*38c0*/  ISETP.LT.OR P1, PT, R2, 0x61, P1 ;  /* 0x000000610200780c */ /* 0x000fe40000f21670 */
[----:B------:R-:W-:Y:S02]  /*38d0*/  ISETP.GT.AND P2, PT, R7, 0x69, !P2 ;  /* 0x000000690700780c */ /* 0x000fe40005744270 */
[----:B------:R-:W-:-:S02]  /*38e0*/  FSEL R74, R74, -INF , !P1 ;  /* 0xff8000004a4a7808 */ /* 0x000fc40004800000 */
[----:B------:R-:W-:Y:S02]  /*38f0*/  ISETP.GT.AND P1, PT, R7, 0x61, !P6 ;  /* 0x000000610700780c */ /* 0x000fe40007724270 */
[----:B------:R-:W-:Y:S02]  /*3900*/  LOP3.LUT P6, RZ, R17, 0x2, RZ, 0xc0, !PT ;  /* 0x0000000211ff7812 */ /* 0x000fe400078cc0ff */
[C---:B------:R-:W-:Y:S02]  /*3910*/  ISETP.LT.OR P1, PT, R2.reuse, 0x62, P1 ;  /* 0x000000620200780c */ /* 0x040fe40000f21670 */
[----:B------:R-:W-:Y:S02]  /*3920*/  ISETP.LT.OR P2, PT, R2, 0x6a, P2 ;  /* 0x0000006a0200780c */ /* 0x000fe40001741670 */
[----:B------:R-:W-:Y:S02]  /*3930*/  FSEL R75, R75, -INF , !P1 ;  /* 0xff8000004b4b7808 */ /* 0x000fe40004800000 */
[----:B------:R-:W-:-:S02]  /*3940*/  FSETP.NEU.FTZ.AND P1, PT, R0, -INF , PT ;  /* 0xff8000000000780b */ /* 0x000fc40003f3d000 */
[----:B------:R-:W-:Y:S02]  /*3950*/  FSEL R79, R79, -INF , !P2 ;  /* 0xff8000004f4f7808 */ /* 0x000fe40005000000 */
[----:B------:R-:W-:Y:S02]  /*3960*/  FSEL R89, R89, RZ, P1 ;  /* 0x000000ff59597208 */ /* 0x000fe40000800000 */
[----:B------:R-:W-:Y:S02]  /*3970*/  ISETP.GT.AND P1, PT, R7, RZ, !P6 ;  /* 0x000000ff0700720c */ /* 0x000fe40007724270 */
[----:B------:R-:W-:Y:S01]  /*3980*/  LOP3.LUT P6, RZ, R17, 0x1, RZ, 0xc0, !PT ;  /* 0x0000000111ff7812 */ /* 0x000fe200078cc0ff */
[--C-:B------:R-:W-:Y:S01]  /*3990*/  FFMA.FTZ R3, R24, UR43, -R89.reuse ;  /* 0x0000002b18037c23 */ /* 0x100fe20008010859 */
[----:B------:R-:W-:Y:S01]  /*39a0*/  ISETP.LT.OR P1, PT, R2, 0x1, P1 ;  /* 0x000000010200780c */ /* 0x000fe20000f21670 */
[--C-:B------:R-:W-:Y:S01]  /*39b0*/  FFMA.FTZ R8, R28, UR43, -R89.reuse ;  /* 0x0000002b1c087c23 */ /* 0x100fe20008010859 */
[----:B------:R-:W-:-:S01]  /*39c0*/  FFMA.FTZ R10, R32, UR43, -R89 ;  /* 0x0000002b200a7c23 */ /* 0x000fc20008010859 */
[----:B------:R-:W-:Y:S01]  /*39d0*/  ISETP.GT.AND P6, PT, R7, 0x79, !P6 ;  /* 0x000000790700780c */ /* 0x000fe200077c4270 */
[----:B------:R-:W-:-:S01]  /*39e0*/  FFMA.FTZ R6, R25, UR43, -R89 ;  /* 0x0000002b19067c23 */ /* 0x000fc20008010859 */
[----:B------:R-:W-:Y:S01]  /*39f0*/  FSEL R26, R26, -INF , !P1 ;  /* 0xff8000001a1a7808 */ /* 0x000fe20004800000 */
[----:B------:R-:W-:Y:S01]  /*3a00*/  MUFU.EX2 R3, R3 ;  /* 0x0000000300037308 */ /* 0x000fe20000000800 */
[----:B------:R-:W-:Y:S01]  /*3a10*/  LOP3.LUT P1, RZ, R17, 0x4000000, RZ, 0xc0, !PT ;  /* 0x0400000011ff7812 */ /* 0x000fe2000782c0ff */
[--C-:B------:R-:W-:Y:S01]  /*3a20*/  FFMA.FTZ R9, R29, UR43, -R89.reuse ;  /* 0x0000002b1d097c23 */ /* 0x100fe20008010859 */
[----:B------:R-:W-:Y:S01]  /*3a30*/  FMNMX.FTZ R11, R26, R27, !PT ;  /* 0x0000001b1a0b7209 */ /* 0x000fe20007810000 */
[--C-:B------:R-:W-:Y:S01]  /*3a40*/  FFMA.FTZ R13, R33, UR43, -R89.reuse ;  /* 0x0000002b210d7c23 */ /* 0x100fe20008010859 */
[----:B------:R-:W-:Y:S01]  /*3a50*/  ISETP.GT.AND P1, PT, R7, 0x68, !P1 ;  /* 0x000000680700780c */ /* 0x000fe20004f24270 */
[--C-:B------:R-:W-:Y:S01]  /*3a60*/  FFMA.FTZ R21, R41, UR43, -R89.reuse ;  /* 0x0000002b29157c23 */ /* 0x100fe20008010859 */
[----:B------:R-:W-:Y:S01]  /*3a70*/  FMNMX.FTZ R12, R30, R11, !PT ;  /* 0x0000000b1e0c7209 */ /* 0x000fe20007810000 */
[----:B------:R-:W-:Y:S01]  /*3a80*/  MUFU.EX2 R6, R6 ;  /* 0x0000000600067308 */ /* 0x000fe20000000800 */
[----:B------:R-:W-:Y:S01]  /*3a90*/  ISETP.LT.OR P1, PT, R2, 0x69, P1 ;  /* 0x000000690200780c */ /* 0x000fe20000f21670 */
[--C-:B------:R-:W-:Y:S01]  /*3aa0*/  FFMA.FTZ R41, R65, UR43, -R89.reuse ;  /* 0x0000002b41297c23 */ /* 0x100fe20008010859 */
[----:B------:R-:W-:Y:S01]  /*3ab0*/  FMNMX.FTZ R11, R31, R12, !PT ;  /* 0x0000000c1f0b7209 */ /* 0x000fe20007810000 */
[--C-:B------:R-:W-:Y:S01]  /*3ac0*/  FFMA.FTZ R15, R37, UR43, -R89.reuse ;  /* 0x0000002b250f7c23 */ /* 0x100fe20008010859 */
[----:B------:R-:W-:Y:S01]  /*3ad0*/  FSEL R78, R78, -INF , !P1 ;  /* 0xff8000004e4e7808 */ /* 0x000fe20004800000 */
        /* <DEDUP_REMOVED lines=8> */
[----:B------:R-:W-:Y:S01]  /*3b60*/  IMAD.U32 R60, RZ, RZ, UR43 ;  /* 0x0000002bff3c7e24 */ /* 0x000fe2000f8e00ff */
[----:B------:R-:W-:Y:S01]  /*3b70*/  FMNMX.FTZ R14, R38, R11, !PT ;  /* 0x0000000b260e7209 */ /* 0x000fe20007810000 */
[----:B------:R-:W0:Y:S01]  /*3b80*/  MUFU.EX2 R9, R9 ;  /* 0x0000000900097308 */ /* 0x000e220000000800 */
[----:B------:R-:W-:-:S01]  /*3b90*/  FFMA.FTZ R45, R69, UR43, -R89 ;  /* 0x0000002b452d7c23 */ /* 0x000fc20008010859 */
[--C-:B------:R-:W-:Y:S01]  /*3ba0*/  FFMA.FTZ R29, R49, UR43, -R89.reuse ;  /* 0x0000002b311d7c23 */ /* 0x100fe20008010859 */
[----:B------:R-:W-:Y:S01]  /*3bb0*/  FMNMX.FTZ R11, R39, R14, !PT ;  /* 0x0000000e270b7209 */ /* 0x000fe20007810000 */
[--C-:B------:R-:W-:Y:S01]  /*3bc0*/  FFMA.FTZ R37, R61, UR43, -R89.reuse ;  /* 0x0000002b3d257c23 */ /* 0x100fe20008010859 */
[----:B------:R-:W-:-:S01]  /*3bd0*/  FFMA.FTZ R7, R53, UR43, -R89 ;  /* 0x0000002b35077c23 */ /* 0x000fc20008010859 */
[--C-:B------:R-:W-:Y:S01]  /*3be0*/  FFMA.FTZ R33, R57, UR43, -R89.reuse ;  /* 0x0000002b39217c23 */ /* 0x100fe20008010859 */
[----:B------:R-:W-:Y:S01]  /*3bf0*/  FMNMX.FTZ R14, R42, R11, !PT ;  /* 0x0000000b2a0e7209 */ /* 0x000fe20007810000 */
[----:B------:R-:W-:Y:S01]  /*3c00*/  MUFU.EX2 R10, R10 ;  /* 0x0000000a000a7308 */ /* 0x000fe20000000800 */
        /* <DEDUP_REMOVED lines=8> */
[----:B0-----:R-:W-:Y:S01]  /*3c90*/  F2FP.SATFINITE.E4M3.F32.PACK_AB_MERGE_C R148, R9, R8, RZ ;  /* 0x000000080994723e */ /* 0x001fe200048070ff */
[--C-:B------:R-:W-:Y:S01]  /*3ca0*/  FFMA.FTZ R61, R85, UR43, -R89.reuse ;  /* 0x0000002b553d7c23 */ /* 0x100fe20008010859 */
[----:B------:R-:W-:Y:S01]  /*3cb0*/  FMNMX.FTZ R11, R47, R20, !PT ;  /* 0x000000142f0b7209 */ /* 0x000fe20007810000 */
[----:B------:R-:W-:Y:S01]  /*3cc0*/  FFMA.FTZ R57, R81, UR43, -R89 ;  /* 0x0000002b51397c23 */ /* 0x000fe20008010859 */
[----:B------:R-:W-:-:S02]  /*3cd0*/  F2FP.SATFINITE.E4M3.F32.PACK_AB_MERGE_C R148, R6, R3, R148 ;  /* 0x000000030694723e */ /* 0x000fc40004807094 */
[----:B------:R-:W-:Y:S01]  /*3ce0*/  FMNMX.FTZ R20, R50, R11, !PT ;  /* 0x0000000b32147209 */ /* 0x000fe20007810000 */
[----:B------:R-:W-:Y:S03]  /*3cf0*/  MUFU.EX2 R12, R12 ;  /* 0x0000000c000c7308 */ /* 0x000fe60000000800 */
[----:B------:R-:W-:Y:S01]  /*3d00*/  FMNMX.FTZ R11, R51, R20, !PT ;  /* 0x00000014330b7209 */ /* 0x000fe20007810000 */
[----:B------:R-:W-:-:S03]  /*3d10*/  FFMA.FTZ R20, R44, UR43, -R89 ;  /* 0x0000002b2c147c23 */ /* 0x000fc60008010859 */
[----:B------:R-:W-:Y:S01]  /*3d20*/  FMNMX.FTZ R24, R54, R11, !PT ;  /* 0x0000000b36187209 */ /* 0x000fe20007810000 */
[----:B------:R-:W0:Y:S03]  /*3d30*/  MUFU.EX2 R15, R15 ;  /* 0x0000000f000f7308 */ /* 0x000e260000000800 */
[----:B------:R-:W-:-:S04]  /*3d40*/  FMNMX.FTZ R11, R55, R24, !PT ;  /* 0x00000018370b7209 */ /* 0x000fc80007810000 */
[----:B------:R-:W-:Y:S01]  /*3d50*/  FMNMX.FTZ R24, R58, R11, !PT ;  /* 0x0000000b3a187209 */ /* 0x000fe20007810000 */
[----:B------:R-:W-:Y:S03]  /*3d60*/  MUFU.EX2 R14, R14 ;  /* 0x0000000e000e7308 */ /* 0x000fe60000000800 */
[----:B------:R-:W-:Y:S01]  /*3d70*/  FMNMX.FTZ R11, R59, R24, !PT ;  /* 0x000000183b0b7209 */ /* 0x000fe20007810000 */
[--C-:B------:R-:W-:Y:S01]  /*3d80*/  FFMA.FTZ R24, R48, UR43, -R89.reuse ;  /* 0x0000002b30187c23 */ /* 0x100fe20008010859 */
[----:B------:R-:W-:-:S02]  /*3d90*/  FFMA.FTZ R48, R76, UR43, -R89 ;  /* 0x0000002b4c307c23 */ /* 0x000fc40008010859 */
[----:B------:R-:W-:Y:S01]  /*3da0*/  FMNMX.FTZ R28, R62, R11, !PT ;  /* 0x0000000b3e1c7209 */ /* 0x000fe20007810000 */
[----:B------:R-:W-:Y:S01]  /*3db0*/  MUFU.EX2 R21, R21 ;  /* 0x0000001500157308 */ /* 0x000fe20000000800 */
[----:B0-----:R-:W-:-:S02]  /*3dc0*/  F2FP.SATFINITE.E4M3.F32.PACK_AB_MERGE_C R150, R15, R12, RZ ;  /* 0x0000000c0f96723e */ /* 0x001fc400048070ff */
        /* <DEDUP_REMOVED lines=9> */
[----:B------:R-:W-:-:S04]  /*3e60*/  FMNMX.FTZ R11, R71, R32, !PT ;  /* 0x00000020470b7209 */ /* 0x000fc80007810000 */
[----:B------:R-:W-:Y:S01]  /*3e70*/  FMNMX.FTZ R32, R74, R11, !PT ;  /* 0x0000000b4a207209 */ /* 0x000fe20007810000 */
[----:B------:R-:W-:Y:S03]  /*3e80*/  MUFU.EX2 R24, R24 ;  /* 0x0000001800187308 */ /* 0x000fe60000000800 */
[----:B------:R-:W-:Y:S01]  /*3e90*/  FMNMX.FTZ R11, R75, R32, !PT ;  /* 0x000000204b0b7209 */ /* 0x000fe20007810000 */
[----:B------:R-:W-:-:S03]  /*3ea0*/  FFMA.FTZ R32, R56, UR43, -R89 ;  /* 0x0000002b38207c23 */ /* 0x000fc60008010859 */
[----:B------:R-:W-:Y:S01]  /*3eb0*/  FMNMX.FTZ R36, R78, R11, !PT ;  /* 0x0000000b4e247209 */ /* 0x000fe20007810000 */
[----:B------:R-:W-:Y:S01]  /*3ec0*/  MUFU.EX2 R29, R29 ;  /* 0x0000001d001d7308 */ /* 0x000fe20000000800 */
[----:B0-----:R-:W-:Y:S02]  /*3ed0*/  F2FP.SATFINITE.E4M3.F32.PACK_AB_MERGE_C R144, R25, R20, RZ ;  /* 0x000000141990723e */ /* 0x001fe400048070ff */
[----:B------:R-:W-:Y:S02]  /*3ee0*/  FMNMX.FTZ R11, R79, R36, !PT ;  /* 0x000000244f0b7209 */ /* 0x000fe40007810000 */
[----:B------:R-:W-:Y:S02]  /*3ef0*/  F2FP.SATFINITE.E4M3.F32.PACK_AB_MERGE_C R144, R21, R14, R144 ;  /* 0x0000000e1590723e */ /* 0x000fe40004807090 */
[----:B------:R-:W-:Y:S01]  /*3f00*/  FMNMX.FTZ R36, R82, R11, !PT ;  /* 0x0000000b52247209 */ /* 0x000fe20007810000 */
[----:B------:R-:W-:Y:S03]  /*3f10*/  MUFU.EX2 R2, R2 ;  /* 0x0000000200027308 */ /* 0x000fe60000000800 */
[----:B------:R-:W-:-:S04]  /*3f20*/  FMNMX.FTZ R11, R83, R36, !PT ;  /* 0x00000024530b7209 */ /* 0x000fc80007810000 */
[----:B------:R-:W-:Y:S01]  /*3f30*/  FMNMX.FTZ R36, R86, R11, !PT ;  /* 0x0000000b56247209 */ /* 0x000fe20007810000 */
[----:B------:R-:W-:Y:S03]  /*3f40*/  MUFU.EX2 R37, R37 ;  /* 0x0000002500257308 */ /* 0x000fe60000000800 */
[----:B------:R-:W-:Y:S01]  /*3f50*/  FMNMX.FTZ R11, R87, R36, !PT ;  /* 0x00000024570b7209 */ /* 0x000fe20007810000 */
[----:B------:R-:W-:-:S04]  /*3f60*/  FFMA.FTZ R36, R64, UR43, -R89 ;  /* 0x0000002b40247c23 */ /* 0x000fc80008010859 */
[----:B------:R-:W0:Y:S01]  /*3f70*/  SHFL.BFLY PT, R44, R11, 0x2, 0x1f ;  /* 0x0c401f000b2c7f89 */ /* 0x000e2200000e0000 */
[----:B------:R-:W-:Y:S08]  /*3f80*/  MUFU.EX2 R28, R28 ;  /* 0x0000001c001c7308 */ /* 0x000ff00000000800 */
[----:B------:R-:W1:Y:S08]  /*3f90*/  MUFU.EX2 R7, R7 ;  /* 0x0000000700077308 */ /* 0x000e700000000800 */
[----:B------:R-:W-:Y:S01]  /*3fa0*/  MUFU.EX2 R32, R32 ;  /* 0x0000002000207308 */ /* 0x000fe20000000800 */
[----:B0-----:R-:W-:-:S07]  /*3fb0*/  FMNMX.FTZ R56, R11, R44, !PT ;  /* 0x0000002c0b387209 */ /* 0x001fce0007810000 */
[----:B------:R-:W-:Y:S01]  /*3fc0*/  MUFU.EX2 R33, R33 ;  /* 0x0000002100217308 */ /* 0x000fe20000000800 */
[----:B-1----:R-:W-:Y:S01]  /*3fd0*/  F2FP.SATFINITE.E4M3.F32.PACK_AB_MERGE_C R146, R7, R28, RZ ;  /* 0x0000001c0792723e */ /* 0x002fe200048070ff */
[----:B------:R-:W0:Y:S03]  /*3fe0*/  SHFL.BFLY PT, R11, R56, 0x1, 0x1f ;  /* 0x0c201f00380b7f89 */ /* 0x000e2600000e0000 */
[----:B------:R-:W-:-:S03]  /*3ff0*/  F2FP.SATFINITE.E4M3.F32.PACK_AB_MERGE_C R146, R29, R24, R146 ;  /* 0x000000181d92723e */ /* 0x000fc60004807092 */
[----:B------:R-:W-:Y:S08]  /*4000*/  MUFU.EX2 R40, R40 ;  /* 0x0000002800287308 */ /* 0x000ff00000000800 */
[----:B------:R-:W-:Y:S08]  /*4010*/  MUFU.EX2 R45, R45 ;  /* 0x0000002d002d7308 */ /* 0x000ff00000000800 */
[----:B------:R-:W-:Y:S01]  /*4020*/  MUFU.EX2 R36, R36 ;  /* 0x0000002400247308 */ /* 0x000fe20000000800 */
[----:B0-----:R-:W-:Y:S01]  /*4030*/  FMNMX.FTZ R11, R56, R11, !PT ;  /* 0x0000000b380b7209 */ /* 0x001fe20007810000 */
[----:B------:R-:W-:-:S03]  /*4040*/  FFMA.FTZ R56, R84, UR43, -R89 ;  /* 0x0000002b54387c23 */ /* 0x000fc60008010859 */
        /* <DEDUP_REMOVED lines=17> */
[--C-:B------:R-:W-:Y:S01]  /*4160*/  FFMA.FTZ R35, R38, UR43, -R60.reuse ;  /* 0x0000002b26237c23 */ /* 0x100fe2000801083c */
[----:B------:R-:W-:-:S01]  /*4170*/  FFMA.FTZ R54, R59, UR43, -R60 ;  /* 0x0000002b3b367c23 */ /* 0x000fc2000801083c */
[----:B------:R-:W-:Y:S01]  /*4180*/  FFMA.FTZ R38, R42, UR43, -R60 ;  /* 0x0000002b2a267c23 */ /* 0x000fe2000801083c */
[----:B------:R-:W-:-:S01]  /*4190*/  FADD.FTZ R59, R3, R6 ;  /* 0x00000006033b7221 */ /* 0x000fc20000010000 */
[----:B------:R-:W0:Y:S01]  /*41a0*/  MUFU.EX2 R27, R27 ;  /* 0x0000001b001b7308 */ /* 0x000e220000000800 */
[----:B------:R-:W-:-:S01]  /*41b0*/  FFMA.FTZ R42, R46, UR43, -R60 ;  /* 0x0000002b2e2a7c23 */ /* 0x000fc2000801083c */
[--C-:B------:R-:W-:Y:S01]  /*41c0*/  FFMA.FTZ R46, R51, UR43, -R60.reuse ;  /* 0x0000002b332e7c23 */ /* 0x100fe2000801083c */
[----:B------:R-:W-:-:S01]  /*41d0*/  FFMA.FTZ R51, R58, UR43, -R60 ;  /* 0x0000002b3a337c23 */ /* 0x000fc2000801083c */
[----:B------:R-:W-:Y:S01]  /*41e0*/  FADD.FTZ R58, R8, R59 ;  /* 0x0000003b083a7221 */ /* 0x000fe20000010000 */
[----:B------:R-:W-:-:S01]  /*41f0*/  FFMA.FTZ R59, R62, UR43, -R60 ;  /* 0x0000002b3e3b7c23 */ /* 0x000fc2000801083c */
[--C-:B------:R-:W-:Y:S01]  /*4200*/  FFMA.FTZ R62, R63, UR43, -R60.reuse ;  /* 0x0000002b3f3e7c23 */ /* 0x100fe2000801083c */
[----:B------:R-:W-:-:S01]  /*4210*/  FFMA.FTZ R47, R47, UR43, -R60 ;  /* 0x0000002b2f2f7c23 */ /* 0x000fc2000801083c */
[----:B------:R-:W1:Y:S01]  /*4220*/  MUFU.EX2 R30, R30 ;  /* 0x0000001e001e7308 */ /* 0x000e620000000800 */
[----:B------:R-:W-:-:S01]  /*4230*/  FADD.FTZ R69, R9, R58 ;  /* 0x0000003a09457221 */ /* 0x000fc20000010000 */
[--C-:B------:R-:W-:Y:S01]  /*4240*/  FFMA.FTZ R55, R55, UR43, -R60.reuse ;  /* 0x0000002b37377c23 */ /* 0x100fe2000801083c */
[----:B------:R-:W-:-:S01]  /*4250*/  FFMA.FTZ R9, R67, UR43, -R60 ;  /* 0x0000002b43097c23 */ /* 0x000fc2000801083c */
[----:B------:R-:W-:Y:S01]  /*4260*/  FFMA.FTZ R70, R70, UR43, -R60 ;  /* 0x0000002b46467c23 */ /* 0x000fe2000801083c */
[----:B------:R-:W-:-:S01]  /*4270*/  FADD.FTZ R58, R10, R69 ;  /* 0x000000450a3a7221 */ /* 0x000fc20000010000 */
[--C-:B------:R-:W-:Y:S01]  /*4280*/  FFMA.FTZ R71, R71, UR43, -R60.reuse ;  /* 0x0000002b47477c23 */ /* 0x100fe2000801083c */
[----:B------:R-:W-:-:S01]  /*4290*/  FFMA.FTZ R74, R74, UR43, -R60 ;  /* 0x0000002b4a4a7c23 */ /* 0x000fc2000801083c */
[----:B------:R-:W2:Y:S01]  /*42a0*/  MUFU.EX2 R65, R65 ;  /* 0x0000004100417308 */ /* 0x000ea20000000800 */
[----:B0-----:R-:W-:-:S01]  /*42b0*/  FADD.FTZ R63, R26, R27 ;  /* 0x0000001b1a3f7221 */ /* 0x001fc20000010000 */
[----:B------:R-:W-:Y:S01]  /*42c0*/  FADD.FTZ R69, R13, R58 ;  /* 0x0000003a0d457221 */ /* 0x000fe20000010000 */
[----:B------:R-:W-:-:S01]  /*42d0*/  FFMA.FTZ R58, R66, UR43, -R60 ;  /* 0x0000002b423a7c23 */ /* 0x000fc2000801083c */
[--C-:B------:R-:W-:Y:S01]  /*42e0*/  FFMA.FTZ R75, R75, UR43, -R60.reuse ;  /* 0x0000002b4b4b7c23 */ /* 0x100fe2000801083c */
[----:B------:R-:W-:-:S01]  /*42f0*/  FFMA.FTZ R78, R78, UR43, -R60 ;  /* 0x0000002b4e4e7c23 */ /* 0x000fc2000801083c */
[----:B------:R-:W-:Y:S01]  /*4300*/  FADD.FTZ R68, R12, R69 ;  /* 0x000000450c447221 */ /* 0x000fe20000010000 */
[----:B------:R-:W-:-:S01]  /*4310*/  FFMA.FTZ R79, R79, UR43, -R60 ;  /* 0x0000002b4f4f7c23 */ /* 0x000fc2000801083c */
[----:B------:R-:W0:Y:S01]  /*4320*/  MUFU.EX2 R31, R31 ;  /* 0x0000001f001f7308 */ /* 0x000e220000000800 */
[----:B-1----:R-:W-:-:S01]  /*4330*/  FADD.FTZ R66, R30, R63 ;  /* 0x0000003f1e427221 */ /* 0x002fc20000010000 */
[----:B------:R-:W-:Y:S01]  /*4340*/  FADD.FTZ R63, R15, R68 ;  /* 0x000000440f3f7221 */ /* 0x000fe20000010000 */
[----:B------:R-:W-:-:S01]  /*4350*/  FFMA.FTZ R82, R82, UR43, -R60 ;  /* 0x0000002b52527c23 */ /* 0x000fc2000801083c */
[--C-:B------:R-:W-:Y:S01]  /*4360*/  FFMA.FTZ R83, R83, UR43, -R60.reuse ;  /* 0x0000002b53537c23 */ /* 0x100fe2000801083c */
[----:B------:R-:W-:-:S01]  /*4370*/  FFMA.FTZ R86, R86, UR43, -R60 ;  /* 0x0000002b56567c23 */ /* 0x000fc2000801083c */
[----:B------:R-:W-:Y:S01]  /*4380*/  FADD.FTZ R8, R14, R63 ;  /* 0x0000003f0e087221 */ /* 0x000fe20000010000 */
[----:B------:R-:W-:-:S01]  /*4390*/  FFMA.FTZ R60, R87, UR43, -R60 ;  /* 0x0000002b573c7c23 */ /* 0x000fc2000801083c */
[----:B------:R-:W1:Y:S01]  /*43a0*/  MUFU.EX2 R34, R34 ;  /* 0x0000002200227308 */ /* 0x000e620000000800 */
[----:B--2---:R-:W-:-:S01]  /*43b0*/  FADD.FTZ R66, R65, R66 ;  /* 0x0000004241427221 */ /* 0x004fc20000010000 */
[----:B------:R-:W-:Y:S01]  /*43c0*/  FADD.FTZ R63, R21, R8 ;  /* 0x00000008153f7221 */ /* 0x000fe20000010000 */
[----:B------:R-:W-:Y:S01]  /*43d0*/  F2FP.SATFINITE.E4M3.F32.PACK_AB_MERGE_C R30, R65, R30, RZ ;  /* 0x0000001e411e723e */ /* 0x000fe200048070ff */
[----:B------:R-:W-:-:S02]  /*43e0*/  VIADD R10, R88, 0xfffffffe ;  /* 0xfffffffe580a7836 */ /* 0x000fc40000000000 */
[----:B------:R-:W-:-:S01]  /*43f0*/  FADD.FTZ R8, R20, R63 ;  /* 0x0000003f14087221 */ /* 0x000fc20000010000 */
[----:B------:R-:W-:Y:S01]  /*4400*/  F2FP.SATFINITE.E4M3.F32.PACK_AB_MERGE_C R149, R27, R26, R30 ;  /* 0x0000001a1b95723e */ /* 0x000fe2000480701e */
[----:B------:R-:W2:Y:S01]  /*4410*/  MUFU.EX2 R35, R35 ;  /* 0x0000002300237308 */ /* 0x000ea20000000800 */
[----:B0-----:R-:W-:-:S01]  /*4420*/  FADD.FTZ R15, R31, R66 ;  /* 0x000000421f0f7221 */ /* 0x001fc20000010000 */
[----:B------:R-:W-:-:S04]  /*4430*/  FADD.FTZ R25, R25, R8 ;  /* 0x0000000819197221 */ /* 0x000fc80000010000 */
[----:B------:R-:W-:Y:S02]  /*4440*/  FADD.FTZ R8, R24, R25 ;  /* 0x0000001918087221 */ /* 0x000fe40000010000 */
[----:B------:R-:W0:Y:S01]  /*4450*/  MUFU.EX2 R64, R64 ;  /* 0x0000004000407308 */ /* 0x000e220000000800 */
[----:B-1----:R-:W-:-:S01]  /*4460*/  FADD.FTZ R6, R34, R15 ;  /* 0x0000000f22067221 */ /* 0x002fc20000010000 */
[----:B------:R-:W-:-:S04]  /*4470*/  FADD.FTZ R13, R29, R8 ;  /* 0x000000081d0d7221 */ /* 0x000fc80000010000 */
[----:B------:R-:W-:Y:S02]  /*4480*/  FADD.FTZ R28, R28, R13 ;  /* 0x0000000d1c1c7221 */ /* 0x000fe40000010000 */
[----:B------:R-:W1:Y:S01]  /*4490*/  MUFU.EX2 R38, R38 ;  /* 0x0000002600267308 */ /* 0x000e620000000800 */
[----:B--2---:R-:W-:-:S01]  /*44a0*/  FADD.FTZ R3, R35, R6 ;  /* 0x0000000623037221 */ /* 0x004fc20000010000 */
[----:B------:R-:W-:-:S04]  /*44b0*/  FADD.FTZ R7, R7, R28 ;  /* 0x0000001c07077221 */ /* 0x000fc80000010000 */
[----:B------:R-:W-:Y:S01]  /*44c0*/  FADD.FTZ R8, R32, R7 ;  /* 0x0000000720087221 */ /* 0x000fe20000010000 */
[----:B------:R-:W-:Y:S01]  /*44d0*/  F2FP.SATFINITE.E4M3.F32.PACK_AB_MERGE_C R7, R45, R40, RZ ;  /* 0x000000282d07723e */ /* 0x000fe200048070ff */
[----:B------:R-:W2:Y:S01]  /*44e0*/  MUFU.EX2 R39, R39 ;  /* 0x0000002700277308 */ /* 0x000ea20000000800 */
[----:B0-----:R-:W-:-:S01]  /*44f0*/  FADD.FTZ R3, R64, R3 ;  /* 0x0000000340037221 */ /* 0x001fc20000010000 */
[----:B------:R-:W-:Y:S02]  /*4500*/  F2FP.SATFINITE.E4M3.F32.PACK_AB_MERGE_C R35, R64, R35, RZ ;  /* 0x000000234023723e */ /* 0x000fe400048070ff */
[----:B------:R-:W-:Y:S02]  /*4510*/  F2FP.SATFINITE.E4M3.F32.PACK_AB_MERGE_C R142, R41, R36, R7 ;  /* 0x00000024298e723e */ /* 0x000fe40004807007 */
[----:B------:R-:W-:Y:S02]  /*4520*/  F2FP.SATFINITE.E4M3.F32.PACK_AB_MERGE_C R151, R34, R31, R35 ;  /* 0x0000001f2297723e */ /* 0x000fe40004807023 */
[----:B------:R-:W0:Y:S01]  /*4530*/  MUFU.EX2 R42, R42 ;  /* 0x0000002a002a7308 */ /* 0x000e220000000800 */
[----:B-1----:R-:W-:-:S07]  /*4540*/  FADD.FTZ R6, R38, R3 ;  /* 0x0000000326067221 */ /* 0x002fce0000010000 */
[----:B------:R-:W1:Y:S01]  /*4550*/  MUFU.EX2 R47, R47 ;  /* 0x0000002f002f7308 */ /* 0x000e620000000800 */
[----:B--2---:R-:W-:-:S07]  /*4560*/  FADD.FTZ R3, R39, R6 ;  /* 0x0000000627037221 */ /* 0x004fce0000010000 */
[----:B------:R-:W2:Y:S01]  /*4570*/  MUFU.EX2 R43, R43 ;  /* 0x0000002b002b7308 */ /* 0x000ea20000000800 */
[----:B0-----:R-:W-:-:S01]  /*4580*/  FADD.FTZ R6, R42, R3 ;  /* 0x000000032a067221 */ /* 0x001fc20000010000 */
[----:B------:R-:W-:-:S04]  /*4590*/  F2FP.SATFINITE.E4M3.F32.PACK_AB_MERGE_C R3, R37, R2, RZ ;  /* 0x000000022503723e */ /* 0x000fc800048070ff */
[C---:B------:R-:W-:Y:S01]  /*45a0*/  F2FP.SATFINITE.E4M3.F32.PACK_AB_MERGE_C R140, R33.reuse, R32, R3 ;  /* 0x00000020218c723e */ /* 0x040fe20004807003 */
[----:B------:R-:W-:-:S01]  /*45b0*/  FADD.FTZ R33, R33, R8 ;  /* 0x0000000821217221 */ /* 0x000fc20000010000 */
[----:B------:R-:W0:Y:S01]  /*45c0*/  MUFU.EX2 R46, R46 ;  /* 0x0000002e002e7308 */ /* 0x000e220000000800 */
[----:B-1----:R-:W-:-:S01]  /*45d0*/  FADD.FTZ R6, R47, R6 ;  /* 0x000000062f067221 */ /* 0x002fc20000010000 */
[----:B------:R-:W-:Y:S01]  /*45e0*/  F2FP.SATFINITE.E4M3.F32.PACK_AB_MERGE_C R42, R47, R42, RZ ;  /* 0x0000002a2f2a723e */ /* 0x000fe200048070ff */
[----:B------:R-:W-:-:S03]  /*45f0*/  FADD.FTZ R2, R2, R33 ;  /* 0x0000002102027221 */ /* 0x000fc60000010000 */
[----:B------:R-:W-:Y:S01]  /*4600*/  F2FP.SATFINITE.E4M3.F32.PACK_AB_MERGE_C R145, R39, R38, R42 ;  /* 0x000000262791723e */ /* 0x000fe2000480702a */
[----:B------:R-:W-:-:S01]  /*4610*/  FADD.FTZ R37, R37, R2 ;  /* 0x0000000225257221 */ /* 0x000fc20000010000 */
[----:B------:R-:W1:Y:S01]  /*4620*/  MUFU.EX2 R50, R50 ;  /* 0x0000003200327308 */ /* 0x000e620000000800 */
[----:B--2---:R-:W-:-:S02]  /*4630*/  FADD.FTZ R3, R43, R6 ;  /* 0x000000062b037221 */ /* 0x004fc40000010000 */
[----:B------:R-:W-:-:S04]  /*4640*/  FADD.FTZ R36, R36, R37 ;  /* 0x0000002524247221 */ /* 0x000fc80000010000 */
[----:B------:R-:W-:Y:S01]  /*4650*/  FADD.FTZ R41, R41, R36 ;  /* 0x0000002429297221 */ /* 0x000fe20000010000 */
[----:B------:R-:W2:Y:S01]  /*4660*/  MUFU.EX2 R55, R55 ;  /* 0x0000003700377308 */ /* 0x000ea20000000800 */
[----:B0-----:R-:W-:-:S02]  /*4670*/  FADD.FTZ R3, R46, R3 ;  /* 0x000000032e037221 */ /* 0x001fc40000010000 */
[----:B------:R-:W-:-:S04]  /*4680*/  FADD.FTZ R40, R40, R41 ;  /* 0x0000002928287221 */ /* 0x000fc80000010000 */
[----:B------:R-:W-:Y:S01]  /*4690*/  FADD.FTZ R45, R45, R40 ;  /* 0x000000282d2d7221 */ /* 0x000fe20000010000 */
        /* <DEDUP_REMOVED lines=13> */
[----:B0-----:R-:W-:-:S01]  /*4770*/  FADD.FTZ R3, R62, R3 ;  /* 0x000000033e037221 */ /* 0x001fc20000010000 */
[----:B------:R-:W-:-:S04]  /*4780*/  F2FP.SATFINITE.E4M3.F32.PACK_AB_MERGE_C R59, R62, R59, RZ ;  /* 0x0000003b3e3b723e */ /* 0x000fc800048070ff */
[----:B------:R-:W-:Y:S02]  /*4790*/  F2FP.SATFINITE.E4M3.F32.PACK_AB_MERGE_C R141, R54, R51, R59 ;  /* 0x00000033368d723e */ /* 0x000fe4000480703b */
[----:B------:R-:W0:Y:S01]  /*47a0*/  MUFU.EX2 R70, R70 ;  /* 0x0000004600467308 */ /* 0x000e220000000800 */
[----:B-1----:R-:W-:-:S07]  /*47b0*/  FADD.FTZ R2, R58, R3 ;  /* 0x000000033a027221 */ /* 0x002fce0000010000 */
[----:B------:R-:W1:Y:S01]  /*47c0*/  MUFU.EX2 R53, R53 ;  /* 0x0000003500357308 */ /* 0x000e620000000800 */
[----:B--2---:R-:W-:-:S07]  /*47d0*/  FADD.FTZ R3, R9, R2 ;  /* 0x0000000209037221 */ /* 0x004fce0000010000 */
[----:B------:R-:W2:Y:S01]  /*47e0*/  MUFU.EX2 R71, R71 ;  /* 0x0000004700477308 */ /* 0x000ea20000000800 */
[----:B0-----:R-:W-:-:S07]  /*47f0*/  FADD.FTZ R2, R70, R3 ;  /* 0x0000000346027221 */ /* 0x001fce0000010000 */
[----:B------:R-:W-:Y:S01]  /*4800*/  MUFU.EX2 R44, R72 ;  /* 0x00000048002c7308 */ /* 0x000fe20000000800 */
[----:B-1----:R-:W-:-:S07]  /*4810*/  F2FP.SATFINITE.E4M3.F32.PACK_AB_MERGE_C R6, R53, R48, RZ ;  /* 0x000000303506723e */ /* 0x002fce00048070ff */
[----:B------:R-:W0:Y:S01]  /*4820*/  MUFU.EX2 R49, R49 ;  /* 0x0000003100317308 */ /* 0x000e220000000800 */
[C---:B--2---:R-:W-:Y:S01]  /*4830*/  F2FP.SATFINITE.E4M3.F32.PACK_AB_MERGE_C R70, R71.reuse, R70, RZ ;  /* 0x000000464746723e */ /* 0x044fe200048070ff */
[----:B------:R-:W-:-:S03]  /*4840*/  FADD.FTZ R71, R71, R2 ;  /* 0x0000000247477221 */ /* 0x000fc60000010000 */
[----:B------:R-:W-:-:S03]  /*4850*/  F2FP.SATFINITE.E4M3.F32.PACK_AB_MERGE_C R143, R9, R58, R70 ;  /* 0x0000003a098f723e */ /* 0x000fc60004807046 */
[----:B------:R-:W1:Y:S08]  /*4860*/  MUFU.EX2 R74, R74 ;  /* 0x0000004a004a7308 */ /* 0x000e700000000800 */
[----:B------:R-:W2:Y:S01]  /*4870*/  MUFU.EX2 R75, R75 ;  /* 0x0000004b004b7308 */ /* 0x000ea20000000800 */
[----:B0-----:R-:W-:Y:S01]  /*4880*/  F2FP.SATFINITE.E4M3.F32.PACK_AB_MERGE_C R136, R49, R44, R6 ;  /* 0x0000002c3188723e */ /* 0x001fe20004807006 */
[----:B------:R-:W-:-:S04]  /*4890*/  FADD.FTZ R44, R44, R45 ;  /* 0x0000002d2c2c7221 */ /* 0x000fc80000010000 */
[----:B------:R-:W-:Y:S02]  /*48a0*/  FADD.FTZ R49, R49, R44 ;  /* 0x0000002c31317221 */ /* 0x000fe40000010000 */
[----:B------:R-:W0:Y:S01]  /*48b0*/  MUFU.EX2 R78, R78 ;  /* 0x0000004e004e7308 */ /* 0x000e220000000800 */
[----:B-1----:R-:W-:-:S01]  /*48c0*/  FADD.FTZ R2, R74, R71 ;  /* 0x000000474a027221 */ /* 0x002fc20000010000 */
[----:B------:R-:W-:-:S04]  /*48d0*/  FADD.FTZ R48, R48, R49 ;  /* 0x0000003130307221 */ /* 0x000fc80000010000 */
[----:B------:R-:W-:Y:S02]  /*48e0*/  FADD.FTZ R53, R53, R48 ;  /* 0x0000003035357221 */ /* 0x000fe40000010000 */
[----:B------:R-:W-:Y:S01]  /*48f0*/  MUFU.EX2 R56, R56 ;  /* 0x0000003800387308 */ /* 0x000fe20000000800 */
[----:B--2---:R-:W-:-:S07]  /*4900*/  FADD.FTZ R3, R75, R2 ;  /* 0x000000024b037221 */ /* 0x004fce0000010000 */
[----:B------:R-:W1:Y:S01]  /*4910*/  MUFU.EX2 R61, R61 ;  /* 0x0000003d003d7308 */ /* 0x000e620000000800 */
[----:B0-----:R-:W-:-:S07]  /*4920*/  FADD.FTZ R2, R78, R3 ;  /* 0x000000034e027221 */ /* 0x001fce0000010000 */
[----:B------:R-:W0:Y:S08]  /*4930*/  MUFU.EX2 R79, R79 ;  /* 0x0000004f004f7308 */ /* 0x000e300000000800 */
[----:B------:R-:W-:Y:S01]  /*4940*/  MUFU.EX2 R52, R52 ;  /* 0x0000003400347308 */ /* 0x000fe20000000800 */
[----:B-1----:R-:W-:-:S07]  /*4950*/  F2FP.SATFINITE.E4M3.F32.PACK_AB_MERGE_C R6, R61, R56, RZ ;  /* 0x000000383d06723e */ /* 0x002fce00048070ff */
[----:B------:R-:W1:Y:S01]  /*4960*/  MUFU.EX2 R57, R57 ;  /* 0x0000003900397308 */ /* 0x000e620000000800 */
[C---:B0-----:R-:W-:Y:S01]  /*4970*/  F2FP.SATFINITE.E4M3.F32.PACK_AB_MERGE_C R78, R79.reuse, R78, RZ ;  /* 0x0000004e4f4e723e */ /* 0x041fe200048070ff */
[----:B------:R-:W-:-:S03]  /*4980*/  FADD.FTZ R79, R79, R2 ;  /* 0x000000024f4f7221 */ /* 0x000fc60000010000 */
[----:B------:R-:W-:-:S03]  /*4990*/  F2FP.SATFINITE.E4M3.F32.PACK_AB_MERGE_C R137, R75, R74, R78 ;  /* 0x0000004a4b89723e */ /* 0x000fc6000480704e */
[----:B------:R-:W0:Y:S08]  /*49a0*/  MUFU.EX2 R82, R82 ;  /* 0x0000005200527308 */ /* 0x000e300000000800 */
[----:B------:R-:W2:Y:S01]  /*49b0*/  MUFU.EX2 R83, R83 ;  /* 0x0000005300537308 */ /* 0x000ea20000000800 */
[----:B-1----:R-:W-:Y:S01]  /*49c0*/  F2FP.SATFINITE.E4M3.F32.PACK_AB_MERGE_C R138, R57, R52, R6 ;  /* 0x00000034398a723e */ /* 0x002fe20004807006 */
[----:B------:R-:W-:-:S04]  /*49d0*/  FADD.FTZ R52, R52, R53 ;  /* 0x0000003534347221 */ /* 0x000fc80000010000 */
[----:B------:R-:W-:Y:S02]  /*49e0*/  FADD.FTZ R57, R57, R52 ;  /* 0x0000003439397221 */ /* 0x000fe40000010000 */
[----:B------:R-:W1:Y:S01]  /*49f0*/  MUFU.EX2 R86, R86 ;  /* 0x0000005600567308 */ /* 0x000e620000000800 */
[----:B0-----:R-:W-:-:S01]  /*4a00*/  FADD.FTZ R2, R82, R79 ;  /* 0x0000004f52027221 */ /* 0x001fc20000010000 */
[----:B------:R-:W-:-:S06]  /*4a10*/  FADD.FTZ R56, R56, R57 ;  /* 0x0000003938387221 */ /* 0x000fcc0000010000 */
[----:B------:R-:W0:Y:S01]  /*4a20*/  MUFU.EX2 R7, R60 ;  /* 0x0000003c00077308 */ /* 0x000e220000000800 */
[----:B--2---:R-:W-:-:S04]  /*4a30*/  FADD.FTZ R3, R83, R2 ;  /* 0x0000000253037221 */ /* 0x004fc80000010000 */
[----:B-1----:R-:W-:Y:S01]  /*4a40*/  FADD.FTZ R2, R86, R3 ;  /* 0x0000000356027221 */ /* 0x002fe20000010000 */
[----:B------:R-:W-:-:S01]  /*4a50*/  FADD.FTZ R3, R61, R56 ;  /* 0x000000383d037221 */ /* 0x000fc20000010000 */
[C---:B0-----:R-:W-:Y:S02]  /*4a60*/  F2FP.SATFINITE.E4M3.F32.PACK_AB_MERGE_C R6, R7.reuse, R86, RZ ;  /* 0x000000560706723e */ /* 0x041fe400048070ff */
[----:B------:R-:W-:-:S02]  /*4a70*/  FADD.FTZ R2, R7, R2 ;  /* 0x0000000207027221 */ /* 0x000fc40000010000 */
[----:B------:R-:W-:Y:S01]  /*4a80*/  F2FP.SATFINITE.E4M3.F32.PACK_AB_MERGE_C R139, R83, R82, R6 ;  /* 0x00000052538b723e */ /* 0x000fe20004807006 */
[----:B------:R-:W-:Y:S06]  /*4a90*/  @P1 BRA `(.L_x_779) ;  /* 0x00000000004c1947 */ /* 0x000fec0003800000 */
[----:B------:R-:W-:Y:S01]  /*4aa0*/  ISETP.LT.AND P1, PT, RZ, UR51, PT ;  /* 0x00000033ff007c0c */ /* 0x000fe2000bf21270 */
[----:B------:R-:W-:-:S12]  /*4ab0*/  UIADD3 UR11, UR51, -0x1, URZ ;  /* 0xffffffff330b7890 */ /* 0x000fd8000fffe03f */
[----:B------:R-:W-:Y:S05]  /*4ac0*/  @P1 BRA `(.L_x_780) ;  /* 0x0000000000201947 */ /* 0x000fea0003800000 */
[----:B------:R-:W-:Y:S01]  /*4ad0*/  ULDC UR14, c[0x0][0x9e4] ;  /* 0x00027900000e7ab9 */ /* 0x000fe20000000800 */
[----:B------:R-:W-:Y:S02]  /*4ae0*/  UIADD3 UR11, -UR51, URZ, URZ ;  /* 0x0000003f330b7290 */ /* 0x000fe4000fffe13f */
[----:B------:R-:W-:-:S11]  /*4af0*/  UISETP.NE.AND UP0, UPT, UR14, 0x1, UPT ;  /* 0x000000010e00788c */ /* 0x000fd6000bf05270 */
[----:B------:R-:W-:Y:S02]  /*4b00*/  @UP0 ULDC.64 UR20, c[0x0][0x9e8] ;  /* 0x00027a0000140ab9 */ /* 0x000fe40000000a00 */
[----:B------:R-:W-:-:S04]  /*4b10*/  UIMAD.WIDE.U32 UR6, UR11, UR20, URZ ;  /* 0x000000140b0672a5 */ /* 0x000fc8000f8e003f */
[----:B------:R-:W-:-:S04]  /*4b20*/  @UP0 USHF.R.U32.HI UR11, URZ, UR21, UR7 ;  /* 0x000000153f0b0299 */ /* 0x000fc80008011607 */
[----:B------:R-:W-:Y:S01]  /*4b30*/  ULOP3.LUT UR11, URZ, UR11, URZ, 0x33, !UPT ;  /* 0x0000000b3f0b7292 */ /* 0x000fe2000f8e333f */
[----:B------:R-:W-:Y:S11]  /*4b40*/  BRA `(.L_x_781) ;  /* 0x0000000000147947 */ /* 0x000ff60003800000 */
.L_x_780:
[----:B------:R-:W-:Y:S02]  /*4b50*/  ULDC UR14, c[0x0][0x9e4] ;  /* 0x00027900000e7ab9 */ /* 0x000fe40000000800 */
[----:B------:R-:W-:-:S11]  /*4b60*/  UISETP.NE.AND UP0, UPT, UR14, 0x1, UPT ;  /* 0x000000010e00788c */ /* 0x000fd6000bf05270 */
[----:B------:R-:W-:Y:S02]  /*4b70*/  @UP0 ULDC.64 UR20, c[0x0][0x9e8] ;  /* 0x00027a0000140ab9 */ /* 0x000fe40000000a00 */
[----:B------:R-:W-:-:S04]  /*4b80*/  UIMAD.WIDE.U32 UR6, UR11, UR20, URZ ;  /* 0x000000140b0672a5 */ /* 0x000fc8000f8e003f */
[----:B------:R-:W-:-:S12]  /*4b90*/  @UP0 USHF.R.U32.HI UR11, URZ, UR21, UR7 ;  /* 0x000000153f0b0299 */ /* 0x000fd80008011607 */
.L_x_781:
[----:B------:R-:W-:-:S04]  /*4ba0*/  UIMAD UR11, UR11, UR14, UR14 ;  /* 0x0000000e0b0b72a4 */ /* 0x000fc8000f8e020e */
[----:B------:R-:W-:-:S04]  /*4bb0*/  UISETP.LT.AND UP0, UPT, UR10, UR11, UPT ;  /* 0x0000000b0a00728c */ /* 0x000fc8000bf01270 */
[----:B------:R-:W-:-:S12]  /*4bc0*/  USEL UR10, UR10, UR11, UP0 ;  /* 0x0000000b0a0a7287 */ /* 0x000fd80008000000 */
.L_x_779:
[----:B------:R-:W-:Y:S01]  /*4bd0*/  USHF.R.S32.HI UR6, URZ, 0x1f, UR10 ;  /* 0x0000001f3f067899 */ /* 0x000fe2000801140a */
[----:B------:R-:W-:Y:S02]  /*4be0*/  CS2R R134, SRZ ;  /* 0x0000000000867805 */ /* 0x000fe4000001ff00 */
        /* <DEDUP_REMOVED lines=10> */
[----:B------:R-:W-:Y:S01]  /*4c90*/  UISETP.LT.AND UP0, UPT, UR44, UR6, UPT ;  /* 0x000000062c00728c */ /* 0x000fe2000bf01270 */
[----:B------:R-:W-:Y:S02]  /*4ca0*/  CS2R R116, SRZ ;  /* 0x0000000000747805 */ /* 0x000fe4000001ff00 */
[----:B------:R-:W-:Y:S02]  /*4cb0*/  CS2R R114, SRZ ;  /* 0x0000000000727805 */ /* 0x000fe4000001ff00 */
[----:B------:R-:W-:Y:S01]  /*4cc0*/  CS2R R112, SRZ ;  /* 0x0000000000707805 */ /* 0x000fe2000001ff00 */
[----:B------:R-:W-:Y:S01]  /*4cd0*/  USEL UR17, UR44, UR6, !UP0 ;  /* 0x000000062c117287 */ /* 0x000fe2000c000000 */
[----:B------:R-:W-:-:S02]  /*4ce0*/  CS2R R110, SRZ ;  /* 0x00000000006e7805 */ /* 0x000fc4000001ff00 */
[----:B------:R-:W-:Y:S02]  /*4cf0*/  CS2R R108, SRZ ;  /* 0x00000000006c7805 */ /* 0x000fe4000001ff00 */
[----:B------:R-:W-:Y:S02]  /*4d00*/  CS2R R106, SRZ ;  /* 0x00000000006a7805 */ /* 0x000fe4000001ff00 */
[----:B------:R-:W-:Y:S02]  /*4d10*/  CS2R R104, SRZ ;  /* 0x0000000000687805 */ /* 0x000fe4000001ff00 */
[----:B------:R-:W-:Y:S02]  /*4d20*/  CS2R R102, SRZ ;  /* 0x0000000000667805 */ /* 0x000fe4000001ff00 */
[----:B------:R-:W-:Y:S02]  /*4d30*/  ISETP.GE.AND P1, PT, R10, UR17, PT ;  /* 0x000000110a007c0c */ /* 0x000fe4000bf26270 */
[----:B------:R-:W-:-:S02]  /*4d40*/  CS2R R100, SRZ ;  /* 0x0000000000647805 */ /* 0x000fc4000001ff00 */
[----:B------:R-:W-:Y:S02]  /*4d50*/  CS2R R98, SRZ ;  /* 0x0000000000627805 */ /* 0x000fe4000001ff00 */
[----:B------:R-:W-:Y:S02]  /*4d60*/  CS2R R96, SRZ ;  /* 0x0000000000607805 */ /* 0x000fe4000001ff00 */
[----:B------:R-:W-:Y:S02]  /*4d70*/  CS2R R94, SRZ ;  /* 0x00000000005e7805 */ /* 0x000fe4000001ff00 */
[----:B------:R-:W-:Y:S02]  /*4d80*/  CS2R R92, SRZ ;  /* 0x00000000005c7805 */ /* 0x000fe4000001ff00 */
[----:B------:R-:W-:Y:S02]  /*4d90*/  CS2R R90, SRZ ;  /* 0x00000000005a7805 */ /* 0x000fe4000001ff00 */
[----:B------:R-:W-:Y:S01]  /*4da0*/  CS2R R88, SRZ ;  /* 0x0000000000587805 */ /* 0x000fe2000001ff00 */
[----:B------:R-:W-:Y:S06]  /*4db0*/  @!P1 BRA `(.L_x_782) ;  /* 0x0000002c00489947 */ /* 0x000fec0003800000 */
[----:B------:R-:W-:Y:S01]  /*4dc0*/  IMAD.MOV.U32 R9, RZ, RZ, R11 ;  /* 0x000000ffff097224 */ /* 0x000fe200078e000b */
[----:B------:R-:W-:Y:S01]  /*4dd0*/  UMOV UR20, UR36 ;  /* 0x0000002400147c82 */ /* 0x000fe20008000000 */
[----:B------:R-:W-:Y:S01]  /*4de0*/  IMAD.MOV.U32 R8, RZ, RZ, R0 ;  /* 0x000000ffff087224 */ /* 0x000fe200078e0000 */
[----:B------:R-:W-:Y:S01]  /*4df0*/  UMOV UR21, UR37 ;  /* 0x0000002500157c82 */ /* 0x000fe20008000000 */
[----:B------:R-:W-:Y:S01]  /*4e00*/  IMAD.MOV.U32 R135, RZ, RZ, RZ ;  /* 0x000000ffff877224 */ /* 0x000fe200078e00ff */
[----:B------:R-:W-:Y:S01]  /*4e10*/  ULDC UR22, c[0x0][0x9e4] ;  /* 0x0002790000167ab9 */ /* 0x000fe20000000800 */
[----:B------:R-:W-:Y:S01]  /*4e20*/  ULDC UR18, c[0x0][0x9dc] ;  /* 0x0002770000127ab9 */ /* 0x000fe20000000800 */
[----:B------:R-:W-:-:S05]  /*4e30*/  ULDC UR23, c[0x0][0x9e0] ;  /* 0x0002780000177ab9 */ /* 0x000fca0000000800 */
.L_x_801:
[----:B------:R-:W-:-:S04]  /*4e40*/  UISETP.NE.AND UP0, UPT, UR21, 0x1, UPT ;  /* 0x000000011500788c */ /* 0x000fc8000bf05270 */
[----:B------:R-:W-:-:S04]  /*4e50*/  USEL UR36, URZ, 0x1, UP0 ;  /* 0x000000013f247887 */ /* 0x000fc80008000000 */
[----:B------:R-:W-:Y:S01]  /*4e60*/  ULOP3.LUT UR36, UR20, UR36, URZ, 0x3c, !UPT ;  /* 0x0000002414247292 */ /* 0x000fe2000f8e3c3f */
[----:B------:R-:W-:Y:S11]  /*4e70*/  @!P0 BRA `(.L_x_783) ;  /* 0x0000000000048947 */ /* 0x000ff60003800000 */
[----:B------:R-:W-:Y:S01]  /*4e80*/  BPT.TRAP 0x1 ;  /* 0x000000040000795c */ /* 0x000fe20000300000 */
.L_x_783:
[----:B------:R-:W-:Y:S01]  /*4e90*/  UIADD3 UR37, UR21, 0x1, URZ ;  /* 0x0000000115257890 */ /* 0x000fe2000fffe03f */
[----:B------:R-:W-:-:S03]  /*4ea0*/  IMAD.U32 R0, RZ, RZ, UR36 ;  /* 0x00000024ff007e24 */ /* 0x000fc6000f8e00ff */
[----:B------:R-:W-:Y:S02]  /*4eb0*/  UISETP.NE.AND UP0, UPT, UR37, 0x2, UPT ;  /* 0x000000022500788c */ /* 0x000fe4000bf05270 */
[----:B------:R-:W-:Y:S02]  /*4ec0*/  SHF.L.U32 R0, R0, 0x1f, RZ ;  /* 0x0000001f00007819 */ /* 0x000fe400000006ff */
[----:B------:R-:W-:-:S04]  /*4ed0*/  USEL UR37, UR37, URZ, UP0 ;  /* 0x0000003f25257287 */ /* 0x000fc80008000000 */
[----:B------:R-:W-:-:S09]  /*4ee0*/  ULEA UR19, UR37, UR46, 0x3 ;  /* 0x0000002e25137291 */ /* 0x000fd2000f8e183f */
[----:B------:R0:W1:Y:S01]  /*4ef0*/  SYNCS.PHASECHK.TRANS64.TRYWAIT P1, [UR19+0x19c30], R0 ;  /* 0x019c3000ff0075a7 */ /* 0x0000620008020153 */
[----:B------:R-:W-:Y:S05]  /*4f00*/  @!P0 BRA `(.L_x_784) ;  /* 0x0000000000048947 */ /* 0x000fea0003800000 */
[----:B------:R-:W-:Y:S01]  /*4f10*/  BPT.TRAP 0x1 ;  /* 0x000000040000795c */ /* 0x000fe20000300000 */
.L_x_784:
[----:B-1----:R-:W-:Y:S05]  /*4f20*/  @P1 BRA `(.L_x_785) ;  /* 0x0000000000081947 */ /* 0x002fea0003800000 */
[----:B------:R-:W1:Y:S02]  /*4f30*/  SYNCS.PHASECHK.TRANS64.TRYWAIT P1, [UR19+0x19c30], R0 ;  /* 0x019c3000ff0075a7 */ /* 0x000e640008020153 */
[----:B-1----:R-:W-:Y:S05]  /*4f40*/  @!P1 BRA `(.L_x_786) ;  /* 0x000000e400ac9947 */ /* 0x002fea0003800000 */
.L_x_785:
        /* <DEDUP_REMOVED lines=17> */
.L_x_787:
[----:B------:R-:W-:Y:S01]  /*5060*/  ULEA UR11, UR21, UR46, 0x3 ;  /* 0x0000002e150b7291 */ /* 0x000fe2000f8e183f */
[----:B01----:R-:W-:-:S05]  /*5070*/  IMAD.U32 R0, RZ, RZ, UR20 ;  /* 0x00000014ff007e24 */ /* 0x003fca000f8e00ff */
[----:B------:R-:W-:-:S04]  /*5080*/  SHF.L.U32 R0, R0, 0x1f, RZ ;  /* 0x0000001f00007819 */ /* 0x000fc800000006ff */
[----:B------:R0:W1:Y:S01]  /*5090*/  SYNCS.PHASECHK.TRANS64.TRYWAIT P1, [UR11+0x19c50], R0 ;  /* 0x019c5000ff0075a7 */ /* 0x000062000802014b */
[----:B------:R-:W-:Y:S05]  /*50a0*/  @!P0 BRA `(.L_x_788) ;  /* 0x0000000000048947 */ /* 0x000fea0003800000 */
[----:B------:R-:W-:Y:S01]  /*50b0*/  BPT.TRAP 0x1 ;  /* 0x000000040000795c */ /* 0x000fe20000300000 */
.L_x_788:
[----:B-1----:R-:W-:Y:S05]  /*50c0*/  @P1 BRA `(.L_x_789) ;  /* 0x0000000000081947 */ /* 0x002fea0003800000 */
[----:B------:R-:W1:Y:S02]  /*50d0*/  SYNCS.PHASECHK.TRANS64.TRYWAIT P1, [UR11+0x19c50], R0 ;  /* 0x019c5000ff0075a7 */ /* 0x000e64000802014b */
[----:B-1----:R-:W-:Y:S05]  /*50e0*/  @!P1 BRA `(.L_x_790) ;  /* 0x000000e4005c9947 */ /* 0x002fea0003800000 */
.L_x_789:
        /* <DEDUP_REMOVED lines=27> */
.L_x_791:
[----:B------:R-:W-:Y:S01]  /*52a0*/  UISETP.NE.AND UP1, UPT, UR50, URZ, UPT ;  /* 0x0000003f3200728c */ /* 0x000fe2000bf25270 */
[----:B------:R-:W-:Y:S01]  /*52b0*/  VIADD R15, R18, UR41 ;  /* 0x00000029120f7c36 */ /* 0x000fe20008000000 */
[----:B------:R-:W2:Y:S01]  /*52c0*/  LDC R4, c[0x0][0x2f0] ;  /* 0x0000bc00ff047b82 */ /* 0x000ea20000000800 */
[----:B------:R-:W-:Y:S02]  /*52d0*/  UISETP.NE.AND UP0, UPT, UR49, URZ, UPT ;  /* 0x0000003f3100728c */ /* 0x000fe4000bf05270 */
[----:B------:R-:W-:Y:S01]  /*52e0*/  UIADD3 UR19, UR19, 0x19c40, URZ ;  /* 0x00019c4013137890 */ /* 0x000fe2000fffe03f */
[----:B------:R-:W-:Y:S02]  /*52f0*/  PLOP3.LUT P1, PT, PT, PT, UP1, 0x80, 0x0 ;  /* 0x000000000000781c */ /* 0x000fe40003f2f018 */
[----:B------:R-:W-:Y:S01]  /*5300*/  PLOP3.LUT P2, PT, PT, PT, UP1, 0x80, 0x0 ;  /* 0x000000000000781c */ /* 0x000fe20003f4f018 */
[----:B------:R-:W-:Y:S01]  /*5310*/  UPRMT UR19, UR45, 0x654, UR19 ;  /* 0x000006542d137896 */ /* 0x000fe20008000013 */
[----:B-1----:R-:W1:Y:S01]  /*5320*/  LDC R5, c[0x0][0x288] ;  /* 0x0000a200ff057b82 */ /* 0x002e620000000800 */
[----:B------:R-:W-:-:S07]  /*5330*/  @UP1 ULDC UR6, c[0x0][0x44c] ;  /* 0x0001130000061ab9 */ /* 0x000fce0000000800 */
[----:B------:R-:W-:Y:S01]  /*5340*/  SYNCS.ARRIVE.TRANS64.RED.A1T0 RZ, [UR19], RZ ;  /* 0x000000ffffff79a7 */ /* 0x000fe20008100413 */
[----:B0-----:R-:W-:Y:S01]  /*5350*/  @P1 IMAD.HI.U32 R0, R15, UR6, RZ ;  /* 0x000000060f001c27 */ /* 0x001fe2000f8e00ff */
[----:B------:R-:W-:Y:S01]  /*5360*/  @UP1 ULDC UR6, c[0x0][0x450] ;  /* 0x0001140000061ab9 */ /* 0x000fe20000000800 */
[----:B------:R-:W-:-:S03]  /*5370*/  PLOP3.LUT P1, PT, PT, PT, UP0, 0x40, 0x0 ;  /* 0x000000000000781c */ /* 0x000fc60003f2e808 */
[----:B------:R-:W-:Y:S01]  /*5380*/  @P2 SHF.R.U32.HI R15, RZ, UR6, R0 ;  /* 0x00000006ff0f2c19 */ /* 0x000fe20008011600 */
[----:B------:R-:W-:Y:S01]  /*5390*/  IMAD.SHL.U32 R0, R10, 0x80, RZ ;  /* 0x000000800a007824 */ /* 0x000fe200078e00ff */
[----:B------:R-:W-:-:S03]  /*53a0*/  ULOP3.LUT UR6, URZ, UR18, URZ, 0x33, !UPT ;  /* 0x000000123f067292 */ /* 0x000fc6000f8e333f */
[----:B------:R-:W0:Y:S01]  /*53b0*/  SHFL.IDX PT, R21, R15, RZ, 0x1c1f ;  /* 0x001c1fff0f157589 */ /* 0x000e2200000e0000 */
[----:B------:R-:W-:-:S05]  /*53c0*/  IADD3 R7, -R0, 0x1, RZ ;  /* 0x0000000100077810 */ /* 0x000fca0007ffe1ff */
[----:B------:R-:W-:-:S04]  /*53d0*/  IMAD R7, R16, -0x2, R7 ;  /* 0xfffffffe10077824 */ /* 0x000fc800078e0207 */
[----:B--2---:R-:W-:-:S04]  /*53e0*/  IMAD R6, R4, UR42, R7 ;  /* 0x0000002a04067c24 */ /* 0x004fc8000f8e0207 */
[----:B-1----:R-:W-:-:S04]  /*53f0*/  IMAD.IADD R6, R6, 0x1, -R5 ;  /* 0x0000000106067824 */ /* 0x002fc800078e0a05 */
[C---:B------:R-:W-:Y:S02]  /*5400*/  VIADD R14, R6.reuse, UR23 ;  /* 0x00000017060e7c36 */ /* 0x040fe40008000000 */
[----:B------:R-:W-:Y:S02]  /*5410*/  VIADD R13, R6, UR6 ;  /* 0x00000006060d7c36 */ /* 0x000fe40008000000 */
[--C-:B0-----:R-:W-:Y:S02]  /*5420*/  IMAD.IADD R12, R14, 0x1, R21.reuse ;  /* 0x000000010e0c7824 */ /* 0x101fe400078e0215 */
[----:B------:R-:W-:Y:S01]  /*5430*/  IMAD.IADD R11, R13, 0x1, R21 ;  /* 0x000000010d0b7824 */ /* 0x000fe200078e0215 */
[----:B------:R-:W-:Y:S06]  /*5440*/  @P1 BRA `(.L_x_792) ;  /* 0x00000000005c1947 */ /* 0x000fec0003800000 */
[----:B------:R-:W-:Y:S01]  /*5450*/  IMAD R6, R4, UR42, R21 ;  /* 0x0000002a04067c24 */ /* 0x000fe2000f8e0215 */
[----:B------:R-:W-:Y:S03]  /*5460*/  BSSY B0, `(.L_x_793) ;  /* 0x0000011000007945 */ /* 0x000fe60003800000 */
[----:B------:R-:W-:-:S05]  /*5470*/  IMAD.IADD R21, R6, 0x1, -R5 ;  /* 0x0000000106157824 */ /* 0x000fca00078e0a05 */
[----:B------:R-:W-:-:S13]  /*5480*/  ISETP.GT.AND P1, PT, R21, -0x1, PT ;  /* 0xffffffff1500780c */ /* 0x000fda0003f24270 */
[----:B------:R-:W-:Y:S05]  /*5490*/  @P1 BRA `(.L_x_794) ;  /* 0x0000000000201947 */ /* 0x000fea0003800000 */
[----:B------:R-:W-:Y:S01]  /*54a0*/  IMAD.U32 R20, RZ, RZ, UR22 ;  /* 0x00000016ff147e24 */ /* 0x000fe2000f8e00ff */
[----:B------:R-:W-:-:S04]  /*54b0*/  LOP3.LUT R21, RZ, R21, RZ, 0x33, !PT ;  /* 0x00000015ff157212 */ /* 0x000fc800078e33ff */
[----:B------:R-:W-:-:S13]  /*54c0*/  ISETP.NE.AND P1, PT, R20, 0x1, PT ;  /* 0x000000011400780c */ /* 0x000fda0003f25270 */
[----:B------:R-:W0:Y:S02]  /*54d0*/  @P1 LDC.64 R6, c[0x0][0x9e8] ;  /* 0x00027a00ff061b82 */ /* 0x000e240000000a00 */
[----:B0-----:R-:W-:-:S05]  /*54e0*/  @P1 IMAD.HI.U32 R6, R21, R6, RZ ;  /* 0x0000000615061227 */ /* 0x001fca00078e00ff */
[----:B------:R-:W-:-:S04]  /*54f0*/  @P1 SHF.R.U32.HI R21, RZ, R7, R6 ;  /* 0x00000007ff151219 */ /* 0x000fc80000011606 */
[----:B------:R-:W-:Y:S01]  /*5500*/  LOP3.LUT R21, RZ, R21, RZ, 0x33, !PT ;  /* 0x00000015ff157212 */ /* 0x000fe200078e33ff */
[----:B------:R-:W-:Y:S06]  /*5510*/  BRA `(.L_x_795) ;  /* 0x0000000000147947 */ /* 0x000fec0003800000 */
.L_x_794:
[----:B------:R-:W-:-:S05]  /*5520*/  IMAD.U32 R20, RZ, RZ, UR22 ;  /* 0x00000016ff147e24 */ /* 0x000fca000f8e00ff */
[----:B------:R-:W-:-:S13]  /*5530*/  ISETP.NE.AND P1, PT, R20, 0x1, PT ;  /* 0x000000011400780c */ /* 0x000fda0003f25270 */
[----:B------:R-:W0:Y:S02]  /*5540*/  @P1 LDC.64 R6, c[0x0][0x9e8] ;  /* 0x00027a00ff061b82 */ /* 0x000e240000000a00 */
[----:B0-----:R-:W-:-:S05]  /*5550*/  @P1 IMAD.HI.U32 R6, R21, R6, RZ ;  /* 0x0000000615061227 */ /* 0x001fca00078e00ff */
[----:B------:R-:W-:-:S07]  /*5560*/  @P1 SHF.R.U32.HI R21, RZ, R7, R6 ;  /* 0x00000007ff151219 */ /* 0x000fce0000011606 */
.L_x_795:
[----:B------:R-:W-:Y:S05]  /*5570*/  BSYNC B0 ;  /* 0x0000000000007941 */ /* 0x000fea0003800000 */
.L_x_793:
[----:B------:R-:W-:-:S04]  /*5580*/  IMAD R21, R21, R20, -R0 ;  /* 0x0000001415157224 */ /* 0x000fc800078e0a00 */
[----:B------:R-:W-:-:S05]  /*5590*/  IMAD R21, R16, -0x2, R21 ;  /* 0xfffffffe10157824 */ /* 0x000fca00078e0215 */
[----:B------:R-:W-:Y:S02]  /*55a0*/  VIADDMNMX R12, R21, R20, R12, PT ;  /* 0x00000014150c7246 */ /* 0x000fe4000380010c */
[----:B------:R-:W-:-:S07]  /*55b0*/  VIMNMX R11, R11, R21, !PT ;  /* 0x000000150b0b7248 */ /* 0x000fce0007fe0100 */
.L_x_792:
[----:B------:R-:W-:Y:S01]  /*55c0*/  ISETP.GT.AND P1, PT, R10, -0x1, PT ;  /* 0xffffffff0a00780c */ /* 0x000fe20003f24270 */
[----:B------:R-:W0:Y:S01]  /*55d0*/  SHFL.IDX PT, R15, R15, 0x1, 0x1c1f ;  /* 0x003c1f000f0f7f89 */ /* 0x000e2200000e0000 */
[----:B------:R-:W-:Y:S02]  /*55e0*/  UISETP.NE.AND UP0, UPT, UR49, URZ, UPT ;  /* 0x0000003f3100728c */ /* 0x000fe4000bf05270 */
[C---:B------:R-:W-:Y:S02]  /*55f0*/  ISETP.GT.AND P3, PT, R11.reuse, 0x8, P1 ;  /* 0x000000080b00780c */ /* 0x040fe40000f64270 */
[C---:B------:R-:W-:Y:S02]  /*5600*/  ISETP.GT.AND P6, PT, R11.reuse, RZ, P1 ;  /* 0x000000ff0b00720c */ /* 0x040fe40000fc4270 */
[----:B------:R-:W-:Y:S02]  /*5610*/  ISETP.LT.OR P3, PT, R12, 0x9, P3 ;  /* 0x000000090c00780c */ /* 0x000fe40001f61670 */
[----:B------:R-:W-:-:S02]  /*5620*/  ISETP.GT.AND P2, PT, R11, 0x1, P1 ;  /* 0x000000010b00780c */ /* 0x000fc40000f44270 */
[----:B------:R-:W-:Y:S02]  /*5630*/  FSEL R28, R28, -INF , !P3 ;  /* 0xff8000001c1c7808 */ /* 0x000fe40005800000 */
[----:B------:R-:W-:Y:S02]  /*5640*/  ISETP.GT.AND P3, PT, R11, 0x19, P1 ;  /* 0x000000190b00780c */ /* 0x000fe40000f64270 */
[C---:B------:R-:W-:Y:S02]  /*5650*/  ISETP.LT.OR P6, PT, R12.reuse, 0x1, P6 ;  /* 0x000000010c00780c */ /* 0x040fe400037c1670 */
[C---:B------:R-:W-:Y:S02]  /*5660*/  ISETP.LT.OR P2, PT, R12.reuse, 0x2, P2 ;  /* 0x000000020c00780c */ /* 0x040fe40001741670 */
[----:B------:R-:W-:Y:S02]  /*5670*/  ISETP.LT.OR P3, PT, R12, 0x1a, P3 ;  /* 0x0000001a0c00780c */ /* 0x000fe40001f61670 */
[----:B------:R-:W-:-:S02]  /*5680*/  FSEL R7, R24, -INF , !P6 ;  /* 0xff80000018077808 */ /* 0x000fc40007000000 */
[----:B------:R-:W-:Y:S01]  /*5690*/  FSEL R25, R25, -INF , !P2 ;  /* 0xff80000019197808 */ /* 0x000fe20005000000 */
[--C-:B0-----:R-:W-:Y:S01]  /*56a0*/  IMAD.IADD R14, R14, 0x1, R15.reuse ;  /* 0x000000010e0e7824 */ /* 0x101fe200078e020f */
[----:B------:R-:W-:Y:S01]  /*56b0*/  ISETP.GT.AND P5, PT, R11, 0x9, P1 ;  /* 0x000000090b00780c */ /* 0x000fe20000fa4270 */
[----:B------:R-:W-:Y:S01]  /*56c0*/  IMAD.IADD R6, R13, 0x1, R15 ;  /* 0x000000010d067824 */ /* 0x000fe200078e020f */
[C---:B------:R-:W-:Y:S02]  /*56d0*/  ISETP.GT.AND P4, PT, R11.reuse, 0x10, P1 ;  /* 0x000000100b00780c */ /* 0x040fe40000f84270 */
[C---:B------:R-:W-:Y:S02]  /*56e0*/  ISETP.GT.AND P6, PT, R11.reuse, 0x11, P1 ;  /* 0x000000110b00780c */ /* 0x040fe40000fc4270 */
[----:B------:R-:W-:Y:S02]  /*56f0*/  ISETP.GT.AND P2, PT, R11, 0x18, P1 ;  /* 0x000000180b00780c */ /* 0x000fe40000f44270 */
[----:B------:R-:W-:-:S02]  /*5700*/  FSEL R37, R37, -INF , !P3 ;  /* 0xff80000025257808 */ /* 0x000fc40005800000 */
[----:B------:R-:W-:Y:S02]  /*5710*/  ISETP.GT.AND P3, PT, R11, 0x30, P1 ;  /* 0x000000300b00780c */ /* 0x000fe40000f64270 */
[C---:B------:R-:W-:Y:S02]  /*5720*/  ISETP.LT.OR P5, PT, R12.reuse, 0xa, P5 ;  /* 0x0000000a0c00780c */ /* 0x040fe40002fa1670 */
[C---:B------:R-:W-:Y:S02]  /*5730*/  ISETP.LT.OR P4, PT, R12.reuse, 0x11, P4 ;  /* 0x000000110c00780c */ /* 0x040fe40002781670 */
[C---:B------:R-:W-:Y:S02]  /*5740*/  ISETP.LT.OR P6, PT, R12.reuse, 0x12, P6 ;  /* 0x000000120c00780c */ /* 0x040fe400037c1670 */
[C---:B------:R-:W-:Y:S02]  /*5750*/  ISETP.LT.OR P2, PT, R12.reuse, 0x19, P2 ;  /* 0x000000190c00780c */ /* 0x040fe40001741670 */
[----:B------:R-:W-:-:S02]  /*5760*/  ISETP.LT.OR P3, PT, R12, 0x31, P3 ;  /* 0x000000310c00780c */ /* 0x000fc40001f61670 */
[----:B------:R-:W-:Y:S02]  /*5770*/  FSEL R29, R29, -INF , !P5 ;  /* 0xff8000001d1d7808 */ /* 0x000fe40006800000 */
[----:B------:R-:W-:Y:S02]  /*5780*/  FSEL R32, R32, -INF , !P4 ;  /* 0xff80000020207808 */ /* 0x000fe40006000000 */
[----:B------:R-:W-:Y:S02]  /*5790*/  FSEL R33, R33, -INF , !P6 ;  /* 0xff80000021217808 */ /* 0x000fe40007000000 */
[----:B------:R-:W-:Y:S02]  /*57a0*/  FSEL R36, R36, -INF , !P2 ;  /* 0xff80000024247808 */ /* 0x000fe40005000000 */
[C---:B------:R-:W-:Y:S02]  /*57b0*/  ISETP.GT.AND P5, PT, R11.reuse, 0x20, P1 ;  /* 0x000000200b00780c */ /* 0x040fe40000fa4270 */
[----:B------:R-:W-:-:S02]  /*57c0*/  ISETP.GT.AND P4, PT, R11, 0x21, P1 ;  /* 0x000000210b00780c */ /* 0x000fc40000f84270 */
[C---:B------:R-:W-:Y:S02]  /*57d0*/  ISETP.GT.AND P6, PT, R11.reuse, 0x28, P1 ;  /* 0x000000280b00780c */ /* 0x040fe40000fc4270 */
[C---:B------:R-:W-:Y:S02]  /*57e0*/  ISETP.GT.AND P2, PT, R11.reuse, 0x29, P1 ;  /* 0x000000290b00780c */ /* 0x040fe40000f44270 */
[----:B------:R-:W-:Y:S02]  /*57f0*/  FSEL R48, R48, -INF , !P3 ;  /* 0xff80000030307808 */ /* 0x000fe40005800000 */
[----:B------:R-:W-:Y:S02]  /*5800*/  ISETP.GT.AND P3, PT, R11, 0x41, P1 ;  /* 0x000000410b00780c */ /* 0x000fe40000f64270 */
[C---:B------:R-:W-:Y:S02]  /*5810*/  ISETP.LT.OR P5, PT, R12.reuse, 0x21, P5 ;  /* 0x000000210c00780c */ /* 0x040fe40002fa1670 */
[----:B------:R-:W-:-:S02]  /*5820*/  ISETP.LT.OR P4, PT, R12, 0x22, P4 ;  /* 0x000000220c00780c */ /* 0x000fc40002781670 */
[C---:B------:R-:W-:Y:S02]  /*5830*/  ISETP.LT.OR P6, PT, R12.reuse, 0x29, P6 ;  /* 0x000000290c00780c */ /* 0x040fe400037c1670 */
[C---:B------:R-:W-:Y:S02]  /*5840*/  ISETP.LT.OR P2, PT, R12.reuse, 0x2a, P2 ;  /* 0x0000002a0c00780c */ /* 0x040fe40001741670 */
[----:B------:R-:W-:Y:S02]  /*5850*/  ISETP.LT.OR P3, PT, R12, 0x42, P3 ;  /* 0x000000420c00780c */ /* 0x000fe40001f61670 */
[----:B------:R-:W-:Y:S02]  /*5860*/  FSEL R40, R40, -INF , !P5 ;  /* 0xff80000028287808 */ /* 0x000fe40006800000 */
[----:B------:R-:W-:Y:S02]  /*5870*/  FSEL R41, R41, -INF , !P4 ;  /* 0xff80000029297808 */ /* 0x000fe40006000000 */
[----:B------:R-:W-:-:S02]  /*5880*/  FSEL R44, R44, -INF , !P6 ;  /* 0xff8000002c2c7808 */ /* 0x000fc40007000000 */
[----:B------:R-:W-:Y:S02]  /*5890*/  FSEL R45, R45, -INF , !P2 ;  /* 0xff8000002d2d7808 */ /* 0x000fe40005000000 */
[C---:B------:R-:W-:Y:S02]  /*58a0*/  ISETP.GT.AND P5, PT, R11.reuse, 0x31, P1 ;  /* 0x000000310b00780c */ /* 0x040fe40000fa4270 */
        /* <DEDUP_REMOVED lines=34> */
[----:B------:R-:W-:Y:S02]  /*5ad0*/  PLOP3.LUT P3, PT, PT, PT, UP0, 0x40, 0x0 ;  /* 0x000000000000781c */ /* 0x000fe40003f6e808 */
[C---:B------:R-:W-:Y:S02]  /*5ae0*/  ISETP.LT.OR P5, PT, R12.reuse, 0x5a, P5 ;  /* 0x0000005a0c00780c */ /* 0x040fe40002fa1670 */
[C---:B------:R-:W-:Y:S02]  /*5af0*/  ISETP.LT.OR P4, PT, R12.reuse, 0x61, P4 ;  /* 0x000000610c00780c */ /* 0x040fe40002781670 */
[C---:B------:R-:W-:Y:S02]  /*5b00*/  ISETP.LT.OR P6, PT, R12.reuse, 0x62, P6 ;  /* 0x000000620c00780c */ /* 0x040fe400037c1670 */
[----:B------:R-:W-:Y:S02]  /*5b10*/  ISETP.LT.OR P2, PT, R12, 0x69, P2 ;  /* 0x000000690c00780c */ /* 0x000fe40001741670 */
[----:B------:R-:W-:-:S02]  /*5b20*/  FSEL R69, R69, -INF , !P5 ;  /* 0xff80000045457808 */ /* 0x000fc40006800000 */
[----:B------:R-:W-:Y:S02]  /*5b30*/  FSEL R72, R72, -INF , !P4 ;  /* 0xff80000048487808 */ /* 0x000fe40006000000 */
[----:B------:R-:W-:Y:S02]  /*5b40*/  FSEL R73, R73, -INF , !P6 ;  /* 0xff80000049497808 */ /* 0x000fe40007000000 */
[----:B------:R-:W-:Y:S02]  /*5b50*/  FSEL R76, R76, -INF , !P2 ;  /* 0xff8000004c4c7808 */ /* 0x000fe40005000000 */
[C---:B------:R-:W-:Y:S02]  /*5b60*/  ISETP.GT.AND P5, PT, R11.reuse, 0x70, P1 ;  /* 0x000000700b00780c */ /* 0x040fe40000fa4270 */
[C---:B------:R-:W-:Y:S02]  /*5b70*/  ISETP.GT.AND P4, PT, R11.reuse, 0x71, P1 ;  /* 0x000000710b00780c */ /* 0x040fe40000f84270 */
[----:B------:R-:W-:-:S02]  /*5b80*/  ISETP.GT.AND P6, PT, R11, 0x78, P1 ;  /* 0x000000780b00780c */ /* 0x000fc40000fc4270 */
[----:B------:R-:W-:Y:S02]  /*5b90*/  ISETP.GT.AND P2, PT, R11, 0x79, P1 ;  /* 0x000000790b00780c */ /* 0x000fe40000f44270 */
[C---:B------:R-:W-:Y:S02]  /*5ba0*/  ISETP.LT.OR P5, PT, R12.reuse, 0x71, P5 ;  /* 0x000000710c00780c */ /* 0x040fe40002fa1670 */
[C---:B------:R-:W-:Y:S02]  /*5bb0*/  ISETP.LT.OR P4, PT, R12.reuse, 0x72, P4 ;  /* 0x000000720c00780c */ /* 0x040fe40002781670 */
[C---:B------:R-:W-:Y:S02]  /*5bc0*/  ISETP.LT.OR P6, PT, R12.reuse, 0x79, P6 ;  /* 0x000000790c00780c */ /* 0x040fe400037c1670 */
[----:B------:R-:W-:Y:S02]  /*5bd0*/  ISETP.LT.OR P2, PT, R12, 0x7a, P2 ;  /* 0x0000007a0c00780c */ /* 0x000fe40001741670 */
[----:B------:R-:W-:-:S02]  /*5be0*/  FSEL R80, R80, -INF , !P5 ;  /* 0xff80000050507808 */ /* 0x000fc40006800000 */
[----:B------:R-:W-:Y:S02]  /*5bf0*/  FSEL R81, R81, -INF , !P4 ;  /* 0xff80000051517808 */ /* 0x000fe40006000000 */
[----:B------:R-:W-:Y:S02]  /*5c00*/  FSEL R84, R84, -INF , !P6 ;  /* 0xff80000054547808 */ /* 0x000fe40007000000 */
[----:B------:R-:W-:Y:S01]  /*5c10*/  FSEL R85, R85, -INF , !P2 ;  /* 0xff80000055557808 */ /* 0x000fe20005000000 */
        /* <DEDUP_REMOVED lines=14> */
.L_x_798:
[----:B------:R-:W-:-:S05]  /*5d00*/  IMAD.U32 R15, RZ, RZ, UR22 ;  /* 0x00000016ff0f7e24 */ /* 0x000fca000f8e00ff */
[----:B------:R-:W-:-:S13]  /*5d10*/  ISETP.NE.AND P2, PT, R15, 0x1, PT ;  /* 0x000000010f00780c */ /* 0x000fda0003f45270 */
[----:B------:R-:W0:Y:S02]  /*5d20*/  @P2 LDC.64 R12, c[0x0][0x9e8] ;  /* 0x00027a00ff0c2b82 */ /* 0x000e240000000a00 */
[----:B0-----:R-:W-:-:S05]  /*5d30*/  @P2 IMAD.HI.U32 R12, R11, R12, RZ ;  /* 0x0000000c0b0c2227 */ /* 0x001fca00078e00ff */
[----:B------:R-:W-:-:S07]  /*5d40*/  @P2 SHF.R.U32.HI R11, RZ, R13, R12 ;  /* 0x0000000dff0b2219 */ /* 0x000fce000001160c */
.L_x_799:
[----:B------:R-:W-:Y:S05]  /*5d50*/  BSYNC B0 ;  /* 0x0000000000007941 */ /* 0x000fea0003800000 */
.L_x_797:
[----:B------:R-:W-:-:S04]  /*5d60*/  IMAD R11, R11, R15, -R0 ;  /* 0x0000000f0b0b7224 */ /* 0x000fc800078e0a00 */
[----:B------:R-:W-:-:S05]  /*5d70*/  IMAD R11, R16, -0x2, R11 ;  /* 0xfffffffe100b7824 */ /* 0x000fca00078e020b */
[----:B------:R-:W-:Y:S02]  /*5d80*/  VIADDMNMX R14, R11, R15, R14, PT ;  /* 0x0000000f0b0e7246 */ /* 0x000fe4000380010e */
[----:B------:R-:W-:-:S07]  /*5d90*/  VIMNMX R6, R6, R11, !PT ;  /* 0x0000000b06067248 */ /* 0x000fce0007fe0100 */
.L_x_796:
[----:B------:R-:W-:Y:S01]  /*5da0*/  FMNMX.FTZ R0, R7, R8, !PT ;  /* 0x0000000807007209 */ /* 0x000fe20007810000 */
[----:B------:R-:W-:Y:S01]  /*5db0*/  IMAD.U32 R15, RZ, RZ, UR43 ;  /* 0x0000002bff0f7e24 */ /* 0x000fe2000f8e00ff */
[----:B------:R-:W-:Y:S02]  /*5dc0*/  ISETP.GT.AND P5, PT, R6, 0x10, P1 ;  /* 0x000000100600780c */ /* 0x000fe40000fa4270 */
[----:B------:R-:W-:Y:S02]  /*5dd0*/  FMNMX.FTZ R11, R25, R0, !PT ;  /* 0x00000000190b7209 */ /* 0x000fe40007810000 */
[----:B------:R-:W-:Y:S02]  /*5de0*/  ISETP.LT.OR P5, PT, R14, 0x11, P5 ;  /* 0x000000110e00780c */ /* 0x000fe40002fa1670 */
[----:B------:R-:W-:Y:S02]  /*5df0*/  FMNMX.FTZ R0, R28, R11, !PT ;  /* 0x0000000b1c007209 */ /* 0x000fe40007810000 */
[----:B------:R-:W-:-:S02]  /*5e00*/  FSEL R34, R34, -INF , !P5 ;  /* 0xff80000022227808 */ /* 0x000fc40006800000 */
[----:B------:R-:W-:Y:S02]  /*5e10*/  FMNMX.FTZ R11, R29, R0, !PT ;  /* 0x000000001d0b7209 */ /* 0x000fe40007810000 */
[----:B------:R-:W-:Y:S02]  /*5e20*/  ISETP.GT.AND P5, PT, R6, 0x20, P1 ;  /* 0x000000200600780c */ /* 0x000fe40000fa4270 */
[----:B------:R-:W-:Y:S02]  /*5e30*/  FMNMX.FTZ R0, R32, R11, !PT ;  /* 0x0000000b20007209 */ /* 0x000fe40007810000 */
[----:B------:R-:W-:Y:S02]  /*5e40*/  ISETP.LT.OR P5, PT, R14, 0x21, P5 ;  /* 0x000000210e00780c */ /* 0x000fe40002fa1670 */
[----:B------:R-:W-:Y:S02]  /*5e50*/  FMNMX.FTZ R11, R33, R0, !PT ;  /* 0x00000000210b7209 */ /* 0x000fe40007810000 */
[----:B------:R-:W-:-:S02]  /*5e60*/  FSEL R42, R42, -INF , !P5 ;  /* 0xff8000002a2a7808 */ /* 0x000fc40006800000 */
[----:B------:R-:W-:Y:S02]  /*5e70*/  FMNMX.FTZ R0, R36, R11, !PT ;  /* 0x0000000b24007209 */ /* 0x000fe40007810000 */
[C---:B------:R-:W-:Y:S02]  /*5e80*/  ISETP.GT.AND P5, PT, R6.reuse, RZ, P1 ;  /* 0x000000ff0600720c */ /* 0x040fe40000fa4270 */
[----:B------:R-:W-:Y:S02]  /*5e90*/  FMNMX.FTZ R11, R37, R0, !PT ;  /* 0x00000000250b7209 */ /* 0x000fe40007810000 */
[----:B------:R-:W-:Y:S02]  /*5ea0*/  ISETP.GT.AND P2, PT, R6, 0x1, P1 ;  /* 0x000000010600780c */ /* 0x000fe40000f44270 */
[----:B------:R-:W-:Y:S02]  /*5eb0*/  FMNMX.FTZ R0, R40, R11, !PT ;  /* 0x0000000b28007209 */ /* 0x000fe40007810000 */
[----:B------:R-:W-:-:S02]  /*5ec0*/  ISETP.LT.OR P5, PT, R14, 0x1, P5 ;  /* 0x000000010e00780c */ /* 0x000fc40002fa1670 */
[----:B------:R-:W-:Y:S02]  /*5ed0*/  FMNMX.FTZ R11, R41, R0, !PT ;  /* 0x00000000290b7209 */ /* 0x000fe40007810000 */
        /* <DEDUP_REMOVED lines=12> */
[----:B------:R-:W-:Y:S02]  /*5fa0*/  ISETP.LT.OR P4, PT, R14, 0xa, P4 ;  /* 0x0000000a0e00780c */ /* 0x000fe40002781670 */
[----:B------:R-:W-:Y:S02]  /*5fb0*/  FMNMX.FTZ R0, R56, R11, !PT ;  /* 0x0000000b38007209 */ /* 0x000fe40007810000 */
[----:B------:R-:W-:Y:S02]  /*5fc0*/  FSEL R30, R30, -INF , !P3 ;  /* 0xff8000001e1e7808 */ /* 0x000fe40005800000 */
[----:B------:R-:W-:Y:S02]  /*5fd0*/  FMNMX.FTZ R11, R57, R0, !PT ;  /* 0x00000000390b7209 */ /* 0x000fe40007810000 */
[----:B------:R-:W-:-:S02]  /*5fe0*/  ISETP.GT.AND P2, PT, R6, 0x11, P1 ;  /* 0x000000110600780c */ /* 0x000fc40000f44270 */
[----:B------:R-:W-:Y:S02]  /*5ff0*/  FMNMX.FTZ R0, R60, R11, !PT ;  /* 0x0000000b3c007209 */ /* 0x000fe40007810000 */
[----:B------:R-:W-:Y:S02]  /*6000*/  FSEL R31, R31, -INF , !P4 ;  /* 0xff8000001f1f7808 */ /* 0x000fe40006000000 */
        /* <DEDUP_REMOVED lines=26> */
[----:B------:R-:W-:Y:S01]  /*61b0*/  FSEL R43, R43, -INF , !P2 ;  /* 0xff8000002b2b7808 */ /* 0x000fe20005000000 */
[----:B------:R-:W0:Y:S01]  /*61c0*/  SHFL.BFLY PT, R0, R11, 0x2, 0x1f ;  /* 0x0c401f000b007f89 */ /* 0x000e2200000e0000 */
[----:B------:R-:W-:-:S02]  /*61d0*/  ISETP.GT.AND P2, PT, R6, 0x30, P1 ;  /* 0x000000300600780c */ /* 0x000fc40000f44270 */
[----:B------:R-:W-:Y:S02]  /*61e0*/  FSEL R46, R46, -INF , !P3 ;  /* 0xff8000002e2e7808 */ /* 0x000fe40005800000 */
[----:B------:R-:W-:Y:S02]  /*61f0*/  ISETP.LT.OR P4, PT, R14, 0x2a, P4 ;  /* 0x0000002a0e00780c */ /* 0x000fe40002781670 */
[----:B------:R-:W-:Y:S02]  /*6200*/  ISETP.GT.AND P3, PT, R6, 0x31, P1 ;  /* 0x000000310600780c */ /* 0x000fe40000f64270 */
[----:B------:R-:W-:Y:S02]  /*6210*/  ISETP.LT.OR P2, PT, R14, 0x31, P2 ;  /* 0x000000310e00780c */ /* 0x000fe40001741670 */
[----:B------:R-:W-:Y:S02]  /*6220*/  FSEL R47, R47, -INF , !P4 ;  /* 0xff8000002f2f7808 */ /* 0x000fe40006000000 */
[----:B------:R-:W-:-:S02]  /*6230*/  ISETP.GT.AND P5, PT, R6, 0x38, P1 ;  /* 0x000000380600780c */ /* 0x000fc40000fa4270 */
[----:B------:R-:W-:Y:S02]  /*6240*/  FSEL R50, R50, -INF , !P2 ;  /* 0xff80000032327808 */ /* 0x000fe40005000000 */
[----:B------:R-:W-:Y:S02]  /*6250*/  ISETP.LT.OR P3, PT, R14, 0x32, P3 ;  /* 0x000000320e00780c */ /* 0x000fe40001f61670 */
[----:B------:R-:W-:Y:S02]  /*6260*/  ISETP.GT.AND P4, PT, R6, 0x39, P1 ;  /* 0x000000390600780c */ /* 0x000fe40000f84270 */
[----:B------:R-:W-:Y:S02]  /*6270*/  ISETP.LT.OR P5, PT, R14, 0x39, P5 ;  /* 0x000000390e00780c */ /* 0x000fe40002fa1670 */
[----:B------:R-:W-:Y:S02]  /*6280*/  FSEL R51, R51, -INF , !P3 ;  /* 0xff80000033337808 */ /* 0x000fe40005800000 */
[----:B0-----:R-:W-:-:S02]  /*6290*/  FMNMX.FTZ R12, R11, R0, !PT ;  /* 0x000000000b0c7209 */ /* 0x001fc40007810000 */
[----:B------:R-:W-:Y:S02]  /*62a0*/  ISETP.GT.AND P2, PT, R6, 0x40, P1 ;  /* 0x000000400600780c */ /* 0x000fe40000f44270 */
[----:B------:R-:W-:Y:S01]  /*62b0*/  FSEL R54, R54, -INF , !P5 ;  /* 0xff80000036367808 */ /* 0x000fe20006800000 */
[----:B------:R-:W0:Y:S01]  /*62c0*/  SHFL.BFLY PT, R13, R12, 0x1, 0x1f ;  /* 0x0c201f000c0d7f89 */ /* 0x000e2200000e0000 */
[----:B------:R-:W-:Y:S02]  /*62d0*/  ISETP.LT.OR P4, PT, R14, 0x3a, P4 ;  /* 0x0000003a0e00780c */ /* 0x000fe40002781670 */
[----:B------:R-:W-:Y:S02]  /*62e0*/  ISETP.GT.AND P3, PT, R6, 0x41, P1 ;  /* 0x000000410600780c */ /* 0x000fe40000f64270 */
[----:B------:R-:W-:Y:S02]  /*62f0*/  ISETP.LT.OR P2, PT, R14, 0x41, P2 ;  /* 0x000000410e00780c */ /* 0x000fe40001741670 */
[----:B------:R-:W-:-:S02]  /*6300*/  FSEL R55, R55, -INF , !P4 ;  /* 0xff80000037377808 */ /* 0x000fc40006000000 */
[----:B------:R-:W-:Y:S02]  /*6310*/  ISETP.GT.AND P5, PT, R6, 0x48, P1 ;  /* 0x000000480600780c */ /* 0x000fe40000fa4270 */
[----:B------:R-:W-:Y:S02]  /*6320*/  FSEL R58, R58, -INF , !P2 ;  /* 0xff8000003a3a7808 */ /* 0x000fe40005000000 */
[----:B------:R-:W-:Y:S02]  /*6330*/  ISETP.LT.OR P3, PT, R14, 0x42, P3 ;  /* 0x000000420e00780c */ /* 0x000fe40001f61670 */
[----:B------:R-:W-:Y:S02]  /*6340*/  ISETP.GT.AND P4, PT, R6, 0x49, P1 ;  /* 0x000000490600780c */ /* 0x000fe40000f84270 */
[----:B------:R-:W-:Y:S02]  /*6350*/  ISETP.LT.OR P5, PT, R14, 0x49, P5 ;  /* 0x000000490e00780c */ /* 0x000fe40002fa1670 */
[----:B------:R-:W-:-:S02]  /*6360*/  FSEL R59, R59, -INF , !P3 ;  /* 0xff8000003b3b7808 */ /* 0x000fc40005800000 */
[----:B------:R-:W-:Y:S02]  /*6370*/  ISETP.GT.AND P2, PT, R6, 0x50, P1 ;  /* 0x000000500600780c */ /* 0x000fe40000f44270 */
[----:B------:R-:W-:Y:S02]  /*6380*/  FSEL R62, R62, -INF , !P5 ;  /* 0xff8000003e3e7808 */ /* 0x000fe40006800000 */
[----:B0-----:R-:W-:Y:S02]  /*6390*/  FMNMX.FTZ R0, R12, R13, !PT ;  /* 0x0000000d0c007209 */ /* 0x001fe40007810000 */
[----:B------:R-:W-:Y:S02]  /*63a0*/  ISETP.LT.OR P4, PT, R14, 0x4a, P4 ;  /* 0x0000004a0e00780c */ /* 0x000fe40002781670 */
[C---:B------:R-:W-:Y:S01]  /*63b0*/  FSETP.NEU.FTZ.AND P6, PT, R0.reuse, -INF , PT ;  /* 0xff8000000000780b */ /* 0x040fe20003fdd000 */
[----:B------:R-:W-:-:S01]  /*63c0*/  FFMA.FTZ R13, R0, R15, -8 ;  /* 0xc1000000000d7423 */ /* 0x000fc2000001000f */
[----:B------:R-:W-:-:S02]  /*63d0*/  ISETP.GT.AND P3, PT, R6, 0x51, P1 ;  /* 0x000000510600780c */ /* 0x000fc40000f64270 */
[----:B------:R-:W-:Y:S02]  /*63e0*/  ISETP.LT.OR P2, PT, R14, 0x51, P2 ;  /* 0x000000510e00780c */ /* 0x000fe40001741670 */
[----:B------:R-:W-:Y:S02]  /*63f0*/  FSEL R12, R13, RZ, P6 ;  /* 0x000000ff0d0c7208 */ /* 0x000fe40003000000 */
[----:B------:R-:W-:Y:S02]  /*6400*/  FSEL R63, R63, -INF , !P4 ;  /* 0xff8000003f3f7808 */ /* 0x000fe40006000000 */
[----:B------:R-:W-:Y:S01]  /*6410*/  ISETP.GT.AND P5, PT, R6, 0x58, P1 ;  /* 0x000000580600780c */ /* 0x000fe20000fa4270 */
[----:B------:R-:W-:-:S01]  /*6420*/  FFMA.FTZ R13, R28, UR43, -R12 ;  /* 0x0000002b1c0d7c23 */ /* 0x000fc2000801080c */
[----:B------:R-:W-:Y:S01]  /*6430*/  FMNMX.FTZ R28, R26, R9, !PT ;  /* 0x000000091a1c7209 */ /* 0x000fe20007810000 */
[----:B------:R-:W-:-:S01]  /*6440*/  FFMA.FTZ R15, R32, UR43, -R12 ;  /* 0x0000002b200f7c23 */ /* 0x000fc2000801080c */
[--C-:B------:R-:W-:Y:S01]  /*6450*/  FFMA.FTZ R21, R36, UR43, -R12.reuse ;  /* 0x0000002b24157c23 */ /* 0x100fe2000801080c */
        /* <DEDUP_REMOVED lines=8> */
[----:B------:R-:W-:Y:S01]  /*64e0*/  FSEL R66, R66, -INF , !P2 ;  /* 0xff80000042427808 */ /* 0x000fe20005000000 */
[--C-:B------:R-:W-:Y:S01]  /*64f0*/  FFMA.FTZ R37, R37, UR43, -R12.reuse ;  /* 0x0000002b25257c23 */ /* 0x100fe2000801080c */
[----:B------:R-:W-:Y:S01]  /*6500*/  FMNMX.FTZ R11, R31, R32, !PT ;  /* 0x000000201f0b7209 */ /* 0x000fe20007810000 */
[----:B------:R0:W-:Y:S01]  /*6510*/  MUFU.EX2 R28, R33 ;  /* 0x00000021001c7308 */ /* 0x0001e20000000800 */
[----:B------:R-:W-:Y:S01]  /*6520*/  ISETP.LT.OR P3, PT, R14, 0x52, P3 ;  /* 0x000000520e00780c */ /* 0x000fe20001f61670 */
[--C-:B------:R-:W-:Y:S01]  /*6530*/  FFMA.FTZ R49, R49, UR43, -R12.reuse ;  /* 0x0000002b31317c23 */ /* 0x100fe2000801080c */
[----:B------:R-:W-:Y:S01]  /*6540*/  FMNMX.FTZ R32, R34, R11, !PT ;  /* 0x0000000b22207209 */ /* 0x000fe20007810000 */
[--C-:B------:R-:W-:Y:S01]  /*6550*/  FFMA.FTZ R41, R41, UR43, -R12.reuse ;  /* 0x0000002b29297c23 */ /* 0x100fe2000801080c */
[----:B------:R-:W-:Y:S01]  /*6560*/  ISETP.GT.AND P4, PT, R6, 0x59, P1 ;  /* 0x000000590600780c */ /* 0x000fe20000f84270 */
[--C-:B------:R-:W-:Y:S01]  /*6570*/  FFMA.FTZ R45, R45, UR43, -R12.reuse ;  /* 0x0000002b2d2d7c23 */ /* 0x100fe2000801080c */
[----:B------:R-:W-:Y:S01]  /*6580*/  FMNMX.FTZ R11, R35, R32, !PT ;  /* 0x00000020230b7209 */ /* 0x000fe20007810000 */
[--C-:B------:R-:W-:Y:S01]  /*6590*/  FFMA.FTZ R53, R53, UR43, -R12.reuse ;  /* 0x0000002b35357c23 */ /* 0x100fe2000801080c */
[----:B0-----:R-:W-:-:S01]  /*65a0*/  FFMA.FTZ R33, R48, UR43, -R12 ;  /* 0x0000002b30217c23 */ /* 0x001fc2000801080c */
[----:B------:R-:W-:Y:S01]  /*65b0*/  ISETP.LT.OR P5, PT, R14, 0x59, P5 ;  /* 0x000000590e00780c */ /* 0x000fe20002fa1670 */
[----:B------:R0:W-:Y:S01]  /*65c0*/  MUFU.EX2 R32, R37 ;  /* 0x0000002500207308 */ /* 0x0001e20000000800 */
[----:B------:R-:W-:Y:S01]  /*65d0*/  FMNMX.FTZ R36, R38, R11, !PT ;  /* 0x0000000b26247209 */ /* 0x000fe20007810000 */
[----:B------:R-:W-:Y:S01]  /*65e0*/  FFMA.FTZ R85, R85, UR43, -R12 ;  /* 0x0000002b55557c23 */ /* 0x000fe2000801080c */
[----:B------:R-:W-:-:S02]  /*65f0*/  FSEL R67, R67, -INF , !P3 ;  /* 0xff80000043437808 */ /* 0x000fc40005800000 */
[----:B------:R-:W-:Y:S02]  /*6600*/  FMNMX.FTZ R11, R39, R36, !PT ;  /* 0x00000024270b7209 */ /* 0x000fe40007810000 */
[----:B------:R-:W-:Y:S01]  /*6610*/  ISETP.GT.AND P2, PT, R6, 0x60, P1 ;  /* 0x000000600600780c */ /* 0x000fe20000f44270 */
[----:B------:R-:W-:Y:S01]  /*6620*/  MUFU.EX2 R20, R20 ;  /* 0x0000001400147308 */ /* 0x000fe20000000800 */
[----:B------:R-:W-:Y:S01]  /*6630*/  FMNMX.FTZ R36, R42, R11, !PT ;  /* 0x0000000b2a247209 */ /* 0x000fe20007810000 */
[----:B0-----:R-:W-:Y:S01]  /*6640*/  FFMA.FTZ R37, R52, UR43, -R12 ;  /* 0x0000002b34257c23 */ /* 0x001fe2000801080c */
[----:B------:R-:W-:Y:S02]  /*6650*/  FSEL R70, R70, -INF , !P5 ;  /* 0xff80000046467808 */ /* 0x000fe40006800000 */
[----:B------:R-:W-:Y:S02]  /*6660*/  FMNMX.FTZ R11, R43, R36, !PT ;  /* 0x000000242b0b7209 */ /* 0x000fe40007810000 */
[----:B------:R-:W-:Y:S01]  /*6670*/  ISETP.LT.OR P4, PT, R14, 0x5a, P4 ;  /* 0x0000005a0e00780c */ /* 0x000fe20002781670 */
[----:B------:R0:W-:Y:S01]  /*6680*/  MUFU.EX2 R36, R41 ;  /* 0x0000002900247308 */ /* 0x0001e20000000800 */
[----:B------:R-:W-:-:S02]  /*6690*/  FMNMX.FTZ R40, R46, R11, !PT ;  /* 0x0000000b2e287209 */ /* 0x000fc40007810000 */
[----:B------:R-:W-:Y:S02]  /*66a0*/  ISETP.GT.AND P3, PT, R6, 0x61, P1 ;  /* 0x000000610600780c */ /* 0x000fe40000f64270 */
[----:B------:R-:W-:Y:S02]  /*66b0*/  FMNMX.FTZ R11, R47, R40, !PT ;  /* 0x000000282f0b7209 */ /* 0x000fe40007810000 */
[----:B------:R-:W-:Y:S01]  /*66c0*/  ISETP.LT.OR P2, PT, R14, 0x61, P2 ;  /* 0x000000610e00780c */ /* 0x000fe20001741670 */
[----:B------:R-:W-:Y:S01]  /*66d0*/  MUFU.EX2 R7, R7 ;  /* 0x0000000700077308 */ /* 0x000fe20000000800 */
[----:B------:R-:W-:Y:S01]  /*66e0*/  FMNMX.FTZ R40, R50, R11, !PT ;  /* 0x0000000b32287209 */ /* 0x000fe20007810000 */
[--C-:B0-----:R-:W-:Y:S01]  /*66f0*/  FFMA.FTZ R41, R56, UR43, -R12.reuse ;  /* 0x0000002b38297c23 */ /* 0x101fe2000801080c */
[----:B------:R-:W-:Y:S01]  /*6700*/  FSEL R71, R71, -INF , !P4 ;  /* 0xff80000047477808 */ /* 0x000fe20006000000 */
[--C-:B------:R-:W-:Y:S01]  /*6710*/  FFMA.FTZ R56, R69, UR43, -R12.reuse ;  /* 0x0000002b45387c23 */ /* 0x100fe2000801080c */
[----:B------:R-:W-:Y:S01]  /*6720*/  FMNMX.FTZ R11, R51, R40, !PT ;  /* 0x00000028330b7209 */ /* 0x000fe20007810000 */
[----:B------:R-:W-:Y:S01]  /*6730*/  FFMA.FTZ R69, R84, UR43, -R12 ;  /* 0x0000002b54457c23 */ /* 0x000fe2000801080c */
[----:B------:R-:W-:Y:S01]  /*6740*/  ISETP.GT.AND P5, PT, R6, 0x68, P1 ;  /* 0x000000680600780c */ /* 0x000fe20000fa4270 */
[----:B------:R0:W-:Y:S01]  /*6750*/  MUFU.EX2 R40, R45 ;  /* 0x0000002d00287308 */ /* 0x0001e20000000800 */
[----:B------:R-:W-:-:S02]  /*6760*/  FMNMX.FTZ R44, R54, R11, !PT ;  /* 0x0000000b362c7209 */ /* 0x000fc40007810000 */
[----:B------:R-:W-:Y:S02]  /*6770*/  FSEL R74, R74, -INF , !P2 ;  /* 0xff8000004a4a7808 */ /* 0x000fe40005000000 */
[----:B------:R-:W-:Y:S02]  /*6780*/  FMNMX.FTZ R11, R55, R44, !PT ;  /* 0x0000002c370b7209 */ /* 0x000fe40007810000 */
[----:B------:R-:W-:Y:S01]  /*6790*/  ISETP.LT.OR P3, PT, R14, 0x62, P3 ;  /* 0x000000620e00780c */ /* 0x000fe20001f61670 */
[----:B------:R-:W-:Y:S01]  /*67a0*/  MUFU.EX2 R13, R13 ;  /* 0x0000000d000d7308 */ /* 0x000fe20000000800 */
[----:B------:R-:W-:Y:S01]  /*67b0*/  FMNMX.FTZ R44, R58, R11, !PT ;  /* 0x0000000b3a2c7209 */ /* 0x000fe20007810000 */
[--C-:B0-----:R-:W-:Y:S01]  /*67c0*/  FFMA.FTZ R45, R60, UR43, -R12.reuse ;  /* 0x0000002b3c2d7c23 */ /* 0x101fe2000801080c */
[----:B------:R-:W-:Y:S01]  /*67d0*/  ISETP.GT.AND P4, PT, R6, 0x69, P1 ;  /* 0x000000690600780c */ /* 0x000fe20000f84270 */
[----:B------:R-:W-:Y:S01]  /*67e0*/  FFMA.FTZ R60, R73, UR43, -R12 ;  /* 0x0000002b493c7c23 */ /* 0x000fe2000801080c */
[----:B------:R-:W-:-:S02]  /*67f0*/  FMNMX.FTZ R11, R59, R44, !PT ;  /* 0x0000002c3b0b7209 */ /* 0x000fc40007810000 */
[----:B------:R-:W-:Y:S01]  /*6800*/  ISETP.LT.OR P5, PT, R14, 0x69, P5 ;  /* 0x000000690e00780c */ /* 0x000fe20002fa1670 */
[----:B------:R0:W-:Y:S01]  /*6810*/  MUFU.EX2 R44, R49 ;  /* 0x00000031002c7308 */ /* 0x0001e20000000800 */
[----:B------:R-:W-:Y:S02]  /*6820*/  FMNMX.FTZ R48, R62, R11, !PT ;  /* 0x0000000b3e307209 */ /* 0x000fe40007810000 */
[----:B------:R-:W-:Y:S02]  /*6830*/  FSEL R75, R75, -INF , !P3 ;  /* 0xff8000004b4b7808 */ /* 0x000fe40005800000 */
[----:B------:R-:W-:Y:S02]  /*6840*/  FMNMX.FTZ R11, R63, R48, !PT ;  /* 0x000000303f0b7209 */ /* 0x000fe40007810000 */
[----:B------:R-:W-:Y:S01]  /*6850*/  ISETP.GT.AND P2, PT, R6, 0x70, P1 ;  /* 0x000000700600780c */ /* 0x000fe20000f44270 */
[----:B------:R-:W-:Y:S01]  /*6860*/  MUFU.EX2 R24, R24 ;  /* 0x0000001800187308 */ /* 0x000fe20000000800 */
[----:B------:R-:W-:Y:S01]  /*6870*/  FMNMX.FTZ R48, R66, R11, !PT ;  /* 0x0000000b42307209 */ /* 0x000fe20007810000 */
[----:B0-----:R-:W-:Y:S01]  /*6880*/  FFMA.FTZ R49, R64, UR43, -R12 ;  /* 0x0000002b40317c23 */ /* 0x001fe2000801080c */
[----:B------:R-:W-:-:S02]  /*6890*/  FSEL R78, R78, -INF , !P5 ;  /* 0xff8000004e4e7808 */ /* 0x000fc40006800000 */
[----:B------:R-:W-:Y:S02]  /*68a0*/  FMNMX.FTZ R11, R67, R48, !PT ;  /* 0x00000030430b7209 */ /* 0x000fe40007810000 */
[----:B------:R-:W-:Y:S01]  /*68b0*/  ISETP.LT.OR P4, PT, R14, 0x6a, P4 ;  /* 0x0000006a0e00780c */ /* 0x000fe20002781670 */
[----:B------:R0:W-:Y:S01]  /*68c0*/  MUFU.EX2 R48, R53 ;  /* 0x0000003500307308 */ /* 0x0001e20000000800 */
[----:B------:R-:W-:Y:S02]  /*68d0*/  FMNMX.FTZ R52, R70, R11, !PT ;  /* 0x0000000b46347209 */ /* 0x000fe40007810000 */
[----:B------:R-:W-:Y:S02]  /*68e0*/  ISETP.GT.AND P3, PT, R6, 0x71, P1 ;  /* 0x000000710600780c */ /* 0x000fe40000f64270 */
[----:B------:R-:W-:Y:S02]  /*68f0*/  FMNMX.FTZ R11, R71, R52, !PT ;  /* 0x00000034470b7209 */ /* 0x000fe40007810000 */
[----:B------:R-:W-:Y:S01]  /*6900*/  ISETP.LT.OR P2, PT, R14, 0x71, P2 ;  /* 0x000000710e00780c */ /* 0x000fe20001741670 */
[----:B------:R-:W-:Y:S01]  /*6910*/  MUFU.EX2 R15, R15 ;  /* 0x0000000f000f7308 */ /* 0x000fe20000000800 */
[----:B------:R-:W-:Y:S01]  /*6920*/  FMNMX.FTZ R52, R74, R11, !PT ;  /* 0x0000000b4a347209 */ /* 0x000fe20007810000 */
[--C-:B0-----:R-:W-:Y:S01]  /*6930*/  FFMA.FTZ R53, R68, UR43, -R12.reuse ;  /* 0x0000002b44357c23 */ /* 0x101fe2000801080c */
[----:B------:R-:W-:Y:S01]  /*6940*/  FSEL R79, R79, -INF , !P4 ;  /* 0xff8000004f4f7808 */ /* 0x000fe20006000000 */
[----:B------:R-:W-:Y:S01]  /*6950*/  FFMA.FTZ R68, R81, UR43, -R12 ;  /* 0x0000002b51447c23 */ /* 0x000fe2000801080c */
[----:B------:R-:W-:-:S02]  /*6960*/  FMNMX.FTZ R11, R75, R52, !PT ;  /* 0x000000344b0b7209 */ /* 0x000fc40007810000 */
[----:B------:R-:W-:Y:S01]  /*6970*/  ISETP.GT.AND P5, PT, R6, 0x78, P1 ;  /* 0x000000780600780c */ /* 0x000fe20000fa4270 */
[----:B------:R-:W-:Y:S01]  /*6980*/  MUFU.EX2 R21, R21 ;  /* 0x0000001500157308 */ /* 0x000fe20000000800 */
[----:B------:R-:W-:Y:S02]  /*6990*/  FMNMX.FTZ R52, R78, R11, !PT ;  /* 0x0000000b4e347209 */ /* 0x000fe40007810000 */
[----:B------:R-:W-:Y:S02]  /*69a0*/  ISETP.LT.OR P3, PT, R14, 0x72, P3 ;  /* 0x000000720e00780c */ /* 0x000fe40001f61670 */
[----:B------:R-:W-:Y:S02]  /*69b0*/  FSEL R82, R82, -INF , !P2 ;  /* 0xff80000052527808 */ /* 0x000fe40005000000 */
[----:B------:R-:W-:Y:S01]  /*69c0*/  FMNMX.FTZ R11, R79, R52, !PT ;  /* 0x000000344f0b7209 */ /* 0x000fe20007810000 */
[----:B------:R-:W-:Y:S01]  /*69d0*/  MUFU.EX2 R25, R25 ;  /* 0x0000001900197308 */ /* 0x000fe20000000800 */
[----:B------:R-:W-:Y:S01]  /*69e0*/  ISETP.GT.AND P1, PT, R6, 0x79, P1 ;  /* 0x000000790600780c */ /* 0x000fe20000f24270 */
[--C-:B------:R-:W-:Y:S01]  /*69f0*/  FFMA.FTZ R6, R57, UR43, -R12.reuse ;  /* 0x0000002b39067c23 */ /* 0x100fe2000801080c */
[----:B------:R-:W-:Y:S01]  /*6a00*/  ISETP.LT.OR P5, PT, R14, 0x79, P5 ;  /* 0x000000790e00780c */ /* 0x000fe20002fa1670 */
[----:B------:R-:W-:Y:S01]  /*6a10*/  FFMA.FTZ R57, R72, UR43, -R12 ;  /* 0x0000002b48397c23 */ /* 0x000fe2000801080c */
[----:B------:R-:W-:-:S02]  /*6a20*/  FSEL R83, R83, -INF , !P3 ;  /* 0xff80000053537808 */ /* 0x000fc40005800000 */
[----:B------:R-:W-:Y:S01]  /*6a30*/  FMNMX.FTZ R52, R82, R11, !PT ;  /* 0x0000000b52347209 */ /* 0x000fe20007810000 */
[----:B------:R-:W-:Y:S01]  /*6a40*/  MUFU.EX2 R29, R29 ;  /* 0x0000001d001d7308 */ /* 0x000fe20000000800 */
[----:B------:R-:W-:Y:S01]  /*6a50*/  ISETP.LT.OR P1, PT, R14, 0x7a, P1 ;  /* 0x0000007a0e00780c */ /* 0x000fe20000f21670 */
[--C-:B------:R-:W-:Y:S01]  /*6a60*/  FFMA.FTZ R14, R61, UR43, -R12.reuse ;  /* 0x0000002b3d0e7c23 */ /* 0x100fe2000801080c */
[----:B------:R-:W-:Y:S01]  /*6a70*/  FSEL R86, R86, -INF , !P5 ;  /* 0xff80000056567808 */ /* 0x000fe20006800000 */
[----:B------:R-:W-:Y:S01]  /*6a80*/  FFMA.FTZ R61, R76, UR43, -R12 ;  /* 0x0000002b4c3d7c23 */ /* 0x000fe2000801080c */
[----:B------:R-:W-:Y:S02]  /*6a90*/  FMNMX.FTZ R11, R83, R52, !PT ;  /* 0x00000034530b7209 */ /* 0x000fe40007810000 */
[----:B------:R-:W-:Y:S01]  /*6aa0*/  FSEL R87, R87, -INF , !P1 ;  /* 0xff80000057577808 */ /* 0x000fe20004800000 */
[----:B------:R-:W-:Y:S01]  /*6ab0*/  MUFU.EX2 R33, R33 ;  /* 0x0000002100217308 */ /* 0x000fe20000000800 */
[----:B------:R-:W-:-:S02]  /*6ac0*/  FMNMX.FTZ R52, R86, R11, !PT ;  /* 0x0000000b56347209 */ /* 0x000fc40007810000 */
[----:B------:R-:W-:Y:S02]  /*6ad0*/  FSEL R73, R0, RZ, P6 ;  /* 0x000000ff00497208 */ /* 0x000fe40003000000 */
[----:B------:R-:W-:Y:S01]  /*6ae0*/  FMNMX.FTZ R11, R87, R52, !PT ;  /* 0x00000034570b7209 */ /* 0x000fe20007810000 */
[--C-:B------:R-:W-:Y:S01]  /*6af0*/  FFMA.FTZ R52, R65, UR43, -R12.reuse ;  /* 0x0000002b41347c23 */ /* 0x100fe2000801080c */
[----:B------:R-:W-:-:S01]  /*6b00*/  FFMA.FTZ R65, R80, UR43, -R12 ;  /* 0x0000002b50417c23 */ /* 0x000fc2000801080c */
[----:B------:R-:W-:Y:S01]  /*6b10*/  FADD.FTZ R73, -R73, R8 ;  /* 0x0000000849497221 */ /* 0x000fe20000010100 */
[----:B------:R-:W-:Y:S01]  /*6b20*/  MUFU.EX2 R37, R37 ;  /* 0x0000002500257308 */ /* 0x000fe20000000800 */
[----:B------:R-:W0:Y:S02]  /*6b30*/  SHFL.BFLY PT, R64, R11, 0x2, 0x1f ;  /* 0x0c401f000b407f89 */ /* 0x000e2400000e0000 */
[----:B------:R-:W-:-:S05]  /*6b40*/  FMUL.FTZ R73, R73, UR43 ;  /* 0x0000002b49497c20 */ /* 0x000fca0008410000 */
[----:B------:R-:W-:Y:S08]  /*6b50*/  MUFU.EX2 R41, R41 ;  /* 0x0000002900297308 */ /* 0x000ff00000000800 */
[----:B------:R-:W1:Y:S08]  /*6b60*/  MUFU.EX2 R73, R73 ;  /* 0x0000004900497308 */ /* 0x000e700000000800 */
[----:B------:R-:W-:Y:S01]  /*6b70*/  MUFU.EX2 R6, R6 ;  /* 0x0000000600067308 */ /* 0x000fe20000000800 */
[----:B0-----:R-:W-:Y:S01]  /*6b80*/  FMNMX.FTZ R72, R11, R64, !PT ;  /* 0x000000400b487209 */ /* 0x001fe20007810000 */
[----:B------:R-:W-:Y:S01]  /*6b90*/  FFMA.FTZ R64, R77, UR43, -R12 ;  /* 0x0000002b4d407c23 */ /* 0x000fe2000801080c */
[----:B------:R-:W-:-:S03]  /*6ba0*/  IMAD.U32 R12, RZ, RZ, UR43 ;  /* 0x0000002bff0c7e24 */ /* 0x000fc6000f8e00ff */
[----:B------:R-:W0:Y:S02]  /*6bb0*/  SHFL.BFLY PT, R11, R72, 0x1, 0x1f ;  /* 0x0c201f00480b7f89 */ /* 0x000e2400000e0000 */
[----:B------:R-:W-:Y:S08]  /*6bc0*/  MUFU.EX2 R45, R45 ;  /* 0x0000002d002d7308 */ /* 0x000ff00000000800 */
[----:B------:R-:W-:Y:S08]  /*6bd0*/  MUFU.EX2 R14, R14 ;  /* 0x0000000e000e7308 */ /* 0x000ff00000000800 */
[----:B------:R-:W-:Y:S01]  /*6be0*/  MUFU.EX2 R49, R49 ;  /* 0x0000003100317308 */ /* 0x000fe20000000800 */
[----:B0-----:R-:W-:-:S07]  /*6bf0*/  FMNMX.FTZ R11, R72, R11, !PT ;  /* 0x0000000b480b7209 */ /* 0x001fce0007810000 */
[----:B------:R-:W-:Y:S01]  /*6c00*/  MUFU.EX2 R52, R52 ;  /* 0x0000003400347308 */ /* 0x000fe20000000800 */
[C---:B------:R-:W-:Y:S01]  /*6c10*/  FSETP.NEU.FTZ.AND P1, PT, R11.reuse, -INF , PT ;  /* 0xff8000000b00780b */ /* 0x040fe20003f3d000 */
[----:B------:R-:W-:-:S03]  /*6c20*/  FFMA.FTZ R12, R11, R12, -8 ;  /* 0xc10000000b0c7423 */ /* 0x000fc6000001000c */
[----:B------:R-:W-:Y:S02]  /*6c30*/  FSEL R72, R11, RZ, P1 ;  /* 0x000000ff0b487208 */ /* 0x000fe40000800000 */
[----:B------:R-:W-:Y:S01]  /*6c40*/  FSEL R12, R12, RZ, P1 ;  /* 0x000000ff0c0c7208 */ /* 0x000fe20000800000 */
[----:B------:R-:W-:Y:S02]  /*6c50*/  MUFU.EX2 R53, R53 ;  /* 0x0000003500357308 */ /* 0x000fe40000000800 */
[----:B------:R-:W-:-:S02]  /*6c60*/  FADD.FTZ R72, -R72, R9 ;  /* 0x0000000948487221 */ /* 0x000fc40000010100 */
[--C-:B------:R-:W-:Y:S01]  /*6c70*/  FFMA.FTZ R76, R54, UR43, -R12.reuse ;  /* 0x0000002b364c7c23 */ /* 0x100fe2000801080c */
[----:B------:R-:W-:-:S01]  /*6c80*/  FFMA.FTZ R77, R26, UR43, -R12 ;  /* 0x0000002b1a4d7c23 */ /* 0x000fc2000801080c */
[----:B------:R-:W-:Y:S01]  /*6c90*/  FMUL.FTZ R54, R72, UR43 ;  /* 0x0000002b48367c20 */ /* 0x000fe20008410000 */
[----:B------:R-:W-:-:S01]  /*6ca0*/  FFMA.FTZ R26, R27, UR43, -R12 ;  /* 0x0000002b1b1a7c23 */ /* 0x000fc2000801080c */
[--C-:B------:R-:W-:Y:S01]  /*6cb0*/  FFMA.FTZ R27, R30, UR43, -R12.reuse ;  /* 0x0000002b1e1b7c23 */ /* 0x100fe2000801080c */
[----:B------:R-:W-:-:S01]  /*6cc0*/  FFMA.FTZ R30, R31, UR43, -R12 ;  /* 0x0000002b1f1e7c23 */ /* 0x000fc2000801080c */
[--C-:B------:R-:W-:Y:S01]  /*6cd0*/  FFMA.FTZ R31, R34, UR43, -R12.reuse ;  /* 0x0000002b221f7c23 */ /* 0x100fe2000801080c */
[----:B------:R-:W-:Y:S01]  /*6ce0*/  MUFU.EX2 R77, R77 ;  /* 0x0000004d004d7308 */ /* 0x000fe20000000800 */
[----:B------:R-:W-:-:S01]  /*6cf0*/  FFMA.FTZ R34, R35, UR43, -R12 ;  /* 0x0000002b23227c23 */ /* 0x000fc2000801080c */
[--C-:B------:R-:W-:Y:S01]  /*6d00*/  FFMA.FTZ R72, R55, UR43, -R12.reuse ;  /* 0x0000002b37487c23 */ /* 0x100fe2000801080c */
[----:B------:R-:W-:-:S01]  /*6d10*/  FFMA.FTZ R35, R38, UR43, -R12 ;  /* 0x0000002b26237c23 */ /* 0x000fc2000801080c */
[--C-:B------:R-:W-:Y:S01]  /*6d20*/  FFMA.FTZ R55, R62, UR43, -R12.reuse ;  /* 0x0000002b3e377c23 */ /* 0x100fe2000801080c */
[----:B------:R-:W-:-:S01]  /*6d30*/  FFMA.FTZ R38, R39, UR43, -R12 ;  /* 0x0000002b27267c23 */ /* 0x000fc2000801080c */
[----:B-1----:R-:W-:Y:S01]  /*6d40*/  FFMA.FTZ R62, R73, R3, R20 ;  /* 0x00000003493e7223 */ /* 0x002fe20000010014 */
[----:B------:R-:W-:-:S01]  /*6d50*/  FFMA.FTZ R39, R42, UR43, -R12 ;  /* 0x0000002b2a277c23 */ /* 0x000fc2000801080c */
[----:B------:R-:W0:Y:S01]  /*6d60*/  MUFU.EX2 R54, R54 ;  /* 0x0000003600367308 */ /* 0x000e220000000800 */
[----:B------:R-:W-:-:S01]  /*6d70*/  FFMA.FTZ R42, R43, UR43, -R12 ;  /* 0x0000002b2b2a7c23 */ /* 0x000fc2000801080c */
[--C-:B------:R-:W-:Y:S01]  /*6d80*/  FFMA.FTZ R43, R46, UR43, -R12.reuse ;  /* 0x0000002b2e2b7c23 */ /* 0x100fe2000801080c */
[----:B------:R-:W-:-:S01]  /*6d90*/  FFMA.FTZ R46, R47, UR43, -R12 ;  /* 0x0000002b2f2e7c23 */ /* 0x000fc2000801080c */
[--C-:B------:R-:W-:Y:S01]  /*6da0*/  FFMA.FTZ R47, R50, UR43, -R12.reuse ;  /* 0x0000002b322f7c23 */ /* 0x100fe2000801080c */
[----:B------:R-:W-:-:S01]  /*6db0*/  FFMA.FTZ R50, R51, UR43, -R12 ;  /* 0x0000002b33327c23 */ /* 0x000fc2000801080c */
[--C-:B------:R-:W-:Y:S01]  /*6dc0*/  FFMA.FTZ R51, R58, UR43, -R12.reuse ;  /* 0x0000002b3a337c23 */ /* 0x100fe2000801080c */
[----:B------:R-:W-:-:S01]  /*6dd0*/  FFMA.FTZ R58, R59, UR43, -R12 ;  /* 0x0000002b3b3a7c23 */ /* 0x000fc2000801080c */
[----:B------:R-:W1:Y:S08]  /*6de0*/  MUFU.EX2 R26, R26 ;  /* 0x0000001a001a7308 */ /* 0x000e700000000800 */
[----:B------:R-:W2:Y:S01]  /*6df0*/  MUFU.EX2 R27, R27 ;  /* 0x0000001b001b7308 */ /* 0x000ea20000000800 */
[----:B0-----:R-:W-:-:S01]  /*6e00*/  FFMA.FTZ R3, R54, R2, R77 ;  /* 0x0000000236037223 */ /* 0x001fc2000001004d */
[----:B------:R-:W-:Y:S01]  /*6e10*/  FADD.FTZ R2, R7, R62 ;  /* 0x0000003e07027221 */ /* 0x000fe20000010000 */
[----:B------:R-:W-:-:S05]  /*6e20*/  FFMA.FTZ R62, R63, UR43, -R12 ;  /* 0x0000002b3f3e7c23 */ /* 0x000fca000801080c */
[----:B------:R-:W0:Y:S08]  /*6e30*/  MUFU.EX2 R30, R30 ;  /* 0x0000001e001e7308 */ /* 0x000e300000000800 */
[----:B------:R-:W3:Y:S08]  /*6e40*/  MUFU.EX2 R31, R31 ;  /* 0x0000001f001f7308 */ /* 0x000ef00000000800 */
[----:B------:R-:W4:Y:S08]  /*6e50*/  MUFU.EX2 R34, R34 ;  /* 0x0000002200227308 */ /* 0x000f300000000800 */
[----:B------:R1:W-:Y:S08]  /*6e60*/  MUFU.EX2 R9, R76 ;  /* 0x0000004c00097308 */ /* 0x0003f00000000800 */
[----:B------:R-:W5:Y:S01]  /*6e70*/  MUFU.EX2 R35, R35 ;  /* 0x0000002300237308 */ /* 0x000f620000000800 */
[----:B-1----:R-:W-:-:S01]  /*6e80*/  FADD.FTZ R76, R26, R3 ;  /* 0x000000031a4c7221 */ /* 0x002fc20000010000 */
[----:B------:R-:W-:-:S03]  /*6e90*/  FADD.FTZ R3, R13, R2 ;  /* 0x000000020d037221 */ /* 0x000fc60000010000 */
[----:B--2---:R-:W-:Y:S01]  /*6ea0*/  FADD.FTZ R59, R27, R76 ;  /* 0x0000004c1b3b7221 */ /* 0x004fe20000010000 */
[----:B------:R-:W-:-:S02]  /*6eb0*/  FADD.FTZ R2, R24, R3 ;  /* 0x0000000318027221 */ /* 0x000fc40000010000 */
[----:B------:R-:W1:Y:S01]  /*6ec0*/  MUFU.EX2 R38, R38 ;  /* 0x0000002600267308 */ /* 0x000e620000000800 */
[----:B0-----:R-:W-:-:S01]  /*6ed0*/  FADD.FTZ R76, R30, R59 ;  /* 0x0000003b1e4c7221 */ /* 0x001fc20000010000 */
[----:B------:R-:W-:Y:S01]  /*6ee0*/  FADD.FTZ R3, R15, R2 ;  /* 0x000000020f037221 */ /* 0x000fe20000010000 */
[----:B------:R-:W-:-:S01]  /*6ef0*/  FFMA.FTZ R59, R66, UR43, -R12 ;  /* 0x0000002b423b7c23 */ /* 0x000fc2000801080c */
[----:B------:R-:W-:Y:S01]  /*6f00*/  FFMA.FTZ R66, R67, UR43, -R12 ;  /* 0x0000002b43427c23 */ /* 0x000fe2000801080c */
[----:B---3--:R-:W-:-:S01]  /*6f10*/  FADD.FTZ R63, R31, R76 ;  /* 0x0000004c1f3f7221 */ /* 0x008fc20000010000 */
[----:B------:R-:W-:Y:S02]  /*6f20*/  FADD.FTZ R2, R28, R3 ;  /* 0x000000031c027221 */ /* 0x000fe40000010000 */
[----:B------:R-:W0:Y:S01]  /*6f30*/  MUFU.EX2 R39, R39 ;  /* 0x0000002700277308 */ /* 0x000e220000000800 */
[----:B----4-:R-:W-:-:S01]  /*6f40*/  FADD.FTZ R76, R34, R63 ;  /* 0x0000003f224c7221 */ /* 0x010fc20000010000 */
[----:B------:R-:W-:-:S03]  /*6f50*/  FADD.FTZ R3, R21, R2 ;  /* 0x0000000215037221 */ /* 0x000fc60000010000 */
[----:B-----5:R-:W-:Y:S01]  /*6f60*/  FADD.FTZ R63, R35, R76 ;  /* 0x0000004c233f7221 */ /* 0x020fe20000010000 */
[----:B------:R-:W-:-:S02]  /*6f70*/  FADD.FTZ R2, R32, R3 ;  /* 0x0000000320027221 */ /* 0x000fc40000010000 */
[----:B------:R-:W2:Y:S01]  /*6f80*/  MUFU.EX2 R42, R42 ;  /* 0x0000002a002a7308 */ /* 0x000ea20000000800 */
[----:B-1----:R-:W-:-:S01]  /*6f90*/  FADD.FTZ R76, R38, R63 ;  /* 0x0000003f264c7221 */ /* 0x002fc20000010000 */
[----:B------:R-:W-:Y:S01]  /*6fa0*/  FADD.FTZ R3, R25, R2 ;  /* 0x0000000219037221 */ /* 0x000fe20000010000 */
[----:B------:R-:W-:-:S01]  /*6fb0*/  FFMA.FTZ R63, R70, UR43, -R12 ;  /* 0x0000002b463f7c23 */ /* 0x000fc2000801080c */
[----:B------:R-:W-:Y:S02]  /*6fc0*/  FFMA.FTZ R70, R71, UR43, -R12 ;  /* 0x0000002b47467c23 */ /* 0x000fe4000801080c */
        /* <DEDUP_REMOVED lines=15> */
[--C-:B------:R-:W-:Y:S01]  /*70c0*/  FFMA.FTZ R67, R74, UR43, -R12.reuse ;  /* 0x0000002b4a437c23 */ /* 0x100fe2000801080c */
[----:B------:R-:W-:-:S01]  /*70d0*/  FFMA.FTZ R74, R75, UR43, -R12 ;  /* 0x0000002b4b4a7c23 */ /* 0x000fc2000801080c */
[----:B------:R-:W-:-:S04]  /*70e0*/  FADD.FTZ R3, R41, R2 ;  /* 0x0000000229037221 */ /* 0x000fc80000010000 */
[----:B------:R-:W0:Y:S01]  /*70f0*/  MUFU.EX2 R72, R72 ;  /* 0x0000004800487308 */ /* 0x000e220000000800 */
[----:B--2---:R-:W-:-:S01]  /*7100*/  FADD.FTZ R71, R47, R76 ;  /* 0x0000004c2f477221 */ /* 0x004fc20000010000 */
[----:B------:R-:W-:-:S04]  /*7110*/  FADD.FTZ R2, R6, R3 ;  /* 0x0000000306027221 */ /* 0x000fc80000010000 */
[----:B------:R-:W-:Y:S02]  /*7120*/  FADD.FTZ R3, R45, R2 ;  /* 0x000000022d037221 */ /* 0x000fe40000010000 */
[----:B------:R-:W2:Y:S01]  /*7130*/  MUFU.EX2 R51, R51 ;  /* 0x0000003300337308 */ /* 0x000ea20000000800 */
[----:B-1----:R-:W-:-:S01]  /*7140*/  FADD.FTZ R76, R50, R71 ;  /* 0x00000047324c7221 */ /* 0x002fc20000010000 */
[----:B------:R-:W-:-:S03]  /*7150*/  FADD.FTZ R2, R14, R3 ;  /* 0x000000030e027221 */ /* 0x000fc60000010000 */
[----:B------:R-:W-:Y:S01]  /*7160*/  FADD.FTZ R71, R9, R76 ;  /* 0x0000004c09477221 */ /* 0x000fe20000010000 */
[----:B------:R-:W-:-:S02]  /*7170*/  FADD.FTZ R3, R49, R2 ;  /* 0x0000000231037221 */ /* 0x000fc40000010000 */
[----:B------:R-:W1:Y:S01]  /*7180*/  MUFU.EX2 R58, R58 ;  /* 0x0000003a003a7308 */ /* 0x000e620000000800 */
[----:B0-----:R-:W-:-:S01]  /*7190*/  FADD.FTZ R76, R72, R71 ;  /* 0x00000047484c7221 */ /* 0x001fc20000010000 */
[----:B------:R-:W-:Y:S01]  /*71a0*/  FFMA.FTZ R71, R78, UR43, -R12 ;  /* 0x0000002b4e477c23 */ /* 0x000fe2000801080c */
[----:B------:R-:W-:-:S04]  /*71b0*/  FADD.FTZ R2, R52, R3 ;  /* 0x0000000334027221 */ /* 0x000fc80000010000 */
[----:B------:R-:W-:Y:S01]  /*71c0*/  FADD.FTZ R3, R53, R2 ;  /* 0x0000000235037221 */ /* 0x000fe20000010000 */
        /* <DEDUP_REMOVED lines=55> */
.L_x_800:
[----:B------:R-:W-:Y:S01]  /*7540*/  UIADD3 UR6, UR11, 0x19c60, URZ ;  /* 0x00019c600b067890 */ /* 0x000fe2000fffe03f */
[----:B------:R-:W-:Y:S01]  /*7550*/  ISETP.GT.AND P1, PT, R10, UR17, PT ;  /* 0x000000110a007c0c */ /* 0x000fe2000bf24270 */
[----:B------:R-:W-:Y:S01]  /*7560*/  UMOV UR20, UR36 ;  /* 0x0000002400147c82 */ /* 0x000fe20008000000 */
[----:B------:R-:W-:Y:S01]  /*7570*/  F2FP.SATFINITE.E4M3.F32.PACK_AB_MERGE_C R9, R72, R9, RZ ;  /* 0x000000094809723e */ /* 0x000fe200048070ff */
[----:B------:R-:W-:Y:S01]  /*7580*/  UPRMT UR6, UR45, 0x654, UR6 ;  /* 0x000006542d067896 */ /* 0x000fe20008000006 */
[----:B------:R-:W-:Y:S01]  /*7590*/  F2FP.SATFINITE.E4M3.F32.PACK_AB_MERGE_C R8, R8, R69, RZ ;  /* 0x000000450808723e */ /* 0x000fe200048070ff */
[----:B------:R-:W-:Y:S01]  /*75a0*/  UMOV UR21, UR37 ;  /* 0x0000002500157c82 */ /* 0x000fe20008000000 */
[----:B------:R-:W-:Y:S01]  /*75b0*/  F2FP.SATFINITE.E4M3.F32.PACK_AB_MERGE_C R13, R24, R13, RZ ;  /* 0x0000000d180d723e */ /* 0x000fe200048070ff */
[----:B------:R-:W-:Y:S01]  /*75c0*/  FMUL.FTZ R88, R88, R73 ;  /* 0x0000004958587220 */ /* 0x000fe20000410000 */
[----:B------:R-:W-:Y:S01]  /*75d0*/  F2FP.SATFINITE.E4M3.F32.PACK_AB_MERGE_C R27, R30, R27, RZ ;  /* 0x0000001b1e1b723e */ /* 0x000fe200048070ff */
[----:B------:R-:W-:Y:S01]  /*75e0*/  FMUL.FTZ R89, R89, R73 ;  /* 0x0000004959597220 */ /* 0x000fe20000410000 */
[----:B------:R-:W-:Y:S01]  /*75f0*/  F2FP.SATFINITE.E4M3.F32.PACK_AB_MERGE_C R21, R32, R21, RZ ;  /* 0x000000152015723e */ /* 0x000fe200048070ff */
[----:B------:R-:W-:Y:S01]  /*7600*/  FMUL.FTZ R92, R92, R73 ;  /* 0x000000495c5c7220 */ /* 0x000fe20000410000 */
[----:B------:R-:W-:Y:S01]  /*7610*/  F2FP.SATFINITE.E4M3.F32.PACK_AB_MERGE_C R35, R38, R35, RZ ;  /* 0x000000232623723e */ /* 0x000fe200048070ff */
[----:B------:R-:W-:Y:S01]  /*7620*/  SYNCS.ARRIVE.TRANS64.RED.A1T0 RZ, [UR6], RZ ;  /* 0x000000ffffff79a7 */ /* 0x000fe20008100406 */
        /* <DEDUP_REMOVED lines=23> */
[-C--:B------:R-:W-:Y:S01]  /*77a0*/  FMUL.FTZ R116, R116, R73.reuse ;  /* 0x0000004974747220 */ /* 0x080fe20000410000 */
        /* <DEDUP_REMOVED lines=19> */
[-C--:B------:R-:W-:Y:S01]  /*78e0*/  FMUL.FTZ R90, R90, R54.reuse ;  /* 0x000000365a5a7220 */ /* 0x080fe20000410000 */
        /* <DEDUP_REMOVED lines=27> */
[----:B------:R-:W-:-:S02]  /*7aa0*/  VIADD R10, R10, 0xffffffff ;  /* 0xffffffff0a0a7836 */ /* 0x000fc40000000000 */
[----:B------:R-:W-:Y:S02]  /*7ab0*/  IMAD.MOV.U32 R9, RZ, RZ, R11 ;  /* 0x000000ffff097224 */ /* 0x000fe400078e000b */
[----:B------:R-:W-:Y:S01]  /*7ac0*/  IMAD.MOV.U32 R8, RZ, RZ, R0 ;  /* 0x000000ffff087224 */ /* 0x000fe200078e0000 */
[----:B------:R-:W-:Y:S06]  /*7ad0*/  @P1 BRA `(.L_x_801) ;  /* 0xffffffd000d81947 */ /* 0x000fec000383ffff */
.L_x_782:
[----:B------:R-:W-:Y:S01]  /*7ae0*/  UISETP.NE.AND UP1, UPT, UR50, URZ, UPT ;  /* 0x0000003f3200728c */ /* 0x000fe2000bf25270 */
[----:B------:R-:W-:Y:S01]  /*7af0*/  IADD3 R5, -R5, 0x1, RZ ;  /* 0x0000000105057810 */ /* 0x000fe20007ffe1ff */
[----:B------:R-:W-:Y:S02]  /*7b00*/  UISETP.NE.AND UP0, UPT, UR49, URZ, UPT ;  /* 0x0000003f3100728c */ /* 0x000fe4000bf05270 */
[----:B------:R-:W-:Y:S02]  /*7b10*/  UIADD3 UR10, UR41, 0xbf, URZ ;  /* 0x000000bf290a7890 */ /* 0x000fe4000fffe03f */
[----:B------:R-:W-:Y:S02]  /*7b20*/  IMAD R4, R4, UR42, R5 ;  /* 0x0000002a04047c24 */ /* 0x000fe4000f8e0205 */
[----:B------:R-:W-:-:S03]  /*7b30*/  PLOP3.LUT P1, PT, PT, PT, UP0, 0x40, 0x0 ;  /* 0x000000000000781c */ /* 0x000fc60003f2e808 */
[----:B------:R-:W-:Y:S01]  /*7b40*/  @UP1 ULDC UR6, c[0x0][0x44c] ;  /* 0x0001130000061ab9 */ /* 0x000fe20000000800 */
[----:B------:R-:W-:Y:S01]  /*7b50*/  @UP1 ULDC UR11, c[0x0][0x450] ;  /* 0x00011400000b1ab9 */ /* 0x000fe20000000800 */
[----:B------:R-:W-:-:S04]  /*7b60*/  UIMAD.WIDE.U32 UR6, UR10, UR6, URZ ;  /* 0x000000060a0672a5 */ /* 0x000fc8000f8e003f */
[----:B------:R-:W-:-:S06]  /*7b70*/  @UP1 USHF.R.U32.HI UR10, URZ, UR11, UR7 ;  /* 0x0000000b3f0a1299 */ /* 0x000fcc0008011607 */
[----:B------:R-:W-:-:S04]  /*7b80*/  VIADD R4, R4, UR10 ;  /* 0x0000000a04047c36 */ /* 0x000fc80008000000 */
[----:B------:R-:W-:Y:S01]  /*7b90*/  VIADD R5, R4, -UR18 ;  /* 0x8000001204057c36 */ /* 0x000fe20008000000 */
[----:B------:R-:W-:Y:S06]  /*7ba0*/  @P1 BRA `(.L_x_802) ;  /* 0x0000000000441947 */ /* 0x000fec0003800000 */
[----:B------:R-:W-:-:S13]  /*7bb0*/  ISETP.GT.AND P1, PT, R4, -0x1, PT ;  /* 0xffffffff0400780c */ /* 0x000fda0003f24270 */
[----:B------:R-:W-:Y:S05]  /*7bc0*/  @P1 BRA `(.L_x_803) ;  /* 0x0000000000201947 */ /* 0x000fea0003800000 */
[----:B------:R-:W0:Y:S01]  /*7bd0*/  LDC R9, c[0x0][0x9e4] ;  /* 0x00027900ff097b82 */ /* 0x000e220000000800 */
[----:B------:R-:W-:Y:S02]  /*7be0*/  LOP3.LUT R7, RZ, R4, RZ, 0x33, !PT ;  /* 0x00000004ff077212 */ /* 0x000fe400078e33ff */
[----:B0-----:R-:W-:-:S13]  /*7bf0*/  ISETP.NE.AND P1, PT, R9, 0x1, PT ;  /* 0x000000010900780c */ /* 0x001fda0003f25270 */
[----:B------:R-:W0:Y:S02]  /*7c00*/  @P1 LDC.64 R12, c[0x0][0x9e8] ;  /* 0x00027a00ff0c1b82 */ /* 0x000e240000000a00 */
[----:B0-----:R-:W-:-:S05]  /*7c10*/  @P1 IMAD.HI.U32 R4, R7, R12, RZ ;  /* 0x0000000c07041227 */ /* 0x001fca00078e00ff */
[----:B------:R-:W-:-:S04]  /*7c20*/  @P1 SHF.R.U32.HI R7, RZ, R13, R4 ;  /* 0x0000000dff071219 */ /* 0x000fc80000011604 */
[----:B------:R-:W-:Y:S01]  /*7c30*/  LOP3.LUT R4, RZ, R7, RZ, 0x33, !PT ;  /* 0x00000007ff047212 */ /* 0x000fe200078e33ff */
[----:B------:R-:W-:Y:S06]  /*7c40*/  BRA `(.L_x_804) ;  /* 0x0000000000147947 */ /* 0x000fec0003800000 */
.L_x_803:
[----:B------:R-:W0:Y:S02]  /*7c50*/  LDC R9, c[0x0][0x9e4] ;  /* 0x00027900ff097b82 */ /* 0x000e240000000800 */
[----:B0-----:R-:W-:-:S13]  /*7c60*/  ISETP.NE.AND P1, PT, R9, 0x1, PT ;  /* 0x000000010900780c */ /* 0x001fda0003f25270 */
[----:B------:R-:W0:Y:S02]  /*7c70*/  @P1 LDC.64 R6, c[0x0][0x9e8] ;  /* 0x00027a00ff061b82 */ /* 0x000e240000000a00 */
[----:B0-----:R-:W-:-:S05]  /*7c80*/  @P1 IMAD.HI.U32 R6, R4, R6, RZ ;  /* 0x0000000604061227 */ /* 0x001fca00078e00ff */
[----:B------:R-:W-:-:S07]  /*7c90*/  @P1 SHF.R.U32.HI R4, RZ, R7, R6 ;  /* 0x00000007ff041219 */ /* 0x000fce0000011606 */
.L_x_804:
[----:B------:R-:W-:-:S05]  /*7ca0*/  IMAD R4, R4, R9, RZ ;  /* 0x0000000904047224 */ /* 0x000fca00078e02ff */
[----:B------:R-:W-:-:S07]  /*7cb0*/  VIMNMX R5, R5, R4, !PT ;  /* 0x0000000405057248 */ /* 0x000fce0007fe0100 */
.L_x_802:
[----:B------:R-:W-:-:S05]  /*7cc0*/  VIADD R5, R5, 0x7f ;  /* 0x0000007f05057836 */ /* 0x000fca0000000000 */
[----:B------:R-:W-:-:S04]  /*7cd0*/  SHF.R.S32.HI R4, RZ, 0x1f, R5 ;  /* 0x0000001fff047819 */ /* 0x000fc80000011405 */
[----:B------:R-:W-:-:S04]  /*7ce0*/  LEA.HI R4, R4, R5, RZ, 0x7 ;  /* 0x0000000504047211 */ /* 0x000fc800078f38ff */
[----:B------:R-:W-:-:S04]  /*7cf0*/  SHF.R.S32.HI R4, RZ, 0x7, R4 ;  /* 0x00000007ff047819 */ /* 0x000fc80000011404 */
[----:B------:R-:W-:-:S04]  /*7d00*/  VIMNMX R5, R4, UR44, !PT ;  /* 0x0000002c04057c48 */ /* 0x000fc8000ffe0100 */
[----:B------:R-:W-:-:S13]  /*7d10*/  ISETP.GE.AND P1, PT, R10, R5, PT ;  /* 0x000000050a00720c */ /* 0x000fda0003f26270 */
[----:B------:R-:W-:Y:S05]  /*7d20*/  @!P1 BRA `(.L_x_805) ;  /* 0x0000001800ec9947 */ /* 0x000fea0003800000 */
[----:B------:R-:W-:Y:S01]  /*7d30*/  IMAD.MOV.U32 R4, RZ, RZ, R11 ;  /* 0x000000ffff047224 */ /* 0x000fe200078e000b */
[----:B------:R-:W-:Y:S01]  /*7d40*/  UMOV UR17, UR36 ;  /* 0x0000002400117c82 */ /* 0x000fe20008000000 */
[----:B------:R-:W-:Y:S01]  /*7d50*/  IMAD.MOV.U32 R7, RZ, RZ, R0 ;  /* 0x000000ffff077224 */ /* 0x000fe200078e0000 */
[----:B------:R-:W-:-:S06]  /*7d60*/  UMOV UR18, UR37 ;  /* 0x0000002500127c82 */ /* 0x000fcc0008000000 */
.L_x_816:
[----:B------:R-:W-:-:S04]  /*7d70*/  UIADD3 UR37, UR18, 0x1, URZ ;  /* 0x0000000112257890 */ /* 0x000fc8000fffe03f */
[----:B------:R-:W-:-:S04]  /*7d80*/  UISETP.NE.AND UP0, UPT, UR37, 0x2, UPT ;  /* 0x000000022500788c */ /* 0x000fc8000bf05270 */
[----:B------:R-:W-:Y:S02]  /*7d90*/  USEL UR36, URZ, 0x1, UP0 ;  /* 0x000000013f247887 */ /* 0x000fe40008000000 */
[----:B------:R-:W-:Y:S02]  /*7da0*/  USEL UR37, UR37, URZ, UP0 ;  /* 0x0000003f25257287 */ /* 0x000fe40008000000 */
[----:B------:R-:W-:Y:S01]  /*7db0*/  ULOP3.LUT UR36, UR17, UR36, URZ, 0x3c, !UPT ;  /* 0x0000002411247292 */ /* 0x000fe2000f8e3c3f */
[----:B------:R-:W-:Y:S11]  /*7dc0*/  @!P0 BRA `(.L_x_806) ;  /* 0x0000000000048947 */ /* 0x000ff60003800000 */
[----:B------:R-:W-:Y:S01]  /*7dd0*/  BPT.TRAP 0x1 ;  /* 0x000000040000795c */ /* 0x000fe20000300000 */
.L_x_806:
[----:B------:R-:W-:Y:S01]  /*7de0*/  ULEA UR6, UR37, UR46, 0x3 ;  /* 0x0000002e25067291 */ /* 0x000fe2000f8e183f */
[----:B------:R-:W-:-:S05]  /*7df0*/  IMAD.U32 R0, RZ, RZ, UR36 ;  /* 0x00000024ff007e24 */ /* 0x000fca000f8e00ff */
[----:B------:R-:W-:-:S04]  /*7e00*/  SHF.L.U32 R0, R0, 0x1f, RZ ;  /* 0x0000001f00007819 */ /* 0x000fc800000006ff */
[----:B------:R0:W1:Y:S01]  /*7e10*/  SYNCS.PHASECHK.TRANS64.TRYWAIT P1, [UR6+0x19c30], R0 ;  /* 0x019c3000ff0075a7 */ /* 0x0000620008020146 */
[----:B------:R-:W-:Y:S05]  /*7e20*/  @!P0 BRA `(.L_x_807) ;  /* 0x0000000000048947 */ /* 0x000fea0003800000 */
[----:B------:R-:W-:Y:S01]  /*7e30*/  BPT.TRAP 0x1 ;  /* 0x000000040000795c */ /* 0x000fe20000300000 */
.L_x_807:
[----:B-1----:R-:W-:Y:S05]  /*7e40*/  @P1 BRA `(.L_x_808) ;  /* 0x0000000000081947 */ /* 0x002fea0003800000 */
[----:B------:R-:W1:Y:S02]  /*7e50*/  SYNCS.PHASECHK.TRANS64.TRYWAIT P1, [UR6+0x19c30], R0 ;  /* 0x019c3000ff0075a7 */ /* 0x000e640008020146 */
[----:B-1----:R-:W-:Y:S05]  /*7e60*/  @!P1 BRA `(.L_x_809) ;  /* 0x000000b800149947 */ /* 0x002fea0003800000 */
.L_x_808:
        /* <DEDUP_REMOVED lines=17> */
.L_x_810:
[----:B------:R-:W-:Y:S01]  /*7f80*/  ULEA UR11, UR18, UR46, 0x3 ;  /* 0x0000002e120b7291 */ /* 0x000fe2000f8e183f */
[----:B01----:R-:W-:-:S05]  /*7f90*/  IMAD.U32 R0, RZ, RZ, UR17 ;  /* 0x00000011ff007e24 */ /* 0x003fca000f8e00ff */
[----:B------:R-:W-:-:S04]  /*7fa0*/  SHF.L.U32 R0, R0, 0x1f, RZ ;  /* 0x0000001f00007819 */ /* 0x000fc800000006ff */
[----:B------:R0:W1:Y:S01]  /*7fb0*/  SYNCS.PHASECHK.TRANS64.TRYWAIT P1, [UR11+0x19c50], R0 ;  /* 0x019c5000ff0075a7 */ /* 0x000062000802014b */
[----:B------:R-:W-:Y:S05]  /*7fc0*/  @!P0 BRA `(.L_x_811) ;  /* 0x0000000000048947 */ /* 0x000fea0003800000 */
[----:B------:R-:W-:Y:S01]  /*7fd0*/  BPT.TRAP 0x1 ;  /* 0x000000040000795c */ /* 0x000fe20000300000 */
.L_x_811:
[----:B-1----:R-:W-:Y:S05]  /*7fe0*/  @P1 BRA `(.L_x_812) ;  /* 0x0000000000081947 */ /* 0x002fea0003800000 */
[----:B------:R-:W1:Y:S02]  /*7ff0*/  SYNCS.PHASECHK.TRANS64.TRYWAIT P1, [UR11+0x19c50], R0 ;  /* 0x019c5000ff0075a7 */ /* 0x000e64000802014b */
[----:B-1----:R-:W-:Y:S05]  /*8000*/  @!P1 BRA `(.L_x_813) ;  /* 0x000000b400c49947 */ /* 0x002fea0003800000 */
.L_x_812:
        /* <DEDUP_REMOVED lines=27> */
.L_x_814:
[----:B01----:R-:W-:Y:S01]  /*81c0*/  FMNMX.FTZ R0, R24, R7, !PT ;  /* 0x0000000718007209 */ /* 0x003fe20007810000 */
[----:B------:R-:W-:Y:S01]  /*81d0*/  IMAD.U32 R15, RZ, RZ, UR43 ;  /* 0x0000002bff0f7e24 */ /* 0x000fe2000f8e00ff */
[----:B------:R-:W-:Y:S01]  /*81e0*/  FMNMX.FTZ R6, R26, R4, !PT ;  /* 0x000000041a067209 */ /* 0x000fe20007810000 */
[----:B------:R-:W-:Y:S01]  /*81f0*/  ULEA UR6, UR37, UR46, 0x3 ;  /* 0x0000002e25067291 */ /* 0x000fe2000f8e183f */
[----:B------:R-:W-:Y:S02]  /*8200*/  FMNMX.FTZ R9, R25, R0, !PT ;  /* 0x0000000019097209 */ /* 0x000fe40007810000 */
[----:B------:R-:W-:Y:S01]  /*8210*/  FMNMX.FTZ R11, R27, R6, !PT ;  /* 0x000000061b0b7209 */ /* 0x000fe20007810000 */
[----:B------:R-:W-:Y:S01]  /*8220*/  UIADD3 UR6, UR6, 0x19c40, URZ ;  /* 0x00019c4006067890 */ /* 0x000fe2000fffe03f */
[----:B------:R-:W-:Y:S02]  /*8230*/  FMNMX.FTZ R0, R28, R9, !PT ;  /* 0x000000091c007209 */ /* 0x000fe40007810000 */
[----:B------:R-:W-:Y:S01]  /*8240*/  FMNMX.FTZ R6, R30, R11, !PT ;  /* 0x0000000b1e067209 */ /* 0x000fe20007810000 */
[----:B------:R-:W-:Y:S01]  /*8250*/  UPRMT UR6, UR45, 0x654, UR6 ;  /* 0x000006542d067896 */ /* 0x000fe20008000006 */
[----:B------:R-:W-:-:S02]  /*8260*/  FMNMX.FTZ R9, R29, R0, !PT ;  /* 0x000000001d097209 */ /* 0x000fc40007810000 */
[----:B------:R-:W-:Y:S02]  /*8270*/  FMNMX.FTZ R11, R31, R6, !PT ;  /* 0x000000061f0b7209 */ /* 0x000fe40007810000 */
[----:B------:R-:W-:Y:S02]  /*8280*/  FMNMX.FTZ R0, R32, R9, !PT ;  /* 0x0000000920007209 */ /* 0x000fe40007810000 */
[----:B------:R-:W-:Y:S02]  /*8290*/  FMNMX.FTZ R6, R34, R11, !PT ;  /* 0x0000000b22067209 */ /* 0x000fe40007810000 */
[----:B------:R-:W-:Y:S01]  /*82a0*/  FMNMX.FTZ R9, R33, R0, !PT ;  /* 0x0000000021097209 */ /* 0x000fe20007810000 */
[----:B------:R-:W-:Y:S01]  /*82b0*/  SYNCS.ARRIVE.TRANS64.RED.A1T0 RZ, [UR6], RZ ;  /* 0x000000ffffff79a7 */ /* 0x000fe20008100406 */
        /* <DEDUP_REMOVED lines=61> */
[C---:B------:R-:W-:Y:S01]  /*8690*/  FADD.FTZ R7, -R0.reuse, R7 ;  /* 0x0000000700077221 */ /* 0x040fe20000010100 */
[----:B------:R-:W-:-:S03]  /*86a0*/  FFMA.FTZ R6, R0, R15, -8 ;  /* 0xc100000000067423 */ /* 0x000fc6000001000f */
[----:B------:R-:W-:Y:S01]  /*86b0*/  FMUL.FTZ R13, R7, UR43 ;  /* 0x0000002b070d7c20 */ /* 0x000fe20008410000 */
[----:B------:R-:W-:-:S01]  /*86c0*/  FFMA.FTZ R9, R24, UR43, -R6 ;  /* 0x0000002b18097c23 */ /* 0x000fc20008010806 */
[--C-:B------:R-:W-:Y:S01]  /*86d0*/  FFMA.FTZ R29, R29, UR43, -R6.reuse ;  /* 0x0000002b1d1d7c23 */ /* 0x100fe20008010806 */
[----:B------:R-:W-:-:S01]  /*86e0*/  FFMA.FTZ R24, R40, UR43, -R6 ;  /* 0x0000002b28187c23 */ /* 0x000fc20008010806 */
[----:B------:R-:W-:Y:S01]  /*86f0*/  FADD.FTZ R7, -R11, R4 ;  /* 0x000000040b077221 */ /* 0x000fe20000010100 */
[----:B------:R-:W-:-:S01]  /*8700*/  FFMA.FTZ R40, R56, UR43, -R6 ;  /* 0x0000002b38287c23 */ /* 0x000fc20008010806 */
        /* <DEDUP_REMOVED lines=8> */
[----:B------:R0:W-:Y:S01]  /*8790*/  MUFU.EX2 R13, R29 ;  /* 0x0000001d000d7308 */ /* 0x0001e20000000800 */
[----:B------:R-:W-:-:S02]  /*87a0*/  IMAD.U32 R72, RZ, RZ, UR43 ;  /* 0x0000002bff487e24 */ /* 0x000fc4000f8e00ff */
[--C-:B------:R-:W-:Y:S01]  /*87b0*/  FFMA.FTZ R25, R41, UR43, -R6.reuse ;  /* 0x0000002b29197c23 */ /* 0x100fe20008010806 */
[----:B------:R-:W-:-:S01]  /*87c0*/  FFMA.FTZ R28, R44, UR43, -R6 ;  /* 0x0000002b2c1c7c23 */ /* 0x000fc20008010806 */
[--C-:B------:R-:W-:Y:S01]  /*87d0*/  FFMA.FTZ R32, R48, UR43, -R6.reuse ;  /* 0x0000002b30207c23 */ /* 0x100fe20008010806 */
[----:B------:R-:W-:-:S01]  /*87e0*/  FFMA.FTZ R33, R49, UR43, -R6 ;  /* 0x0000002b31217c23 */ /* 0x000fc20008010806 */
[--C-:B------:R-:W-:Y:S01]  /*87f0*/  FFMA.FTZ R36, R52, UR43, -R6.reuse ;  /* 0x0000002b34247c23 */ /* 0x100fe20008010806 */
[----:B------:R-:W-:-:S01]  /*8800*/  FFMA.FTZ R37, R53, UR43, -R6 ;  /* 0x0000002b35257c23 */ /* 0x000fc20008010806 */
[--C-:B------:R-:W-:Y:S01]  /*8810*/  FFMA.FTZ R41, R57, UR43, -R6.reuse ;  /* 0x0000002b39297c23 */ /* 0x100fe20008010806 */
[----:B0-----:R-:W-:-:S01]  /*8820*/  FFMA.FTZ R29, R45, UR43, -R6 ;  /* 0x0000002b2d1d7c23 */ /* 0x001fc20008010806 */
[--C-:B------:R-:W-:Y:S01]  /*8830*/  FFMA.FTZ R44, R60, UR43, -R6.reuse ;  /* 0x0000002b3c2c7c23 */ /* 0x100fe20008010806 */
[----:B------:R-:W-:-:S01]  /*8840*/  FFMA.FTZ R45, R61, UR43, -R6 ;  /* 0x0000002b3d2d7c23 */ /* 0x000fc20008010806 */
        /* <DEDUP_REMOVED lines=10> */
[----:B------:R-:W-:Y:S01]  /*88f0*/  FFMA.FTZ R69, R85, UR43, -R6 ;  /* 0x0000002b55457c23 */ /* 0x000fe20008010806 */
[----:B------:R-:W-:-:S01]  /*8900*/  FFMA.FTZ R6, R11, R72, -8 ;  /* 0xc10000000b067423 */ /* 0x000fc20000010048 */
[----:B------:R-:W-:Y:S01]  /*8910*/  FMUL.FTZ R7, R7, UR43 ;  /* 0x0000002b07077c20 */ /* 0x000fe20008410000 */
[----:B------:R-:W0:Y:S02]  /*8920*/  MUFU.EX2 R9, R9 ;  /* 0x0000000900097308 */ /* 0x000e240000000800 */
[----:B------:R-:W-:-:S01]  /*8930*/  FFMA.FTZ R26, R26, UR43, -R6 ;  /* 0x0000002b1a1a7c23 */ /* 0x000fc20008010806 */
[--C-:B------:R-:W-:Y:S01]  /*8940*/  FFMA.FTZ R27, R27, UR43, -R6.reuse ;  /* 0x0000002b1b1b7c23 */ /* 0x100fe20008010806 */
        /* <DEDUP_REMOVED lines=22> */
[--C-:B------:R-:W-:Y:S01]  /*8ab0*/  FFMA.FTZ R66, R66, UR43, -R6.reuse ;  /* 0x0000002b42427c23 */ /* 0x100fe20008010806 */
[----:B------:R-:W-:-:S01]  /*8ac0*/  FFMA.FTZ R67, R67, UR43, -R6 ;  /* 0x0000002b43437c23 */ /* 0x000fc20008010806 */
[--C-:B------:R-:W-:Y:S01]  /*8ad0*/  FFMA.FTZ R70, R70, UR43, -R6.reuse ;  /* 0x0000002b46467c23 */ /* 0x100fe20008010806 */
[----:B------:R-:W-:-:S03]  /*8ae0*/  FFMA.FTZ R71, R71, UR43, -R6 ;  /* 0x0000002b47477c23 */ /* 0x000fc60008010806 */
[----:B------:R-:W2:Y:S01]  /*8af0*/  MUFU.EX2 R27, R27 ;  /* 0x0000001b001b7308 */ /* 0x000ea20000000800 */
[----:B-1----:R-:W-:-:S07]  /*8b00*/  FFMA.FTZ R2, R7, R2, R26 ;  /* 0x0000000207027223 */ /* 0x002fce000001001a */
[----:B------:R-:W1:Y:S01]  /*8b10*/  MUFU.EX2 R12, R12 ;  /* 0x0000000c000c7308 */ /* 0x000e620000000800 */
[----:B0-----:R-:W-:-:S07]  /*8b20*/  FADD.FTZ R3, R8, R3 ;  /* 0x0000000308037221 */ /* 0x001fce0000010000 */
[----:B------:R-:W0:Y:S01]  /*8b30*/  MUFU.EX2 R30, R30 ;  /* 0x0000001e001e7308 */ /* 0x000e220000000800 */
[----:B--2---:R-:W-:-:S07]  /*8b40*/  FADD.FTZ R73, R27, R2 ;  /* 0x000000021b497221 */ /* 0x004fce0000010000 */
[----:B------:R-:W2:Y:S01]  /*8b50*/  MUFU.EX2 R31, R31 ;  /* 0x0000001f001f7308 */ /* 0x000ea20000000800 */
[----:B-1----:R-:W-:-:S04]  /*8b60*/  FADD.FTZ R2, R12, R3 ;  /* 0x000000030c027221 */ /* 0x002fc80000010000 */
[----:B------:R-:W-:-:S03]  /*8b70*/  FADD.FTZ R3, R13, R2 ;  /* 0x000000020d037221 */ /* 0x000fc60000010000 */
        /* <DEDUP_REMOVED lines=124> */
.L_x_815:
[----:B------:R-:W-:Y:S01]  /*9340*/  UIADD3 UR6, UR11, 0x19c60, URZ ;  /* 0x00019c600b067890 */ /* 0x000fe2000fffe03f */
[----:B------:R-:W-:Y:S01]  /*9350*/  ISETP.GT.AND P1, PT, R10, R5, PT ;  /* 0x000000050a00720c */ /* 0x000fe20003f24270 */
        /* <DEDUP_REMOVED lines=69> */
[----:B------:R-:W-:Y:S01]  /*97b0*/  VIADD R10, R10, 0xffffffff ;  /* 0xffffffff0a0a7836 */ /* 0x000fe20000000000 */
        /* <DEDUP_REMOVED lines=16> */
[----:B------:R-:W-:Y:S01]  /*98c0*/  F2FP.SATFINITE.E4M3.F32.PACK_AB_MERGE_C R139, R77, R76, R78 ;  /* 0x0000004c4d8b723e */ /* 0x000fe2000480704e */
[----:B------:R-:W-:Y:S06]  /*98d0*/  @P1 BRA `(.L_x_816) ;  /* 0xffffffe400241947 */ /* 0x000fec000383ffff */
.L_x_805:
[----:B------:R-:W-:-:S13]  /*98e0*/  ISETP.GE.AND P1, PT, R10, UR44, PT ;  /* 0x0000002c0a007c0c */ /* 0x000fda000bf26270 */
[----:B------:R-:W-:Y:S05]  /*98f0*/  @!P1 BRA `(.L_x_817) ;  /* 0x0000002c00449947 */ /* 0x000fea0003800000 */
[----:B------:R-:W-:Y:S01]  /*9900*/  IMAD.MOV.U32 R7, RZ, RZ, R11 ;  /* 0x000000ffff077224 */ /* 0x000fe200078e000b */
[----:B------:R-:W-:Y:S01]  /*9910*/  UMOV UR17, UR36 ;  /* 0x0000002400117c82 */ /* 0x000fe20008000000 */
[----:B------:R-:W-:Y:S01]  /*9920*/  IMAD.MOV.U32 R6, RZ, RZ, R0 ;  /* 0x000000ffff067224 */ /* 0x000fe200078e0000 */
[----:B------:R-:W-:Y:S01]  /*9930*/  UMOV UR18, UR37 ;  /* 0x0000002500127c82 */ /* 0x000fe20008000000 */
[----:B------:R-:W-:Y:S01]  /*9940*/  ULDC UR19, c[0x0][0x9e4] ;  /* 0x0002790000137ab9 */ /* 0x000fe20000000800 */
[----:B------:R-:W-:Y:S01]  /*9950*/  ULDC UR20, c[0x0][0x9dc] ;  /* 0x0002770000147ab9 */ /* 0x000fe20000000800 */
[----:B------:R-:W-:Y:S01]  /*9960*/  ULDC UR21, c[0x0][0x288] ;  /* 0x0000a20000157ab9 */ /* 0x000fe20000000800 */
[----:B------:R-:W-:-:S05]  /*9970*/  ULDC UR22, c[0x0][0x9e0] ;  /* 0x0002780000167ab9 */ /* 0x000fca0000000800 */
.L_x_836:
[----:B------:R-:W-:-:S04]  /*9980*/  UIADD3 UR37, UR18, 0x1, URZ ;  /* 0x0000000112257890 */ /* 0x000fc8000fffe03f */
[----:B------:R-:W-:-:S04]  /*9990*/  UISETP.NE.AND UP0, UPT, UR37, 0x2, UPT ;  /* 0x000000022500788c */ /* 0x000fc8000bf05270 */
[----:B------:R-:W-:Y:S02]  /*99a0*/  USEL UR36, URZ, 0x1, UP0 ;  /* 0x000000013f247887 */ /* 0x000fe40008000000 */
[----:B------:R-:W-:Y:S02]  /*99b0*/  USEL UR37, UR37, URZ, UP0 ;  /* 0x0000003f25257287 */ /* 0x000fe40008000000 */
[----:B------:R-:W-:Y:S01]  /*99c0*/  ULOP3.LUT UR36, UR17, UR36, URZ, 0x3c, !UPT ;  /* 0x0000002411247292 */ /* 0x000fe2000f8e3c3f */
[----:B------:R-:W-:Y:S11]  /*99d0*/  @!P0 BRA `(.L_x_818) ;  /* 0x0000000000048947 */ /* 0x000ff60003800000 */
[----:B------:R-:W-:Y:S01]  /*99e0*/  BPT.TRAP 0x1 ;  /* 0x000000040000795c */ /* 0x000fe20000300000 */
.L_x_818:
[----:B------:R-:W-:Y:S01]  /*99f0*/  ULEA UR6, UR37, UR46, 0x3 ;  /* 0x0000002e25067291 */ /* 0x000fe2000f8e183f */
[----:B------:R-:W-:-:S05]  /*9a00*/  IMAD.U32 R0, RZ, RZ, UR36 ;  /* 0x00000024ff007e24 */ /* 0x000fca000f8e00ff */
[----:B------:R-:W-:-:S04]  /*9a10*/  SHF.L.U32 R0, R0, 0x1f, RZ ;  /* 0x0000001f00007819 */ /* 0x000fc800000006ff */
[----:B------:R0:W1:Y:S01]  /*9a20*/  SYNCS.PHASECHK.TRANS64.TRYWAIT P1, [UR6+0x19c30], R0 ;  /* 0x019c3000ff0075a7 */ /* 0x0000620008020146 */
[----:B------:R-:W-:Y:S05]  /*9a30*/  @!P0 BRA `(.L_x_819) ;  /* 0x0000000000048947 */ /* 0x000fea0003800000 */
[----:B------:R-:W-:Y:S01]  /*9a40*/  BPT.TRAP 0x1 ;  /* 0x000000040000795c */ /* 0x000fe20000300000 */
.L_x_819:
[----:B-1----:R-:W-:Y:S05]  /*9a50*/  @P1 BRA `(.L_x_820) ;  /* 0x0000000000081947 */ /* 0x002fea0003800000 */
[----:B------:R-:W1:Y:S02]  /*9a60*/  SYNCS.PHASECHK.TRANS64.TRYWAIT P1, [UR6+0x19c30], R0 ;  /* 0x019c3000ff0075a7 */ /* 0x000e640008020146 */
[----:B-1----:R-:W-:Y:S05]  /*9a70*/  @!P1 BRA `(.L_x_821) ;  /* 0x0000009c00409947 */ /* 0x002fea0003800000 */
.L_x_820:
        /* <DEDUP_REMOVED lines=17> */
.L_x_822:
[----:B------:R-:W-:Y:S01]  /*9b90*/  ULEA UR11, UR18, UR46, 0x3 ;  /* 0x0000002e120b7291 */ /* 0x000fe2000f8e183f */
[----:B01----:R-:W-:-:S05]  /*9ba0*/  IMAD.U32 R0, RZ, RZ, UR17 ;  /* 0x00000011ff007e24 */ /* 0x003fca000f8e00ff */
[----:B------:R-:W-:-:S04]  /*9bb0*/  SHF.L.U32 R0, R0, 0x1f, RZ ;  /* 0x0000001f00007819 */ /* 0x000fc800000006ff */
[----:B------:R0:W1:Y:S01]  /*9bc0*/  SYNCS.PHASECHK.TRANS64.TRYWAIT P1, [UR11+0x19c50], R0 ;  /* 0x019c5000ff0075a7 */ /* 0x000062000802014b */
[----:B------:R-:W-:Y:S05]  /*9bd0*/  @!P0 BRA `(.L_x_823) ;  /* 0x0000000000048947 */ /* 0x000fea0003800000 */
[----:B------:R-:W-:Y:S01]  /*9be0*/  BPT.TRAP 0x1 ;  /* 0x000000040000795c */ /* 0x000fe20000300000 */
.L_x_823:
[----:B-1----:R-:W-:Y:S05]  /*9bf0*/  @P1 BRA `(.L_x_824) ;  /* 0x0000000000081947 */ /* 0x002fea0003800000 */
[----:B------:R-:W1:Y:S02]  /*9c00*/  SYNCS.PHASECHK.TRANS64.TRYWAIT P1, [UR11+0x19c50], R0 ;  /* 0x019c5000ff0075a7 */ /* 0x000e64000802014b */
[----:B-1----:R-:W-:Y:S05]  /*9c10*/  @!P1 BRA `(.L_x_825) ;  /* 0x0000009800f09947 */ /* 0x002fea0003800000 */
.L_x_824:
        /* <DEDUP_REMOVED lines=27> */
.L_x_826:
[----:B------:R-:W-:Y:S01]  /*9dd0*/  UISETP.NE.AND UP1, UPT, UR50, URZ, UPT ;  /* 0x0000003f3200728c */ /* 0x000fe2000bf25270 */
[----:B------:R-:W-:Y:S01]  /*9de0*/  VIADD R14, R18, UR41 ;  /* 0x00000029120e7c36 */ /* 0x000fe20008000000 */
[----:B------:R-:W2:Y:S01]  /*9df0*/  LDC R13, c[0x0][0x2f0] ;  /* 0x0000bc00ff0d7b82 */ /* 0x000ea20000000800 */
[----:B------:R-:W-:Y:S02]  /*9e00*/  ULEA UR6, UR37, UR46, 0x3 ;  /* 0x0000002e25067291 */ /* 0x000fe4000f8e183f */
[----:B------:R-:W-:Y:S01]  /*9e10*/  UISETP.NE.AND UP0, UPT, UR49, URZ, UPT ;  /* 0x0000003f3100728c */ /* 0x000fe2000bf05270 */
[----:B------:R-:W-:Y:S01]  /*9e20*/  PLOP3.LUT P1, PT, PT, PT, UP1, 0x80, 0x0 ;  /* 0x000000000000781c */ /* 0x000fe20003f2f018 */
[----:B------:R-:W-:Y:S01]  /*9e30*/  UIADD3 UR6, UR6, 0x19c40, URZ ;  /* 0x00019c4006067890 */ /* 0x000fe2000fffe03f */
[----:B------:R-:W-:-:S03]  /*9e40*/  PLOP3.LUT P2, PT, PT, PT, UP1, 0x80, 0x0 ;  /* 0x000000000000781c */ /* 0x000fc60003f4f018 */
[----:B------:R-:W-:Y:S01]  /*9e50*/  @UP1 ULDC UR7, c[0x0][0x44c] ;  /* 0x0001130000071ab9 */ /* 0x000fe20000000800 */
[----:B------:R-:W-:-:S07]  /*9e60*/  UPRMT UR6, UR45, 0x654, UR6 ;  /* 0x000006542d067896 */ /* 0x000fce0008000006 */
[----:B01----:R-:W-:Y:S01]  /*9e70*/  @P1 IMAD.HI.U32 R0, R14, UR7, RZ ;  /* 0x000000070e001c27 */ /* 0x003fe2000f8e00ff */
[----:B------:R-:W-:Y:S01]  /*9e80*/  @UP1 ULDC UR7, c[0x0][0x450] ;  /* 0x0001140000071ab9 */ /* 0x000fe20000000800 */
[----:B------:R-:W-:Y:S01]  /*9e90*/  PLOP3.LUT P1, PT, PT, PT, UP0, 0x40, 0x0 ;  /* 0x000000000000781c */ /* 0x000fe20003f2e808 */
[----:B------:R-:W-:Y:S01]  /*9ea0*/  SYNCS.ARRIVE.TRANS64.RED.A1T0 RZ, [UR6], RZ ;  /* 0x000000ffffff79a7 */ /* 0x000fe20008100406 */
[----:B------:R-:W-:Y:S01]  /*9eb0*/  ULOP3.LUT UR6, URZ, UR20, URZ, 0x33, !UPT ;  /* 0x000000143f067292 */ /* 0x000fe2000f8e333f */
[----:B------:R-:W-:Y:S01]  /*9ec0*/  @P2 SHF.R.U32.HI R14, RZ, UR7, R0 ;  /* 0x00000007ff0e2c19 */ /* 0x000fe20008011600 */
[----:B------:R-:W-:-:S04]  /*9ed0*/  IMAD.SHL.U32 R0, R10, 0x80, RZ ;  /* 0x000000800a007824 */ /* 0x000fc800078e00ff */
[----:B------:R-:W0:Y:S01]  /*9ee0*/  SHFL.IDX PT, R20, R14, RZ, 0x1c1f ;  /* 0x001c1fff0e147589 */ /* 0x000e2200000e0000 */
[----:B------:R-:W-:-:S05]  /*9ef0*/  IADD3 R5, -R0, 0x1, RZ ;  /* 0x0000000100057810 */ /* 0x000fca0007ffe1ff */
[----:B------:R-:W-:-:S04]  /*9f00*/  IMAD R4, R16, -0x2, R5 ;  /* 0xfffffffe10047824 */ /* 0x000fc800078e0205 */
[----:B--2---:R-:W-:-:S04]  /*9f10*/  IMAD R4, R13, UR42, R4 ;  /* 0x0000002a0d047c24 */ /* 0x004fc8000f8e0204 */
[----:B------:R-:W-:-:S04]  /*9f20*/  VIADD R4, R4, -UR21 ;  /* 0x8000001504047c36 */ /* 0x000fc80008000000 */
[C---:B------:R-:W-:Y:S02]  /*9f30*/  VIADD R12, R4.reuse, UR22 ;  /* 0x00000016040c7c36 */ /* 0x040fe40008000000 */
[----:B------:R-:W-:Y:S02]  /*9f40*/  VIADD R11, R4, UR6 ;  /* 0x00000006040b7c36 */ /* 0x000fe40008000000 */
[--C-:B0-----:R-:W-:Y:S02]  /*9f50*/  IMAD.IADD R9, R12, 0x1, R20.reuse ;  /* 0x000000010c097824 */ /* 0x101fe400078e0214 */
[----:B------:R-:W-:Y:S01]  /*9f60*/  IMAD.IADD R8, R11, 0x1, R20 ;  /* 0x000000010b087824 */ /* 0x000fe200078e0214 */
[----:B------:R-:W-:Y:S06]  /*9f70*/  @P1 BRA `(.L_x_827) ;  /* 0x00000000005c1947 */ /* 0x000fec0003800000 */
[----:B------:R-:W-:Y:S01]  /*9f80*/  IMAD R4, R13, UR42, R20 ;  /* 0x0000002a0d047c24 */ /* 0x000fe2000f8e0214 */
[----:B------:R-:W-:Y:S03]  /*9f90*/  BSSY B0, `(.L_x_828) ;  /* 0x0000011000007945 */ /* 0x000fe60003800000 */
[----:B------:R-:W-:-:S05]  /*9fa0*/  VIADD R15, R4, -UR21 ;  /* 0x80000015040f7c36 */ /* 0x000fca0008000000 */
        /* <DEDUP_REMOVED lines=10> */
.L_x_829:
[----:B------:R-:W-:-:S05]  /*a050*/  IMAD.U32 R20, RZ, RZ, UR19 ;  /* 0x00000013ff147e24 */ /* 0x000fca000f8e00ff */
[----:B------:R-:W-:-:S13]  /*a060*/  ISETP.NE.AND P1, PT, R20, 0x1, PT ;  /* 0x000000011400780c */ /* 0x000fda0003f25270 */
[----:B------:R-:W0:Y:S02]  /*a070*/  @P1 LDC.64 R4, c[0x0][0x9e8] ;  /* 0x00027a00ff041b82 */ /* 0x000e240000000a00 */
[----:B0-----:R-:W-:-:S05]  /*a080*/  @P1 IMAD.HI.U32 R4, R15, R4, RZ ;  /* 0x000000040f041227 */ /* 0x001fca00078e00ff */
[----:B------:R-:W-:-:S07]  /*a090*/  @P1 SHF.R.U32.HI R15, RZ, R5, R4 ;  /* 0x00000005ff0f1219 */ /* 0x000fce0000011604 */
.L_x_830:
[----:B------:R-:W-:Y:S05]  /*a0a0*/  BSYNC B0 ;  /* 0x0000000000007941 */ /* 0x000fea0003800000 */
.L_x_828:
[----:B------:R-:W-:-:S04]  /*a0b0*/  IMAD R15, R15, R20, -R0 ;  /* 0x000000140f0f7224 */ /* 0x000fc800078e0a00 */
[----:B------:R-:W-:-:S05]  /*a0c0*/  IMAD R15, R16, -0x2, R15 ;  /* 0xfffffffe100f7824 */ /* 0x000fca00078e020f */
[----:B------:R-:W-:Y:S02]  /*a0d0*/  VIADDMNMX R9, R15, R20, R9, PT ;  /* 0x000000140f097246 */ /* 0x000fe40003800109 */
[----:B------:R-:W-:-:S07]  /*a0e0*/  VIMNMX R8, R8, R15, !PT ;  /* 0x0000000f08087248 */ /* 0x000fce0007fe0100 */
.L_x_827:
        /* <DEDUP_REMOVED lines=15> */
[C---:B------:R-:W-:Y:S01]  /*a1e0*/  ISETP.GT.AND P5, PT, R8.reuse, 0x9, P1 ;  /* 0x000000090800780c */ /* 0x040fe20000fa4270 */
        /* <DEDUP_REMOVED lines=18> */
[----:B------:R-:W-:Y:S02]  /*a310*/  ISETP.GT.AND P2, PT, R8, 0x29, P1 ;  /* 0x000000290800780c */ /* 0x000fe40000f44270 */
        /* <DEDUP_REMOVED lines=81> */
.L_x_833:
[----:B------:R-:W-:-:S05]  /*a830*/  IMAD.U32 R4, RZ, RZ, UR19 ;  /* 0x00000013ff047e24 */ /* 0x000fca000f8e00ff */
[----:B------:R-:W-:-:S13]  /*a840*/  ISETP.NE.AND P2, PT, R4, 0x1, PT ;  /* 0x000000010400780c */ /* 0x000fda0003f45270 */
[----:B------:R-:W0:Y:S02]  /*a850*/  @P2 LDC.64 R8, c[0x0][0x9e8] ;  /* 0x00027a00ff082b82 */ /* 0x000e240000000a00 */
[----:B0-----:R-:W-:-:S05]  /*a860*/  @P2 IMAD.HI.U32 R8, R13, R8, RZ ;  /* 0x000000080d082227 */ /* 0x001fca00078e00ff */
[----:B------:R-:W-:-:S07]  /*a870*/  @P2 SHF.R.U32.HI R13, RZ, R9, R8 ;  /* 0x00000009ff0d2219 */ /* 0x000fce0000011608 */
.L_x_834:
[----:B------:R-:W-:Y:S05]  /*a880*/  BSYNC B0 ;  /* 0x0000000000007941 */ /* 0x000fea0003800000 */
.L_x_832:
[----:B------:R-:W-:-:S04]  /*a890*/  IMAD R13, R13, R4, -R0 ;  /* 0x000000040d0d7224 */ /* 0x000fc800078e0a00 */
[----:B------:R-:W-:-:S05]  /*a8a0*/  IMAD R13, R16, -0x2, R13 ;  /* 0xfffffffe100d7824 */ /* 0x000fca00078e020d */
[----:B------:R-:W-:Y:S02]  /*a8b0*/  VIADDMNMX R12, R13, R4, R12, PT ;  /* 0x000000040d0c7246 */ /* 0x000fe4000380010c */
[----:B------:R-:W-:-:S07]  /*a8c0*/  VIMNMX R11, R11, R13, !PT ;  /* 0x0000000d0b0b7248 */ /* 0x000fce0007fe0100 */
.L_x_831:
        /* <DEDUP_REMOVED lines=14> */
[----:B------:R-:W-:Y:S02]  /*a9b0*/  ISETP.GT.AND P5, PT, R11, RZ, P1 ;  /* 0x000000ff0b00720c */ /* 0x000fe40000fa4270 */
        /* <DEDUP_REMOVED lines=17> */
[----:B------:R-:W-:Y:S02]  /*aad0*/  FMNMX.FTZ R20, R26, R7, !PT ;  /* 0x000000071a147209 */ /* 0x000fe40007810000 */
[----:B------:R-:W-:Y:S02]  /*aae0*/  FMNMX.FTZ R0, R56, R9, !PT ;  /* 0x0000000938007209 */ /* 0x000fe40007810000 */
[----:B------:R-:W-:Y:S02]  /*aaf0*/  ISETP.LT.OR P4, PT, R12, 0xa, P4 ;  /* 0x0000000a0c00780c */ /* 0x000fe40002781670 */
[----:B------:R-:W-:Y:S02]  /*ab00*/  FMNMX.FTZ R9, R57, R0, !PT ;  /* 0x0000000039097209 */ /* 0x000fe40007810000 */
[----:B------:R-:W-:-:S02]  /*ab10*/  FSEL R30, R30, -INF , !P3 ;  /* 0xff8000001e1e7808 */ /* 0x000fc40005800000 */
[----:B------:R-:W-:Y:S02]  /*ab20*/  FMNMX.FTZ R0, R60, R9, !PT ;  /* 0x000000093c007209 */ /* 0x000fe40007810000 */
[----:B------:R-:W-:Y:S02]  /*ab30*/  FMNMX.FTZ R15, R27, R20, !PT ;  /* 0x000000141b0f7209 */ /* 0x000fe40007810000 */
[----:B------:R-:W-:Y:S02]  /*ab40*/  FMNMX.FTZ R9, R61, R0, !PT ;  /* 0x000000003d097209 */ /* 0x000fe40007810000 */
[----:B------:R-:W-:Y:S02]  /*ab50*/  ISETP.GT.AND P2, PT, R11, 0x11, P1 ;  /* 0x000000110b00780c */ /* 0x000fe40000f44270 */
[----:B------:R-:W-:Y:S02]  /*ab60*/  FMNMX.FTZ R0, R64, R9, !PT ;  /* 0x0000000940007209 */ /* 0x000fe40007810000 */
[----:B------:R-:W-:-:S02]  /*ab70*/  FSEL R31, R31, -INF , !P4 ;  /* 0xff8000001f1f7808 */ /* 0x000fc40006000000 */
[----:B------:R-:W-:Y:S02]  /*ab80*/  FMNMX.FTZ R9, R65, R0, !PT ;  /* 0x0000000041097209 */ /* 0x000fe40007810000 */
[----:B------:R-:W-:Y:S02]  /*ab90*/  FMNMX.FTZ R24, R30, R15, !PT ;  /* 0x0000000f1e187209 */ /* 0x000fe40007810000 */
[----:B------:R-:W-:Y:S02]  /*aba0*/  FMNMX.FTZ R0, R68, R9, !PT ;  /* 0x0000000944007209 */ /* 0x000fe40007810000 */
[----:B------:R-:W-:Y:S02]  /*abb0*/  ISETP.GT.AND P3, PT, R11, 0x18, P1 ;  /* 0x000000180b00780c */ /* 0x000fe40000f64270 */
[----:B------:R-:W-:Y:S02]  /*abc0*/  FMNMX.FTZ R9, R69, R0, !PT ;  /* 0x0000000045097209 */ /* 0x000fe40007810000 */
[----:B------:R-:W-:-:S02]  /*abd0*/  ISETP.LT.OR P2, PT, R12, 0x12, P2 ;  /* 0x000000120c00780c */ /* 0x000fc40001741670 */
[----:B------:R-:W-:Y:S02]  /*abe0*/  FMNMX.FTZ R0, R72, R9, !PT ;  /* 0x0000000948007209 */ /* 0x000fe40007810000 */
[----:B------:R-:W-:Y:S02]  /*abf0*/  FMNMX.FTZ R21, R31, R24, !PT ;  /* 0x000000181f157209 */ /* 0x000fe40007810000 */
[----:B------:R-:W-:Y:S02]  /*ac00*/  FMNMX.FTZ R9, R73, R0, !PT ;  /* 0x0000000049097209 */ /* 0x000fe40007810000 */
[----:B------:R-:W-:Y:S02]  /*ac10*/  ISETP.GT.AND P4, PT, R11, 0x19, P1 ;  /* 0x000000190b00780c */ /* 0x000fe40000f84270 */
[----:B------:R-:W-:Y:S02]  /*ac20*/  FMNMX.FTZ R0, R76, R9, !PT ;  /* 0x000000094c007209 */ /* 0x000fe40007810000 */
[----:B------:R-:W-:-:S02]  /*ac30*/  ISETP.LT.OR P3, PT, R12, 0x19, P3 ;  /* 0x000000190c00780c */ /* 0x000fc40001f61670 */
[----:B------:R-:W-:Y:S02]  /*ac40*/  FMNMX.FTZ R9, R77, R0, !PT ;  /* 0x000000004d097209 */ /* 0x000fe40007810000 */
[----:B------:R-:W-:Y:S02]  /*ac50*/  FSEL R35, R35, -INF , !P2 ;  /* 0xff80000023237808 */ /* 0x000fe40005000000 */
[----:B------:R-:W-:Y:S02]  /*ac60*/  FMNMX.FTZ R0, R80, R9, !PT ;  /* 0x0000000950007209 */ /* 0x000fe40007810000 */
[----:B------:R-:W-:Y:S02]  /*ac70*/  FMNMX.FTZ R24, R34, R21, !PT ;  /* 0x0000001522187209 */ /* 0x000fe40007810000 */
[----:B------:R-:W-:Y:S02]  /*ac80*/  FMNMX.FTZ R9, R81, R0, !PT ;  /* 0x0000000051097209 */ /* 0x000fe40007810000 */
[----:B------:R-:W-:-:S02]  /*ac90*/  ISETP.LT.OR P4, PT, R12, 0x1a, P4 ;  /* 0x0000001a0c00780c */ /* 0x000fc40002781670 */
[----:B------:R-:W-:Y:S02]  /*aca0*/  FMNMX.FTZ R0, R84, R9, !PT ;  /* 0x0000000954007209 */ /* 0x000fe40007810000 */
[----:B------:R-:W-:Y:S02]  /*acb0*/  FSEL R38, R38, -INF , !P3 ;  /* 0xff80000026267808 */ /* 0x000fe40005800000 */
[----:B------:R-:W-:Y:S02]  /*acc0*/  FMNMX.FTZ R4, R85, R0, !PT ;  /* 0x0000000055047209 */ /* 0x000fe40007810000 */
[----:B------:R-:W-:Y:S02]  /*acd0*/  FMNMX.FTZ R21, R35, R24, !PT ;  /* 0x0000001823157209 */ /* 0x000fe40007810000 */
[----:B------:R-:W-:Y:S01]  /*ace0*/  ISETP.GT.AND P2, PT, R11, 0x21, P1 ;  /* 0x000000210b00780c */ /* 0x000fe20000f44270 */
[----:B------:R-:W0:Y:S01]  /*acf0*/  SHFL.BFLY PT, R9, R4, 0x2, 0x1f ;  /* 0x0c401f0004097f89 */ /* 0x000e2200000e0000 */
[----:B------:R-:W-:-:S02]  /*ad00*/  FSEL R39, R39, -INF , !P4 ;  /* 0xff80000027277808 */ /* 0x000fc40006000000 */
[C---:B------:R-:W-:Y:S02]  /*ad10*/  ISETP.GT.AND P3, PT, R11.reuse, 0x28, P1 ;  /* 0x000000280b00780c */ /* 0x040fe40000f64270 */
[C---:B------:R-:W-:Y:S02]  /*ad20*/  ISETP.LT.OR P2, PT, R12.reuse, 0x22, P2 ;  /* 0x000000220c00780c */ /* 0x040fe40001741670 */
[----:B------:R-:W-:Y:S02]  /*ad30*/  ISETP.GT.AND P4, PT, R11, 0x29, P1 ;  /* 0x000000290b00780c */ /* 0x000fe40000f84270 */
[----:B------:R-:W-:Y:S02]  /*ad40*/  ISETP.LT.OR P3, PT, R12, 0x29, P3 ;  /* 0x000000290c00780c */ /* 0x000fe40001f61670 */
[----:B------:R-:W-:Y:S02]  /*ad50*/  FSEL R43, R43, -INF , !P2 ;  /* 0xff8000002b2b7808 */ /* 0x000fe40005000000 */
[----:B------:R-:W-:-:S02]  /*ad60*/  ISETP.GT.AND P2, PT, R11, 0x30, P1 ;  /* 0x000000300b00780c */ /* 0x000fc40000f44270 */
[----:B------:R-:W-:Y:S02]  /*ad70*/  FSEL R46, R46, -INF , !P3 ;  /* 0xff8000002e2e7808 */ /* 0x000fe40005800000 */
[C---:B------:R-:W-:Y:S02]  /*ad80*/  ISETP.LT.OR P4, PT, R12.reuse, 0x2a, P4 ;  /* 0x0000002a0c00780c */ /* 0x040fe40002781670 */
[----:B------:R-:W-:Y:S02]  /*ad90*/  ISETP.GT.AND P3, PT, R11, 0x31, P1 ;  /* 0x000000310b00780c */ /* 0x000fe40000f64270 */
[----:B------:R-:W-:Y:S02]  /*ada0*/  ISETP.LT.OR P2, PT, R12, 0x31, P2 ;  /* 0x000000310c00780c */ /* 0x000fe40001741670 */
[----:B------:R-:W-:Y:S02]  /*adb0*/  FSEL R47, R47, -INF , !P4 ;  /* 0xff8000002f2f7808 */ /* 0x000fe40006000000 */
[----:B0-----:R-:W-:-:S02]  /*adc0*/  FMNMX.FTZ R9, R4, R9, !PT ;  /* 0x0000000904097209 */ /* 0x001fc40007810000 */
[C---:B------:R-:W-:Y:S02]  /*add0*/  ISETP.GT.AND P5, PT, R11.reuse, 0x38, P1 ;  /* 0x000000380b00780c */ /* 0x040fe40000fa4270 */
[----:B------:R-:W-:Y:S01]  /*ade0*/  FSEL R50, R50, -INF , !P2 ;  /* 0xff80000032327808 */ /* 0x000fe20005000000 */
[----:B------:R-:W0:Y:S01]  /*adf0*/  SHFL.BFLY PT, R0, R9, 0x1, 0x1f ;  /* 0x0c201f0009007f89 */ /* 0x000e2200000e0000 */
[C---:B------:R-:W-:Y:S02]  /*ae00*/  ISETP.LT.OR P3, PT, R12.reuse, 0x32, P3 ;  /* 0x000000320c00780c */ /* 0x040fe40001f61670 */
[----:B------:R-:W-:Y:S02]  /*ae10*/  ISETP.GT.AND P4, PT, R11, 0x39, P1 ;  /* 0x000000390b00780c */ /* 0x000fe40000f84270 */
[----:B------:R-:W-:Y:S02]  /*ae20*/  ISETP.LT.OR P5, PT, R12, 0x39, P5 ;  /* 0x000000390c00780c */ /* 0x000fe40002fa1670 */
[----:B------:R-:W-:-:S02]  /*ae30*/  FSEL R51, R51, -INF , !P3 ;  /* 0xff80000033337808 */ /* 0x000fc40005800000 */
[C---:B------:R-:W-:Y:S02]  /*ae40*/  ISETP.GT.AND P2, PT, R11.reuse, 0x40, P1 ;  /* 0x000000400b00780c */ /* 0x040fe40000f44270 */
[----:B------:R-:W-:Y:S02]  /*ae50*/  FSEL R54, R54, -INF , !P5 ;  /* 0xff80000036367808 */ /* 0x000fe40006800000 */
[C---:B------:R-:W-:Y:S02]  /*ae60*/  ISETP.LT.OR P4, PT, R12.reuse, 0x3a, P4 ;  /* 0x0000003a0c00780c */ /* 0x040fe40002781670 */
        /* <DEDUP_REMOVED lines=25> */
[----:B------:R0:W-:Y:S01]  /*b000*/  MUFU.EX2 R20, R33 ;  /* 0x0000002100147308 */ /* 0x0001e20000000800 */
[----:B------:R-:W-:Y:S01]  /*b010*/  FSEL R62, R62, -INF , !P5 ;  /* 0xff8000003e3e7808 */ /* 0x000fe20006800000 */
[--C-:B------:R-:W-:Y:S01]  /*b020*/  FFMA.FTZ R21, R40, UR43, -R4.reuse ;  /* 0x0000002b28157c23 */ /* 0x100fe20008010804 */
[----:B------:R-:W-:Y:S01]  /*b030*/  FMNMX.FTZ R25, R43, R28, !PT ;  /* 0x0000001c2b197209 */ /* 0x000fe20007810000 */
[--C-:B------:R-:W-:Y:S01]  /*b040*/  FFMA.FTZ R41, R41, UR43, -R4.reuse ;  /* 0x0000002b29297c23 */ /* 0x100fe20008010804 */
[----:B------:R-:W-:Y:S01]  /*b050*/  ISETP.LT.OR P4, PT, R12, 0x4a, P4 ;  /* 0x0000004a0c00780c */ /* 0x000fe20002781670 */
[--C-:B------:R-:W-:Y:S01]  /*b060*/  FFMA.FTZ R49, R49, UR43, -R4.reuse ;  /* 0x0000002b31317c23 */ /* 0x100fe20008010804 */
[----:B------:R-:W-:Y:S01]  /*b070*/  FMNMX.FTZ R32, R46, R25, !PT ;  /* 0x000000192e207209 */ /* 0x000fe20007810000 */
[----:B------:R1:W-:Y:S01]  /*b080*/  MUFU.EX2 R24, R37 ;  /* 0x0000002500187308 */ /* 0x0003e20000000800 */
[----:B------:R-:W-:Y:S01]  /*b090*/  ISETP.GT.AND P3, PT, R11, 0x51, P1 ;  /* 0x000000510b00780c */ /* 0x000fe20000f64270 */
[--C-:B------:R-:W-:Y:S01]  /*b0a0*/  FFMA.FTZ R25, R44, UR43, -R4.reuse ;  /* 0x0000002b2c197c23 */ /* 0x100fe20008010804 */
[----:B------:R-:W-:Y:S01]  /*b0b0*/  FMNMX.FTZ R29, R47, R32, !PT ;  /* 0x000000202f1d7209 */ /* 0x000fe20007810000 */
[--C-:B------:R-:W-:Y:S01]  /*b0c0*/  FFMA.FTZ R53, R53, UR43, -R4.reuse ;  /* 0x0000002b35357c23 */ /* 0x100fe20008010804 */
[----:B------:R-:W-:Y:S01]  /*b0d0*/  ISETP.LT.OR P2, PT, R12, 0x51, P2 ;  /* 0x000000510c00780c */ /* 0x000fe20001741670 */
[--C-:B------:R-:W-:Y:S01]  /*b0e0*/  FFMA.FTZ R45, R45, UR43, -R4.reuse ;  /* 0x0000002b2d2d7c23 */ /* 0x100fe20008010804 */
[----:B------:R-:W-:Y:S01]  /*b0f0*/  FMNMX.FTZ R32, R50, R29, !PT ;  /* 0x0000001d32207209 */ /* 0x000fe20007810000 */
[----:B------:R-:W-:Y:S01]  /*b100*/  MUFU.EX2 R28, R41 ;  /* 0x00000029001c7308 */ /* 0x000fe20000000800 */
[----:B------:R-:W-:Y:S01]  /*b110*/  FSEL R63, R63, -INF , !P4 ;  /* 0xff8000003f3f7808 */ /* 0x000fe20006000000 */
[----:B------:R-:W-:Y:S01]  /*b120*/  FFMA.FTZ R57, R57, UR43, -R4 ;  /* 0x0000002b39397c23 */ /* 0x000fe20008010804 */
[----:B------:R-:W-:-:S02]  /*b130*/  FMNMX.FTZ R29, R51, R32, !PT ;  /* 0x00000020331d7209 */ /* 0x000fc40007810000 */
[----:B------:R-:W-:Y:S02]  /*b140*/  ISETP.GT.AND P5, PT, R11, 0x58, P1 ;  /* 0x000000580b00780c */ /* 0x000fe40000fa4270 */
[----:B------:R-:W-:Y:S01]  /*b150*/  FMNMX.FTZ R36, R54, R29, !PT ;  /* 0x0000001d36247209 */ /* 0x000fe20007810000 */
[----:B------:R-:W-:Y:S01]  /*b160*/  FFMA.FTZ R29, R48, UR43, -R4 ;  /* 0x0000002b301d7c23 */ /* 0x000fe20008010804 */
[----:B------:R-:W-:Y:S01]  /*b170*/  FSEL R66, R66, -INF , !P2 ;  /* 0xff80000042427808 */ /* 0x000fe20005000000 */
[----:B------:R-:W-:Y:S01]  /*b180*/  MUFU.EX2 R8, R8 ;  /* 0x0000000800087308 */ /* 0x000fe20000000800 */
[----:B0-----:R-:W-:Y:S02]  /*b190*/  FMNMX.FTZ R33, R55, R36, !PT ;  /* 0x0000002437217209 */ /* 0x001fe40007810000 */
[----:B------:R-:W-:Y:S02]  /*b1a0*/  ISETP.LT.OR P3, PT, R12, 0x52, P3 ;  /* 0x000000520c00780c */ /* 0x000fe40001f61670 */
[----:B------:R-:W-:-:S02]  /*b1b0*/  FMNMX.FTZ R36, R58, R33, !PT ;  /* 0x000000213a247209 */ /* 0x000fc40007810000 */
[----:B------:R-:W-:Y:S01]  /*b1c0*/  ISETP.GT.AND P4, PT, R11, 0x59, P1 ;  /* 0x000000590b00780c */ /* 0x000fe20000f84270 */
[----:B------:R-:W-:Y:S01]  /*b1d0*/  MUFU.EX2 R5, R5 ;  /* 0x0000000500057308 */ /* 0x000fe20000000800 */
[----:B------:R-:W-:Y:S02]  /*b1e0*/  FMNMX.FTZ R33, R59, R36, !PT ;  /* 0x000000243b217209 */ /* 0x000fe40007810000 */
[----:B------:R-:W-:Y:S02]  /*b1f0*/  ISETP.LT.OR P5, PT, R12, 0x59, P5 ;  /* 0x000000590c00780c */ /* 0x000fe40002fa1670 */
[----:B------:R-:W-:Y:S01]  /*b200*/  FMNMX.FTZ R40, R62, R33, !PT ;  /* 0x000000213e287209 */ /* 0x000fe20007810000 */
[--C-:B------:R-:W-:Y:S01]  /*b210*/  FFMA.FTZ R33, R52, UR43, -R4.reuse ;  /* 0x0000002b34217c23 */ /* 0x100fe20008010804 */
[----:B------:R-:W-:Y:S01]  /*b220*/  FSEL R67, R67, -INF , !P3 ;  /* 0xff80000043437808 */ /* 0x000fe20005800000 */
[----:B------:R0:W-:Y:S01]  /*b230*/  MUFU.EX2 R36, R49 ;  /* 0x0000003100247308 */ /* 0x0001e20000000800 */
[----:B-1----:R-:W-:Y:S01]  /*b240*/  FMNMX.FTZ R37, R63, R40, !PT ;  /* 0x000000283f257209 */ /* 0x002fe20007810000 */
[----:B------:R-:W-:Y:S01]  /*b250*/  FFMA.FTZ R52, R69, UR43, -R4 ;  /* 0x0000002b45347c23 */ /* 0x000fe20008010804 */
[----:B------:R-:W-:-:S02]  /*b260*/  ISETP.GT.AND P2, PT, R11, 0x60, P1 ;  /* 0x000000600b00780c */ /* 0x000fc40000f44270 */
[----:B------:R-:W-:Y:S02]  /*b270*/  FMNMX.FTZ R40, R66, R37, !PT ;  /* 0x0000002542287209 */ /* 0x000fe40007810000 */
[----:B------:R-:W-:Y:S01]  /*b280*/  FSEL R70, R70, -INF , !P5 ;  /* 0xff80000046467808 */ /* 0x000fe20006800000 */
[----:B------:R-:W-:Y:S01]  /*b290*/  MUFU.EX2 R9, R9 ;  /* 0x0000000900097308 */ /* 0x000fe20000000800 */
[----:B------:R-:W-:Y:S01]  /*b2a0*/  ISETP.LT.OR P4, PT, R12, 0x5a, P4 ;  /* 0x0000005a0c00780c */ /* 0x000fe20002781670 */
[----:B0-----:R-:W-:Y:S01]  /*b2b0*/  FFMA.FTZ R49, R68, UR43, -R4 ;  /* 0x0000002b44317c23 */ /* 0x001fe20008010804 */
[----:B------:R-:W-:Y:S02]  /*b2c0*/  FMNMX.FTZ R37, R67, R40, !PT ;  /* 0x0000002843257209 */ /* 0x000fe40007810000 */
[----:B------:R-:W-:Y:S02]  /*b2d0*/  ISETP.GT.AND P3, PT, R11, 0x61, P1 ;  /* 0x000000610b00780c */ /* 0x000fe40000f64270 */
[----:B------:R-:W-:Y:S01]  /*b2e0*/  ISETP.LT.OR P2, PT, R12, 0x61, P2 ;  /* 0x000000610c00780c */ /* 0x000fe20001741670 */
[----:B------:R0:W-:Y:S01]  /*b2f0*/  MUFU.EX2 R40, R53 ;  /* 0x0000003500287308 */ /* 0x0001e20000000800 */
[----:B------:R-:W-:-:S02]  /*b300*/  FSEL R71, R71, -INF , !P4 ;  /* 0xff80000047477808 */ /* 0x000fc40006000000 */
[----:B------:R-:W-:Y:S01]  /*b310*/  FMNMX.FTZ R44, R70, R37, !PT ;  /* 0x00000025462c7209 */ /* 0x000fe20007810000 */
[----:B------:R-:W-:-:S01]  /*b320*/  FFMA.FTZ R37, R56, UR43, -R4 ;  /* 0x0000002b38257c23 */ /* 0x000fc20008010804 */
[----:B------:R-:W-:Y:S01]  /*b330*/  ISETP.GT.AND P5, PT, R11, 0x68, P1 ;  /* 0x000000680b00780c */ /* 0x000fe20000fa4270 */
[----:B------:R-:W-:-:S01]  /*b340*/  FFMA.FTZ R56, R73, UR43, -R4 ;  /* 0x0000002b49387c23 */ /* 0x000fc20008010804 */
[----:B------:R-:W-:Y:S01]  /*b350*/  FSEL R74, R74, -INF , !P2 ;  /* 0xff8000004a4a7808 */ /* 0x000fe20005000000 */
[----:B------:R-:W-:Y:S01]  /*b360*/  MUFU.EX2 R14, R14 ;  /* 0x0000000e000e7308 */ /* 0x000fe20000000800 */
[----:B------:R-:W-:Y:S01]  /*b370*/  ISETP.LT.OR P3, PT, R12, 0x62, P3 ;  /* 0x000000620c00780c */ /* 0x000fe20001f61670 */
[----:B0-----:R-:W-:Y:S01]  /*b380*/  FFMA.FTZ R53, R72, UR43, -R4 ;  /* 0x0000002b48357c23 */ /* 0x001fe20008010804 */
[----:B------:R-:W-:Y:S02]  /*b390*/  FMNMX.FTZ R41, R71, R44, !PT ;  /* 0x0000002c47297209 */ /* 0x000fe40007810000 */
[----:B------:R-:W-:-:S02]  /*b3a0*/  ISETP.LT.OR P5, PT, R12, 0x69, P5 ;  /* 0x000000690c00780c */ /* 0x000fc40002fa1670 */
[----:B------:R-:W-:Y:S01]  /*b3b0*/  ISETP.GT.AND P4, PT, R11, 0x69, P1 ;  /* 0x000000690b00780c */ /* 0x000fe20000f84270 */
[----:B------:R-:W-:Y:S01]  /*b3c0*/  MUFU.EX2 R13, R13 ;  /* 0x0000000d000d7308 */ /* 0x000fe20000000800 */
[----:B------:R-:W-:Y:S02]  /*b3d0*/  FSEL R75, R75, -INF , !P3 ;  /* 0xff8000004b4b7808 */ /* 0x000fe40005800000 */
[----:B------:R-:W-:Y:S01]  /*b3e0*/  FMNMX.FTZ R44, R74, R41, !PT ;  /* 0x000000294a2c7209 */ /* 0x000fe20007810000 */
[----:B------:R-:W-:-:S01]  /*b3f0*/  FFMA.FTZ R41, R60, UR43, -R4 ;  /* 0x0000002b3c297c23 */ /* 0x000fc20008010804 */
[----:B------:R-:W-:Y:S02]  /*b400*/  FSEL R78, R78, -INF , !P5 ;  /* 0xff8000004e4e7808 */ /* 0x000fe40006800000 */
[C---:B------:R-:W-:Y:S01]  /*b410*/  ISETP.GT.AND P2, PT, R11.reuse, 0x70, P1 ;  /* 0x000000700b00780c */ /* 0x040fe20000f44270 */
[----:B------:R-:W-:Y:S01]  /*b420*/  MUFU.EX2 R15, R15 ;  /* 0x0000000f000f7308 */ /* 0x000fe20000000800 */
[----:B------:R-:W-:-:S02]  /*b430*/  ISETP.GT.AND P3, PT, R11, 0x71, P1 ;  /* 0x000000710b00780c */ /* 0x000fc40000f64270 */
[C---:B------:R-:W-:Y:S02]  /*b440*/  ISETP.GT.AND P5, PT, R11.reuse, 0x78, P1 ;  /* 0x000000780b00780c */ /* 0x040fe40000fa4270 */
[----:B------:R-:W-:Y:S02]  /*b450*/  ISETP.GT.AND P1, PT, R11, 0x79, P1 ;  /* 0x000000790b00780c */ /* 0x000fe40000f24270 */
[C---:B------:R-:W-:Y:S01]  /*b460*/  ISETP.LT.OR P4, PT, R12.reuse, 0x6a, P4 ;  /* 0x0000006a0c00780c */ /* 0x040fe20002781670 */
[----:B------:R-:W-:Y:S01]  /*b470*/  MUFU.EX2 R21, R21 ;  /* 0x0000001500157308 */ /* 0x000fe20000000800 */
[----:B------:R-:W-:Y:S02]  /*b480*/  FMNMX.FTZ R11, R75, R44, !PT ;  /* 0x0000002c4b0b7209 */ /* 0x000fe40007810000 */
[----:B------:R-:W-:Y:S02]  /*b490*/  ISETP.LT.OR P2, PT, R12, 0x71, P2 ;  /* 0x000000710c00780c */ /* 0x000fe40001741670 */
[----:B------:R-:W-:-:S02]  /*b4a0*/  FSEL R79, R79, -INF , !P4 ;  /* 0xff8000004f4f7808 */ /* 0x000fc40006000000 */
[----:B------:R-:W-:Y:S01]  /*b4b0*/  FMNMX.FTZ R48, R78, R11, !PT ;  /* 0x0000000b4e307209 */ /* 0x000fe20007810000 */
[----:B------:R-:W-:Y:S01]  /*b4c0*/  MUFU.EX2 R25, R25 ;  /* 0x0000001900197308 */ /* 0x000fe20000000800 */
[----:B------:R-:W-:Y:S02]  /*b4d0*/  ISETP.LT.OR P3, PT, R12, 0x72, P3 ;  /* 0x000000720c00780c */ /* 0x000fe40001f61670 */
[----:B------:R-:W-:Y:S02]  /*b4e0*/  FSEL R82, R82, -INF , !P2 ;  /* 0xff80000052527808 */ /* 0x000fe40005000000 */
[----:B------:R-:W-:Y:S02]  /*b4f0*/  FMNMX.FTZ R11, R79, R48, !PT ;  /* 0x000000304f0b7209 */ /* 0x000fe40007810000 */
[----:B------:R-:W-:Y:S01]  /*b500*/  ISETP.LT.OR P5, PT, R12, 0x79, P5 ;  /* 0x000000790c00780c */ /* 0x000fe20002fa1670 */
[----:B------:R0:W-:Y:S01]  /*b510*/  MUFU.EX2 R32, R45 ;  /* 0x0000002d00207308 */ /* 0x0001e20000000800 */
[----:B------:R-:W-:-:S02]  /*b520*/  FSEL R83, R83, -INF , !P3 ;  /* 0xff80000053537808 */ /* 0x000fc40005800000 */
[----:B------:R-:W-:Y:S02]  /*b530*/  FMNMX.FTZ R48, R82, R11, !PT ;  /* 0x0000000b52307209 */ /* 0x000fe40007810000 */
[----:B------:R-:W-:Y:S01]  /*b540*/  ISETP.LT.OR P1, PT, R12, 0x7a, P1 ;  /* 0x0000007a0c00780c */ /* 0x000fe20000f21670 */
[--C-:B------:R-:W-:Y:S01]  /*b550*/  FFMA.FTZ R12, R61, UR43, -R4.reuse ;  /* 0x0000002b3d0c7c23 */ /* 0x100fe20008010804 */
[----:B------:R-:W-:Y:S01]  /*b560*/  FSEL R86, R86, -INF , !P5 ;  /* 0xff80000056567808 */ /* 0x000fe20006800000 */
[----:B------:R-:W-:Y:S01]  /*b570*/  MUFU.EX2 R29, R29 ;  /* 0x0000001d001d7308 */ /* 0x000fe20000000800 */
[----:B------:R-:W-:Y:S01]  /*b580*/  FMNMX.FTZ R11, R83, R48, !PT ;  /* 0x00000030530b7209 */ /* 0x000fe20007810000 */
[--C-:B0-----:R-:W-:Y:S01]  /*b590*/  FFMA.FTZ R45, R64, UR43, -R4.reuse ;  /* 0x0000002b402d7c23 */ /* 0x101fe20008010804 */
[----:B------:R-:W-:Y:S01]  /*b5a0*/  FSEL R87, R87, -INF , !P1 ;  /* 0xff80000057577808 */ /* 0x000fe20004800000 */
[--C-:B------:R-:W-:Y:S01]  /*b5b0*/  FFMA.FTZ R61, R80, UR43, -R4.reuse ;  /* 0x0000002b503d7c23 */ /* 0x100fe20008010804 */
[----:B------:R-:W-:Y:S01]  /*b5c0*/  FMNMX.FTZ R48, R86, R11, !PT ;  /* 0x0000000b56307209 */ /* 0x000fe20007810000 */
[--C-:B------:R-:W-:Y:S01]  /*b5d0*/  FFMA.FTZ R64, R81, UR43, -R4.reuse ;  /* 0x0000002b51407c23 */ /* 0x100fe20008010804 */
[----:B------:R-:W-:Y:S01]  /*b5e0*/  FSEL R69, R0, RZ, P6 ;  /* 0x000000ff00457208 */ /* 0x000fe20003000000 */
[----:B------:R-:W-:Y:S01]  /*b5f0*/  MUFU.EX2 R33, R33 ;  /* 0x0000002100217308 */ /* 0x000fe20000000800 */
[----:B------:R-:W-:Y:S01]  /*b600*/  FMNMX.FTZ R11, R87, R48, !PT ;  /* 0x00000030570b7209 */ /* 0x000fe20007810000 */
[--C-:B------:R-:W-:Y:S01]  /*b610*/  FFMA.FTZ R48, R65, UR43, -R4.reuse ;  /* 0x0000002b41307c23 */ /* 0x100fe20008010804 */
[----:B------:R-:W-:-:S01]  /*b620*/  FFMA.FTZ R65, R84, UR43, -R4 ;  /* 0x0000002b54417c23 */ /* 0x000fc20008010804 */
[----:B------:R-:W-:-:S02]  /*b630*/  FADD.FTZ R69, -R69, R6 ;  /* 0x0000000645457221 */ /* 0x000fc40000010100 */
[----:B------:R-:W0:Y:S02]  /*b640*/  SHFL.BFLY PT, R60, R11, 0x2, 0x1f ;  /* 0x0c401f000b3c7f89 */ /* 0x000e2400000e0000 */
[----:B------:R-:W-:Y:S01]  /*b650*/  FMUL.FTZ R69, R69, UR43 ;  /* 0x0000002b45457c20 */ /* 0x000fe20008410000 */
[----:B------:R-:W-:Y:S08]  /*b660*/  MUFU.EX2 R37, R37 ;  /* 0x0000002500257308 */ /* 0x000ff00000000800 */
[----:B------:R-:W1:Y:S08]  /*b670*/  MUFU.EX2 R69, R69 ;  /* 0x0000004500457308 */ /* 0x000e700000000800 */
[----:B------:R2:W-:Y:S01]  /*b680*/  MUFU.EX2 R44, R57 ;  /* 0x00000039002c7308 */ /* 0x0005e20000000800 */
[----:B0-----:R-:W-:Y:S01]  /*b690*/  FMNMX.FTZ R68, R11, R60, !PT ;  /* 0x0000003c0b447209 */ /* 0x001fe20007810000 */
[----:B------:R-:W-:-:S06]  /*b6a0*/  FFMA.FTZ R60, R77, UR43, -R4 ;  /* 0x0000002b4d3c7c23 */ /* 0x000fcc0008010804 */
[----:B------:R-:W-:Y:S01]  /*b6b0*/  MUFU.EX2 R41, R41 ;  /* 0x0000002900297308 */ /* 0x000fe20000000800 */
[----:B--2---:R-:W-:-:S01]  /*b6c0*/  FFMA.FTZ R57, R76, UR43, -R4 ;  /* 0x0000002b4c397c23 */ /* 0x004fc20008010804 */
[----:B------:R-:W0:Y:S01]  /*b6d0*/  SHFL.BFLY PT, R11, R68, 0x1, 0x1f ;  /* 0x0c201f00440b7f89 */ /* 0x000e2200000e0000 */
[----:B------:R-:W-:-:S05]  /*b6e0*/  FFMA.FTZ R4, R85, UR43, -R4 ;  /* 0x0000002b55047c23 */ /* 0x000fca0008010804 */
[----:B------:R-:W-:Y:S08]  /*b6f0*/  MUFU.EX2 R12, R12 ;  /* 0x0000000c000c7308 */ /* 0x000ff00000000800 */
[----:B------:R-:W-:Y:S08]  /*b700*/  MUFU.EX2 R45, R45 ;  /* 0x0000002d002d7308 */ /* 0x000ff00000000800 */
[----:B------:R-:W-:Y:S01]  /*b710*/  MUFU.EX2 R48, R48 ;  /* 0x0000003000307308 */ /* 0x000fe20000000800 */
[----:B0-----:R-:W-:Y:S01]  /*b720*/  FMNMX.FTZ R11, R68, R11, !PT ;  /* 0x0000000b440b7209 */ /* 0x001fe20007810000 */
[----:B------:R-:W-:-:S03]  /*b730*/  IMAD.U32 R68, RZ, RZ, UR43 ;  /* 0x0000002bff447e24 */ /* 0x000fc6000f8e00ff */
[C---:B------:R-:W-:Y:S01]  /*b740*/  FSETP.NEU.FTZ.AND P1, PT, R11.reuse, -INF , PT ;  /* 0xff8000000b00780b */ /* 0x040fe20003f3d000 */
[----:B------:R-:W-:-:S02]  /*b750*/  FFMA.FTZ R6, R11, R68, -8 ;  /* 0xc10000000b067423 */ /* 0x000fc40000010044 */
[----:B------:R-:W-:Y:S01]  /*b760*/  MUFU.EX2 R49, R49 ;  /* 0x0000003100317308 */ /* 0x000fe20000000800 */
[----:B------:R-:W-:Y:S02]  /*b770*/  FSEL R68, R11, RZ, P1 ;  /* 0x000000ff0b447208 */ /* 0x000fe40000800000 */
[----:B------:R-:W-:-:S03]  /*b780*/  FSEL R6, R6, RZ, P1 ;  /* 0x000000ff06067208 */ /* 0x000fc60000800000 */
[----:B------:R-:W-:Y:S02]  /*b790*/  FADD.FTZ R68, -R68, R7 ;  /* 0x0000000744447221 */ /* 0x000fe40000010100 */
[----:B------:R-:W-:Y:S01]  /*b7a0*/  MUFU.EX2 R52, R52 ;  /* 0x0000003400347308 */ /* 0x000fe20000000800 */
[----:B------:R-:W-:-:S01]  /*b7b0*/  FFMA.FTZ R72, R54, UR43, -R6 ;  /* 0x0000002b36487c23 */ /* 0x000fc20008010806 */
[--C-:B------:R-:W-:Y:S01]  /*b7c0*/  FFMA.FTZ R73, R26, UR43, -R6.reuse ;  /* 0x0000002b1a497c23 */ /* 0x100fe20008010806 */
[----:B------:R-:W-:Y:S01]  /*b7d0*/  FMUL.FTZ R54, R68, UR43 ;  /* 0x0000002b44367c20 */ /* 0x000fe20008410000 */
        /* <DEDUP_REMOVED lines=66> */
[----:B------:R-:W-:Y:S01]  /*bc00*/  FFMA.FTZ R67, R74, UR43, -R6 ;  /* 0x0000002b4a437c23 */ /* 0x000fe20008010806 */
[----:B------:R-:W-:-:S04]  /*bc10*/  FADD.FTZ R3, R37, R2 ;  /* 0x0000000225037221 */ /* 0x000fc80000010000 */
[----:B------:R-:W-:Y:S01]  /*bc20*/  FADD.FTZ R2, R44, R3 ;  /* 0x000000032c027221 */ /* 0x000fe20000010000 */
[----:B------:R-:W0:Y:S01]  /*bc30*/  MUFU.EX2 R68, R68 ;  /* 0x0000004400447308 */ /* 0x000e220000000800 */
[----:B--2---:R-:W-:-:S01]  /*bc40*/  FADD.FTZ R71, R47, R72 ;  /* 0x000000482f477221 */ /* 0x004fc20000010000 */
[----:B------:R-:W-:Y:S01]  /*bc50*/  FFMA.FTZ R72, R75, UR43, -R6 ;  /* 0x0000002b4b487c23 */ /* 0x000fe20008010806 */
[----:B------:R-:W-:-:S04]  /*bc60*/  FADD.FTZ R3, R41, R2 ;  /* 0x0000000229037221 */ /* 0x000fc80000010000 */
[----:B------:R-:W-:Y:S01]  /*bc70*/  FADD.FTZ R2, R12, R3 ;  /* 0x000000030c027221 */ /* 0x000fe20000010000 */
[----:B------:R-:W2:Y:S01]  /*bc80*/  MUFU.EX2 R51, R51 ;  /* 0x0000003300337308 */ /* 0x000ea20000000800 */
[----:B-1----:R-:W-:-:S02]  /*bc90*/  FADD.FTZ R74, R50, R71 ;  /* 0x00000047324a7221 */ /* 0x002fc40000010000 */
[----:B------:R-:W-:Y:S02]  /*bca0*/  FADD.FTZ R3, R45, R2 ;  /* 0x000000022d037221 */ /* 0x000fe40000010000 */
[----:B------:R-:W-:-:S02]  /*bcb0*/  FADD.FTZ R71, R7, R74 ;  /* 0x0000004a07477221 */ /* 0x000fc40000010000 */
[----:B------:R-:W-:Y:S01]  /*bcc0*/  FADD.FTZ R2, R48, R3 ;  /* 0x0000000330027221 */ /* 0x000fe20000010000 */
        /* <DEDUP_REMOVED lines=23> */
[----:B-1----:R-:W-:-:S01]  /*be40*/  FADD.FTZ R78, R70, R77 ;  /* 0x0000004d464e7221 */ /* 0x002fc20000010000 */
[--C-:B------:R-:W-:Y:S01]  /*be50*/  FFMA.FTZ R77, R86, UR43, -R6.reuse ;  /* 0x0000002b564d7c23 */ /* 0x100fe20008010806 */
[----:B------:R-:W-:-:S05]  /*be60*/  FFMA.FTZ R6, R87, UR43, -R6 ;  /* 0x0000002b57067c23 */ /* 0x000fca0008010806 */
        /* <DEDUP_REMOVED lines=32> */
.L_x_835:
        /* <DEDUP_REMOVED lines=90> */
.L_x_817:
[----:B------:R-:W-:Y:S06]  /*c610*/  BAR.ARV 0x8, 0x200 ;  /* 0x0208000000007b1d */ /* 0x000fec0000002000 */
[----:B------:R-:W-:Y:S05]  /*c620*/  @!P0 BRA `(.L_x_837) ;  /* 0x0000000000048947 */ /* 0x000fea0003800000 */
[----:B------:R-:W-:Y:S01]  /*c630*/  BPT.TRAP 0x1 ;  /* 0x000000040000795c */ /* 0x000fe20000300000 */
.L_x_837:
[----:B------:R-:W-:Y:S01]  /*c640*/  ULEA UR14, UR37, UR46, 0x3 ;  /* 0x0000002e250e7291 */ /* 0x000fe2000f8e183f */
[----:B------:R-:W-:-:S05]  /*c650*/  IMAD.U32 R4, RZ, RZ, UR36 ;  /* 0x00000024ff047e24 */ /* 0x000fca000f8e00ff */
[----:B------:R-:W-:-:S04]  /*c660*/  SHF.L.U32 R4, R4, 0x1f, RZ ;  /* 0x0000001f04047819 */ /* 0x000fc800000006ff */
[----:B------:R0:W1:Y:S01]  /*c670*/  SYNCS.PHASECHK.TRANS64.TRYWAIT P1, [UR14+0x19c50], R4 ;  /* 0x019c5004ff0075a7 */ /* 0x000062000802014e */
[----:B------:R-:W-:Y:S05]  /*c680*/  @!P0 BRA `(.L_x_838) ;  /* 0x0000000000048947 */ /* 0x000fea0003800000 */
[----:B------:R-:W-:Y:S01]  /*c690*/  BPT.TRAP 0x1 ;  /* 0x000000040000795c */ /* 0x000fe20000300000 */
.L_x_838:
[----:B-1----:R-:W-:Y:S05]  /*c6a0*/  @P1 BRA `(.L_x_839) ;  /* 0x0000000000081947 */ /* 0x002fea0003800000 */
[----:B------:R-:W1:Y:S02]  /*c6b0*/  SYNCS.PHASECHK.TRANS64.TRYWAIT P1, [UR14+0x19c50], R4 ;  /* 0x019c5004ff0075a7 */ /* 0x000e64000802014e */
[----:B-1----:R-:W-:Y:S05]  /*c6c0*/  @!P1 BRA `(.L_x_840) ;  /* 0x00000070005c9947 */ /* 0x002fea0003800000 */
.L_x_839:
        /* <DEDUP_REMOVED lines=10> */
[----:B------:R-:W-:Y:S01]  /*c770*/  @UP0 USHF.R.S32.HI UR8, URZ, 0x1f, UR39 ;  /* 0x0000001f3f080899 */ /* 0x000fe20008011427 */
[----:B------:R-:W-:Y:S01]  /*c780*/  @UP0 ULDC.64 UR10, c[0x0][0x9c8] ;  /* 0x00027200000a0ab9 */ /* 0x000fe20000000a00 */
[----:B------:R-:W-:Y:S02]  /*c790*/  @UP0 USHF.R.S32.HI UR9, URZ, 0x1f, UR40 ;  /* 0x0000001f3f090899 */ /* 0x000fe40008011428 */
[----:B------:R-:W-:Y:S02]  /*c7a0*/  @UP0 UIMAD UR8, UR8, UR10, URZ ;  /* 0x0000000a080802a4 */ /* 0x000fe4000f8e023f */
[----:B------:R-:W-:Y:S02]  /*c7b0*/  @UP0 UIMAD.WIDE.U32 UR6, UR39, UR10, URZ ;  /* 0x0000000a270602a5 */ /* 0x000fe4000f8e003f */
[----:B------:R-:W-:Y:S02]  /*c7c0*/  UIMAD UR10, UR37, 0x300, UR46 ;  /* 0x00000300250a78a4 */ /* 0x000fe4000f8e022e */
[----:B------:R-:W-:Y:S01]  /*c7d0*/  @UP0 UIMAD UR8, UR39, UR11, UR8 ;  /* 0x0000000b270802a4 */ /* 0x000fe2000f8e0208 */
[----:B------:R-:W-:-:S02]  /*c7e0*/  @UP0 ULDC.64 UR12, c[0x0][0x9d0] ;  /* 0x00027400000c0ab9 */ /* 0x000fc40000000a00 */
[----:B------:R-:W-:Y:S01]  /*c7f0*/  UMOV UR11, 0x40000040 ;  /* 0x40000040000b7882 */ /* 0x000fe20000000000 */
[----:B------:R-:W-:Y:S02]  /*c800*/  @UP0 UIMAD UR9, UR9, UR12, URZ ;  /* 0x0000000c090902a4 */ /* 0x000fe4000f8e023f */
[----:B------:R-:W-:-:S07]  /*c810*/  @UP0 UIADD3 UR7, UR7, UR8, URZ ;  /* 0x0000000807070290 */ /* 0x000fce000fffe03f */
[----:B------:R-:W-:Y:S01]  /*c820*/  QGMMA.64x96x32.F32.E4M3.E4M3 R88, R148, gdesc[UR8], R88, gsb0 ;  /* 0x0160000894587df3 */ /* 0x000fe20008000858 */
[----:B------:R-:W-:Y:S02]  /*c830*/  @UP0 UIMAD UR9, UR40, UR13, UR9 ;  /* 0x0000000d280902a4 */ /* 0x000fe4000f8e0209 */
[----:B------:R-:W-:-:S04]  /*c840*/  @UP0 UIMAD.WIDE.U32 UR6, UR40, UR12, UR6 ;  /* 0x0000000c280602a5 */ /* 0x000fc8000f8e0006 */
[----:B------:R-:W-:Y:S02]  /*c850*/  @UP0 UIADD3 UR7, UR7, UR9, URZ ;  /* 0x0000000907070290 */ /* 0x000fe4000fffe03f */
[----:B------:R-:W-:-:S04]  /*c860*/  @UP0 ULEA UR4, UP1, UR6, UR4, 0x2 ;  /* 0x0000000406040291 */ /* 0x000fc8000f82103f */
[----:B------:R-:W-:Y:S02]  /*c870*/  @UP0 ULEA.HI.X UR5, UR6, UR5, UR7, 0x2, UP1 ;  /* 0x0000000506050291 */ /* 0x000fe400088f1407 */
[----:B01----:R-:W-:-:S04]  /*c880*/  IMAD.U32 R4, RZ, RZ, UR4 ;  /* 0x00000004ff047e24 */ /* 0x003fc8000f8e00ff */
        /* <DEDUP_REMOVED lines=22> */
[----:B0-----:R-:W-:-:S01]  /*c9f0*/  FADD.FTZ R10, R8, R5 ;  /* 0x00000005080a7221 */ /* 0x001fc20000010000 */
[----:B-1----:R-:W-:-:S04]  /*ca00*/  FADD.FTZ R12, R7, R4 ;  /* 0x00000004070c7221 */ /* 0x002fc80000010000 */
[C---:B------:R-:W-:Y:S01]  /*ca10*/  FSETP.NE.FTZ.AND P1, PT, R10.reuse, RZ, PT ;  /* 0x000000ff0a00720b */ /* 0x040fe20003f35000 */
[----:B------:R-:W-:Y:S01]  /*ca20*/  FMUL.FTZ R13, R10, 0.00390625 ;  /* 0x3b8000000a0d7820 */ /* 0x000fe20000410000 */
[----:B------:R-:W-:Y:S01]  /*ca30*/  FMUL.FTZ R14, R12, 0.00390625 ;  /* 0x3b8000000c0e7820 */ /* 0x000fe20000410000 */
[----:B------:R-:W-:-:S03]  /*ca40*/  IMAD.MOV.U32 R5, RZ, RZ, RZ ;  /* 0x000000ffff057224 */ /* 0x000fc600078e00ff */
        /* <DEDUP_REMOVED lines=26> */
.L_x_841:
        /* <DEDUP_REMOVED lines=58> */
.L_x_763:
[----:B------:R-:W0:Y:S01]  /*cf90*/  S2R R5, SR_CgaCtaId ;  /* 0x0000000000057919 */ /* 0x000e220000008800 */
[----:B------:R-:W-:Y:S01]  /*cfa0*/  MOV R0, 0x400 ;  /* 0x0000040000007802 */ /* 0x000fe20000000f00 */
[----:B------:R-:W-:Y:S01]  /*cfb0*/  BSSY B0, `(.L_x_842) ;  /* 0x00001c7000007945 */ /* 0x000fe20003800000 */
[----:B------:R-:W-:Y:S02]  /*cfc0*/  BAR.SYNC.DEFER_BLOCKING 0x5, 0x200 ;  /* 0x0148000000007b1d */ /* 0x000fe40000010000 */
[----:B0-----:R-:W-:-:S05]  /*cfd0*/  LEA R0, R5, R0, 0x18 ;  /* 0x0000000005007211 */ /* 0x001fca00078ec0ff */
[----:B------:R-:W0:Y:S02]  /*cfe0*/  LDS R4, [R0+0x19cd0] ;  /* 0x019cd00000047984 */ /* 0x000e240000000800 */
[----:B0-----:R-:W-:Y:S01]  /*cff0*/  R2UR UR4, R4 ;  /* 0x00000000040472ca */ /* 0x001fe200000e0000 */
[----:B------:R-:W-:Y:S06]  /*d000*/  BAR.ARV 0x4, 0x200 ;  /* 0x0108000000007b1d */ /* 0x000fec0000002000 */
[----:B------:R-:W-:Y:S08]  /*d010*/  @P0 BRA `(.L_x_843) ;  /* 0x0000001400040947 */ /* 0x000ff00003800000 */
[----:B------:R-:W0:Y:S01]  /*d020*/  S2R R36, SR_TID.X ;  /* 0x0000000000247919 */ /* 0x000e220000002100 */
[----:B------:R-:W-:Y:S01]  /*d030*/  ULDC.64 UR6, c[0x4][0x38] ;  /* 0x01000e0000067ab9 */ /* 0x000fe20000000a00 */
[----:B------:R-:W1:Y:S01]  /*d040*/  LDC R48, c[0x0][0xbe8] ;  /* 0x0002fa00ff307b82 */ /* 0x000e620000000800 */
[----:B------:R-:W2:Y:S01]  /*d050*/  S2R R39, SR_SWINHI ;  /* 0x0000000000277919 */ /* 0x000ea20000002f00 */
[----:B------:R-:W-:Y:S02]  /*d060*/  F2FP.BF16.F32.PACK_AB R132, R132, R9 ;  /* 0x000000098484723e */ /* 0x000fe400000010ff */
[----:B------:R-:W-:Y:S02]  /*d070*/  F2FP.BF16.F32.PACK_AB R133, R133, R8 ;  /* 0x000000088585723e */ /* 0x000fe400000010ff */
[----:B------:R-:W-:Y:S02]  /*d080*/  F2FP.BF16.F32.PACK_AB R31, R100, R31 ;  /* 0x0000001f641f723e */ /* 0x000fe400000010ff */
[----:B------:R-:W-:-:S02]  /*d090*/  F2FP.BF16.F32.PACK_AB R30, R101, R30 ;  /* 0x0000001e651e723e */ /* 0x000fc400000010ff */
[----:B------:R-:W-:Y:S02]  /*d0a0*/  F2FP.BF16.F32.PACK_AB R33, R94, R33 ;  /* 0x000000215e21723e */ /* 0x000fe400000010ff */
[----:B------:R-:W-:Y:S02]  /*d0b0*/  F2FP.BF16.F32.PACK_AB R32, R95, R32 ;  /* 0x000000205f20723e */ /* 0x000fe400000010ff */
[----:B------:R-:W-:Y:S02]  /*d0c0*/  F2FP.BF16.F32.PACK_AB R29, R102, R29 ;  /* 0x0000001d661d723e */ /* 0x000fe400000010ff */
[----:B------:R-:W-:Y:S02]  /*d0d0*/  F2FP.BF16.F32.PACK_AB R28, R103, R28 ;  /* 0x0000001c671c723e */ /* 0x000fe400000010ff */
[----:B------:R-:W-:Y:S02]  /*d0e0*/  F2FP.BF16.F32.PACK_AB R21, R116, R21 ;  /* 0x000000157415723e */ /* 0x000fe400000010ff */
[----:B------:R-:W-:-:S02]  /*d0f0*/  F2FP.BF16.F32.PACK_AB R20, R117, R20 ;  /* 0x000000147514723e */ /* 0x000fc400000010ff */
[----:B------:R-:W-:Y:S02]  /*d100*/  F2FP.BF16.F32.PACK_AB R27, R108, R27 ;  /* 0x0000001b6c1b723e */ /* 0x000fe400000010ff */
[----:B------:R-:W-:Y:S02]  /*d110*/  F2FP.BF16.F32.PACK_AB R25, R110, R25 ;  /* 0x000000196e19723e */ /* 0x000fe400000010ff */
[----:B------:R-:W-:Y:S02]  /*d120*/  F2FP.BF16.F32.PACK_AB R26, R109, R26 ;  /* 0x0000001a6d1a723e */ /* 0x000fe400000010ff */
[----:B------:R-:W-:Y:S01]  /*d130*/  F2FP.BF16.F32.PACK_AB R24, R111, R24 ;  /* 0x000000186f18723e */ /* 0x000fe200000010ff */
[----:B0-----:R-:W-:Y:S01]  /*d140*/  IMAD.SHL.U32 R4, R36, 0x4, RZ ;  /* 0x0000000424047824 */ /* 0x001fe200078e00ff */
[----:B------:R-:W-:Y:S02]  /*d150*/  F2FP.BF16.F32.PACK_AB R15, R118, R15 ;  /* 0x0000000f760f723e */ /* 0x000fe400000010ff */
[----:B------:R-:W-:-:S02]  /*d160*/  F2FP.BF16.F32.PACK_AB R14, R119, R14 ;  /* 0x0000000e770e723e */ /* 0x000fc400000010ff */
[----:B------:R-:W-:Y:S02]  /*d170*/  F2FP.BF16.F32.PACK_AB R13, R124, R13 ;  /* 0x0000000d7c0d723e */ /* 0x000fe400000010ff */
[----:B------:R-:W-:Y:S02]  /*d180*/  F2FP.BF16.F32.PACK_AB R11, R126, R11 ;  /* 0x0000000b7e0b723e */ /* 0x000fe400000010ff */
[----:B------:R-:W-:Y:S02]  /*d190*/  F2FP.BF16.F32.PACK_AB R12, R125, R12 ;  /* 0x0000000c7d0c723e */ /* 0x000fe400000010ff */
[----:B------:R-:W-:Y:S01]  /*d1a0*/  F2FP.BF16.F32.PACK_AB R10, R127, R10 ;  /* 0x0000000a7f0a723e */ /* 0x000fe200000010ff */
[----:B------:R-:W-:Y:S01]  /*d1b0*/  USHF.R.S32.HI UR12, URZ, 0x1f, UR40 ;  /* 0x0000001f3f0c7899 */ /* 0x000fe20008011428 */
[----:B------:R-:W-:Y:S01]  /*d1c0*/  LOP3.LUT R4, R4, 0xc, RZ, 0xc0, !PT ;  /* 0x0000000c04047812 */ /* 0x000fe200078ec0ff */
[----:B------:R-:W-:Y:S01]  /*d1d0*/  ULDC.64 UR8, c[0x0][0xb90] ;  /* 0x0002e40000087ab9 */ /* 0x000fe20000000a00 */
[----:B------:R-:W-:-:S02]  /*d1e0*/  F2FP.BF16.F32.PACK_AB R7, R134, R7 ;  /* 0x000000078607723e */ /* 0x000fc400000010ff */
[----:B------:R-:W-:Y:S02]  /*d1f0*/  F2FP.BF16.F32.PACK_AB R6, R135, R6 ;  /* 0x000000068706723e */ /* 0x000fe400000010ff */
[----:B------:R-:W-:Y:S02]  /*d200*/  F2FP.BF16.F32.PACK_AB R35, R92, R35 ;  /* 0x000000235c23723e */ /* 0x000fe400000010ff */
[----:B------:R-:W-:Y:S01]  /*d210*/  F2FP.BF16.F32.PACK_AB R34, R93, R34 ;  /* 0x000000225d22723e */ /* 0x000fe200000010ff */
[----:B------:R-:W-:Y:S01]  /*d220*/  USHF.R.S32.HI UR13, URZ, 0x1f, UR39 ;  /* 0x0000001f3f0d7899 */ /* 0x000fe20008011427 */
[----:B------:R-:W-:Y:S01]  /*d230*/  BAR.SYNC.DEFER_BLOCKING 0x1, 0x180 ;  /* 0x0046000000007b1d */ /* 0x000fe20000010000 */
[----:B------:R-:W-:-:S05]  /*d240*/  IADD3 R4, P0, R4, UR6, RZ ;  /* 0x0000000604047c10 */ /* 0x000fca000ff1e0ff */
[----:B------:R-:W-:Y:S01]  /*d250*/  IMAD.X R5, RZ, RZ, UR7, P0 ;  /* 0x00000007ff057e24 */ /* 0x000fe200080e06ff */
[----:B------:R-:W-:-:S04]  /*d260*/  ULDC.64 UR10, c[0x0][0xb98] ;  /* 0x0002e600000a7ab9 */ /* 0x000fc80000000a00 */
[----:B------:R0:W3:Y:S01]  /*d270*/  LDG.E.CONSTANT R4, desc[UR52][R4.64] ;  /* 0x0000003404047981 */ /* 0x0000e2000c1e9900 */
[----:B------:R-:W-:Y:S02]  /*d280*/  MOV R8, R0 ;  /* 0x0000000000087202 */ /* 0x000fe40000000f00 */
[----:B--2---:R-:W-:Y:S01]  /*d290*/  MOV R9, R39 ;  /* 0x0000002700097202 */ /* 0x004fe20000000f00 */
[----:B------:R-:W-:Y:S02]  /*d2a0*/  UIMAD UR5, UR12, UR8, URZ ;  /* 0x000000080c0572a4 */ /* 0x000fe4000f8e023f */
[----:B------:R-:W-:Y:S02]  /*d2b0*/  UIMAD.WIDE.U32 UR6, UR40, UR8, URZ ;  /* 0x00000008280672a5 */ /* 0x000fe4000f8e003f */
[----:B------:R-:W-:Y:S02]  /*d2c0*/  UIMAD UR5, UR40, UR9, UR5 ;  /* 0x00000009280572a4 */ /* 0x000fe4000f8e0205 */
[----:B------:R-:W-:Y:S01]  /*d2d0*/  UIMAD UR8, UR13, UR10, URZ ;  /* 0x0000000a0d0872a4 */ /* 0x000fe2000f8e023f */
[----:B0-----:R-:W-:Y:S01]  /*d2e0*/  LOP3.LUT P0, R5, R36, 0x3, RZ, 0xc0, !PT ;  /* 0x0000000324057812 */ /* 0x001fe2000780c0ff */
[----:B------:R-:W-:-:S02]  /*d2f0*/  UIADD3 UR7, UR7, UR5, URZ ;  /* 0x0000000507077290 */ /* 0x000fc4000fffe03f */
[----:B------:R-:W-:Y:S01]  /*d300*/  UIMAD UR8, UR39, UR11, UR8 ;  /* 0x0000000b270872a4 */ /* 0x000fe2000f8e0208 */
[----:B------:R-:W-:Y:S01]  /*d310*/  ISETP.EQ.OR P0, PT, R5, 0x3, !P0 ;  /* 0x000000030500780c */ /* 0x000fe20004702670 */
[----:B------:R-:W-:Y:S01]  /*d320*/  UIMAD.WIDE.U32 UR6, UR39, UR10, UR6 ;  /* 0x0000000a270672a5 */ /* 0x000fe2000f8e0006 */
[----:B------:R-:W-:Y:S02]  /*d330*/  ULDC UR5, c[0x0][0xa88] ;  /* 0x0002a20000057ab9 */ /* 0x000fe40000000800 */
[----:B------:R-:W-:Y:S01]  /*d340*/  SEL R45, R31, R30, P0 ;  /* 0x0000001e1f2d7207 */ /* 0x000fe20000000000 */
[----:B------:R-:W-:Y:S01]  /*d350*/  ULDC.64 UR10, c[0x0][0xaf0] ;  /* 0x0002bc00000a7ab9 */ /* 0x000fe20000000a00 */
[----:B------:R-:W-:Y:S01]  /*d360*/  SEL R5, R30, R31, P0 ;  /* 0x0000001f1e057207 */ /* 0x000fe20000000000 */
[----:B------:R-:W-:Y:S01]  /*d370*/  IMAD.WIDE R30, R157, 0x2, R8 ;  /* 0x000000029d1e7825 */ /* 0x000fe200078e0208 */
[----:B------:R-:W-:Y:S02]  /*d380*/  SEL R55, R33, R32, P0 ;  /* 0x0000002021377207 */ /* 0x000fe40000000000 */
[----:B------:R-:W-:-:S02]  /*d390*/  SEL R57, R32, R33, P0 ;  /* 0x0000002120397207 */ /* 0x000fc40000000000 */
[----:B------:R-:W-:Y:S02]  /*d3a0*/  IADD3 R33, P2, R30, 0x6000, RZ ;  /* 0x000060001e217810 */ /* 0x000fe40007f5e0ff */
[----:B------:R-:W-:Y:S02]  /*d3b0*/  SEL R59, R29, R28, P0 ;  /* 0x0000001c1d3b7207 */ /* 0x000fe40000000000 */
[----:B------:R-:W-:Y:S01]  /*d3c0*/  SEL R61, R28, R29, P0 ;  /* 0x0000001d1c3d7207 */ /* 0x000fe20000000000 */
[----:B------:R-:W-:Y:S01]  /*d3d0*/  IMAD.X R29, RZ, RZ, R31, P2 ;  /* 0x000000ffff1d7224 */ /* 0x000fe200010e061f */
[----:B-1----:R-:W-:Y:S02]  /*d3e0*/  ISETP.NE.AND P2, PT, R48, 0x1, PT ;  /* 0x000000013000780c */ /* 0x002fe40003f45270 */
[----:B------:R-:W-:Y:S02]  /*d3f0*/  SEL R49, R21, R20, P0 ;  /* 0x0000001415317207 */ /* 0x000fe40000000000 */
[----:B------:R-:W-:-:S02]  /*d400*/  SEL R37, R20, R21, P0 ;  /* 0x0000001514257207 */ /* 0x000fc40000000000 */
[----:B------:R-:W-:Y:S02]  /*d410*/  IADD3 R21, P1, R30, 0x6020, RZ ;  /* 0x000060201e157810 */ /* 0x000fe40007f3e0ff */
[----:B------:R-:W-:Y:S02]  /*d420*/  SEL R47, R27, R26, P0 ;  /* 0x0000001a1b2f7207 */ /* 0x000fe40000000000 */
[----:B------:R-:W-:Y:S02]  /*d430*/  SEL R36, R26, R27, P0 ;  /* 0x0000001b1a247207 */ /* 0x000fe40000000000 */
[----:B------:R-:W-:Y:S01]  /*d440*/  SEL R63, R25, R24, P0 ;  /* 0x00000018193f7207 */ /* 0x000fe20000000000 */
[----:B------:R-:W0:Y:S01]  /*d450*/  @P2 LDC R40, c[0x0][0xbec] ;  /* 0x0002fb00ff282b82 */ /* 0x000e220000000800 */
[----:B------:R-:W-:Y:S02]  /*d460*/  SEL R65, R24, R25, P0 ;  /* 0x0000001918417207 */ /* 0x000fe40000000000 */
[----:B------:R-:W-:-:S02]  /*d470*/  SEL R67, R15, R14, P0 ;  /* 0x0000000e0f437207 */ /* 0x000fc40000000000 */
[----:B------:R-:W-:Y:S01]  /*d480*/  SEL R69, R14, R15, P0 ;  /* 0x0000000f0e457207 */ /* 0x000fe20000000000 */
[----:B------:R-:W-:Y:S01]  /*d490*/  IMAD.X R15, RZ, RZ, R31, P1 ;  /* 0x000000ffff0f7224 */ /* 0x000fe200008e061f */
[----:B------:R-:W-:Y:S01]  /*d4a0*/  LOP3.LUT R14, R21, 0x180, RZ, 0xc0, !PT ;  /* 0x00000180150e7812 */ /* 0x000fe200078ec0ff */
[----:B------:R-:W1:Y:S01]  /*d4b0*/  @P2 LDC R42, c[0x0][0xbf0] ;  /* 0x0002fc00ff2a2b82 */ /* 0x000e620000000800 */
[C---:B------:R-:W-:Y:S02]  /*d4c0*/  IADD3 R27, P3, R30.reuse, 0x3020, RZ ;  /* 0x000030201e1b7810 */ /* 0x040fe40007f7e0ff */
[----:B------:R-:W-:Y:S02]  /*d4d0*/  IADD3 R25, P4, R30, 0x3000, RZ ;  /* 0x000030001e197810 */ /* 0x000fe40007f9e0ff */
[----:B------:R-:W-:Y:S02]  /*d4e0*/  SEL R51, R13, R12, P0 ;  /* 0x0000000c0d337207 */ /* 0x000fe40000000000 */
[----:B------:R-:W-:Y:S01]  /*d4f0*/  SEL R38, R12, R13, P0 ;  /* 0x0000000d0c267207 */ /* 0x000fe20000000000 */
[----:B------:R-:W-:Y:S01]  /*d500*/  IMAD R13, R153, 0x20, R19 ;  /* 0x00000020990d7824 */ /* 0x000fe200078e0213 */
[----:B------:R-:W-:-:S02]  /*d510*/  SEL R71, R11, R10, P0 ;  /* 0x0000000a0b477207 */ /* 0x000fc40000000000 */
[----:B------:R-:W-:Y:S01]  /*d520*/  SEL R73, R10, R11, P0 ;  /* 0x0000000b0a497207 */ /* 0x000fe20000000000 */
[----:B------:R-:W-:Y:S01]  /*d530*/  IMAD.WIDE R8, R13, 0x2, R8 ;  /* 0x000000020d087825 */ /* 0x000fe200078e0208 */
[----:B------:R-:W-:Y:S02]  /*d540*/  SHF.R.U64 R14, R14, 0x3, RZ ;  /* 0x000000030e0e7819 */ /* 0x000fe400000012ff */
[----:B------:R-:W-:Y:S01]  /*d550*/  LOP3.LUT R12, R27, 0x180, RZ, 0xc0, !PT ;  /* 0x000001801b0c7812 */ /* 0x000fe200078ec0ff */
[--C-:B------:R-:W-:Y:S01]  /*d560*/  IMAD.X R13, RZ, RZ, R31.reuse, P3 ;  /* 0x000000ffff0d7224 */ /* 0x100fe200018e061f */
[----:B------:R-:W-:Y:S01]  /*d570*/  LOP3.LUT R10, R25, 0x180, RZ, 0xc0, !PT ;  /* 0x00000180190a7812 */ /* 0x000fe200078ec0ff */
[----:B------:R-:W-:Y:S01]  /*d580*/  IMAD.X R11, RZ, RZ, R31, P4 ;  /* 0x000000ffff0b7224 */ /* 0x000fe200020e061f */
[----:B------:R-:W-:Y:S02]  /*d590*/  LOP3.LUT R14, R14, R21, RZ, 0x3c, !PT ;  /* 0x000000150e0e7212 */ /* 0x000fe400078e3cff */
[----:B------:R-:W-:-:S02]  /*d5a0*/  LOP3.LUT R20, R33, 0x180, RZ, 0xc0, !PT ;  /* 0x0000018021147812 */ /* 0x000fc400078ec0ff */
[----:B------:R-:W-:Y:S02]  /*d5b0*/  SHF.R.U64 R12, R12, 0x3, RZ ;  /* 0x000000030c0c7819 */ /* 0x000fe400000012ff */
[----:B------:R-:W-:Y:S02]  /*d5c0*/  SHF.R.U64 R10, R10, 0x3, RZ ;  /* 0x000000030a0a7819 */ /* 0x000fe400000012ff */
[----:B------:R-:W-:Y:S02]  /*d5d0*/  IADD3 R21, P5, R30, 0x20, RZ ;  /* 0x000000201e157810 */ /* 0x000fe40007fbe0ff */
[----:B------:R-:W-:Y:S02]  /*d5e0*/  SEL R75, R7, R6, P0 ;  /* 0x00000006074b7207 */ /* 0x000fe40000000000 */
[----:B------:R-:W-:Y:S02]  /*d5f0*/  SEL R77, R6, R7, P0 ;  /* 0x00000007064d7207 */ /* 0x000fe40000000000 */
[----:B------:R-:W-:-:S02]  /*d600*/  LOP3.LUT R7, R30, 0x180, RZ, 0xc0, !PT ;  /* 0x000001801e077812 */ /* 0x000fc400078ec0ff */
[----:B------:R-:W-:Y:S02]  /*d610*/  SHF.R.U64 R20, R20, 0x3, RZ ;  /* 0x0000000314147819 */ /* 0x000fe400000012ff */
[----:B------:R-:W-:Y:S02]  /*d620*/  LOP3.LUT R12, R12, R27, RZ, 0x3c, !PT ;  /* 0x0000001b0c0c7212 */ /* 0x000fe400078e3cff */
[----:B------:R-:W-:Y:S02]  /*d630*/  LOP3.LUT R10, R10, R25, RZ, 0x3c, !PT ;  /* 0x000000190a0a7212 */ /* 0x000fe400078e3cff */
[----:B------:R-:W-:Y:S01]  /*d640*/  MOV R64, R14 ;  /* 0x0000000e00407202 */ /* 0x000fe20000000f00 */
[----:B------:R-:W-:Y:S01]  /*d650*/  VIADD R15, R18, UR41 ;  /* 0x00000029120f7c36 */ /* 0x000fe20008000000 */
[----:B------:R-:W-:Y:S01]  /*d660*/  SEL R41, R35, R34, P0 ;  /* 0x0000002223297207 */ /* 0x000fe20000000000 */
[----:B------:R-:W-:Y:S01]  /*d670*/  IMAD.U32 R14, RZ, RZ, UR8 ;  /* 0x00000008ff0e7e24 */ /* 0x000fe2000f8e00ff */
[----:B------:R-:W-:Y:S01]  /*d680*/  SEL R43, R34, R35, P0 ;  /* 0x00000023222b7207 */ /* 0x000fe20000000000 */
[----:B------:R-:W-:Y:S01]  /*d690*/  ULDC.64 UR8, c[0x0][0xae8] ;  /* 0x0002ba0000087ab9 */ /* 0x000fe20000000a00 */
[----:B------:R-:W-:-:S02]  /*d6a0*/  LOP3.LUT R6, R21, 0x180, RZ, 0xc0, !PT ;  /* 0x0000018015067812 */ /* 0x000fc400078ec0ff */
[----:B------:R-:W-:Y:S02]  /*d6b0*/  IADD3 R35, P1, R8, 0x1800, RZ ;  /* 0x0000180008237810 */ /* 0x000fe40007f3e0ff */
[----:B------:R-:W-:Y:S02]  /*d6c0*/  SHF.R.U64 R7, R7, 0x3, RZ ;  /* 0x0000000307077819 */ /* 0x000fe400000012ff */
[----:B------:R-:W-:Y:S02]  /*d6d0*/  LOP3.LUT R28, R20, R33, RZ, 0x3c, !PT ;  /* 0x00000021141c7212 */ /* 0x000fe400078e3cff */
[----:B------:R-:W-:Y:S02]  /*d6e0*/  MOV R68, R12 ;  /* 0x0000000c00447202 */ /* 0x000fe40000000f00 */
[----:B------:R-:W-:Y:S01]  /*d6f0*/  MOV R70, R10 ;  /* 0x0000000a00467202 */ /* 0x000fe20000000f00 */
[----:B0-----:R-:W-:Y:S01]  /*d700*/  @P2 IMAD.HI.U32 R11, R15, R40, RZ ;  /* 0x000000280f0b2227 */ /* 0x001fe200078e00ff */
[----:B------:R-:W-:-:S02]  /*d710*/  SHF.R.U64 R6, R6, 0x3, RZ ;  /* 0x0000000306067819 */ /* 0x000fc400000012ff */
[----:B------:R-:W-:Y:S01]  /*d720*/  LOP3.LUT R34, R35, 0x180, RZ, 0xc0, !PT ;  /* 0x0000018023227812 */ /* 0x000fe200078ec0ff */
[----:B------:R-:W-:Y:S01]  /*d730*/  IMAD.MOV.U32 R10, RZ, RZ, R15 ;  /* 0x000000ffff0a7224 */ /* 0x000fe200078e000f */
[----:B------:R-:W-:Y:S01]  /*d740*/  LOP3.LUT R30, R7, R30, RZ, 0x3c, !PT ;  /* 0x0000001e071e7212 */ /* 0x000fe200078e3cff */
[----:B------:R-:W-:Y:S01]  /*d750*/  IMAD.X R7, RZ, RZ, R31, P5 ;  /* 0x000000ffff077224 */ /* 0x000fe200028e061f */
[----:B------:R-:W-:Y:S02]  /*d760*/  MOV R66, R28 ;  /* 0x0000001c00427202 */ /* 0x000fe40000000f00 */
[----:B------:R-:W-:Y:S02]  /*d770*/  LOP3.LUT R6, R6, R21, RZ, 0x3c, !PT ;  /* 0x0000001506067212 */ /* 0x000fe400078e3cff */
[----:B------:R-:W-:Y:S02]  /*d780*/  SHF.R.U64 R34, R34, 0x3, RZ ;  /* 0x0000000322227819 */ /* 0x000fe400000012ff */
[----:B-1----:R-:W-:-:S02]  /*d790*/  @P2 SHF.R.U32.HI R10, RZ, R42, R11 ;  /* 0x0000002aff0a2219 */ /* 0x002fc4000001160b */
[----:B------:R-:W-:Y:S01]  /*d7a0*/  LOP3.LUT R34, R34, R35, RZ, 0x3c, !PT ;  /* 0x0000002322227212 */ /* 0x000fe200078e3cff */
[----:B------:R-:W-:Y:S01]  /*d7b0*/  IMAD.X R35, RZ, RZ, R9, P1 ;  /* 0x000000ffff237224 */ /* 0x000fe200008e0609 */
[----:B------:R-:W-:Y:S01]  /*d7c0*/  MOV R72, R6 ;  /* 0x0000000600487202 */ /* 0x000fe20000000f00 */
[--C-:B------:R-:W-:Y:S01]  /*d7d0*/  IMAD.MOV R7, RZ, RZ, -R10.reuse ;  /* 0x000000ffff077224 */ /* 0x100fe200078e0a0a */
[----:B------:R-:W-:Y:S02]  /*d7e0*/  SHF.R.S32.HI R11, RZ, 0x1f, R10 ;  /* 0x0000001fff0b7819 */ /* 0x000fe4000001140a */
[----:B------:R-:W-:Y:S01]  /*d7f0*/  IADD3 R10, P1, R10, UR6, RZ ;  /* 0x000000060a0a7c10 */ /* 0x000fe2000ff3e0ff */
[----:B------:R-:W-:Y:S01]  /*d800*/  IMAD R7, R48, R7, R15 ;  /* 0x0000000730077224 */ /* 0x000fe200078e020f */
[----:B------:R-:W-:Y:S02]  /*d810*/  SEL R53, R132, R133, P0 ;  /* 0x0000008584357207 */ /* 0x000fe40000000000 */
[----:B------:R-:W-:-:S02]  /*d820*/  SEL R39, R133, R132, P0 ;  /* 0x0000008485277207 */ /* 0x000fc40000000000 */
[----:B------:R-:W-:Y:S01]  /*d830*/  IADD3.X R11, R11, UR7, R14, P1, !PT ;  /* 0x000000070b0b7c10 */ /* 0x000fe20008ffe40e */
[----:B------:R-:W-:Y:S01]  /*d840*/  ULDC.64 UR6, c[0x0][0xb88] ;  /* 0x0002e20000067ab9 */ /* 0x000fe20000000a00 */
[----:B------:R-:W-:Y:S02]  /*d850*/  SHF.R.S32.HI R29, RZ, 0x1f, R7 ;  /* 0x0000001fff1d7819 */ /* 0x000fe40000011407 */
[C---:B------:R-:W-:Y:S01]  /*d860*/  IADD3 R33, P3, R8.reuse, 0x3000, RZ ;  /* 0x0000300008217810 */ /* 0x040fe20007f7e0ff */
[----:B------:R-:W-:Y:S01]  /*d870*/  IMAD.WIDE.U32 R10, R7, UR6, R10 ;  /* 0x00000006070a7c25 */ /* 0x000fe2000f8e000a */
[----:B------:R-:W-:Y:S02]  /*d880*/  IADD3 R27, P4, R8, 0x4800, RZ ;  /* 0x00004800081b7810 */ /* 0x000fe40007f9e0ff */
[----:B------:R-:W-:Y:S02]  /*d890*/  LOP3.LUT R32, R33, 0x180, RZ, 0xc0, !PT ;  /* 0x0000018021207812 */ /* 0x000fe400078ec0ff */
[----:B------:R-:W-:-:S02]  /*d8a0*/  LOP3.LUT R26, R27, 0x180, RZ, 0xc0, !PT ;  /* 0x000001801b1a7812 */ /* 0x000fc400078ec0ff */
[----:B------:R-:W-:Y:S02]  /*d8b0*/  SHF.R.U64 R32, R32, 0x3, RZ ;  /* 0x0000000320207819 */ /* 0x000fe400000012ff */
[----:B------:R-:W-:Y:S02]  /*d8c0*/  SHF.R.U64 R26, R26, 0x3, RZ ;  /* 0x000000031a1a7819 */ /* 0x000fe400000012ff */
[----:B------:R-:W-:Y:S02]  /*d8d0*/  LOP3.LUT P1, RZ, R154, 0x3, RZ, 0xc0, !PT ;  /* 0x000000039aff7812 */ /* 0x000fe4000782c0ff */
[----:B------:R-:W-:Y:S01]  /*d8e0*/  LOP3.LUT R32, R32, R33, RZ, 0x3c, !PT ;  /* 0x0000002120207212 */ /* 0x000fe200078e3cff */
[--C-:B------:R-:W-:Y:S01]  /*d8f0*/  IMAD.X R33, RZ, RZ, R9.reuse, P3 ;  /* 0x000000ffff217224 */ /* 0x100fe200018e0609 */
[----:B------:R-:W-:Y:S01]  /*d900*/  LOP3.LUT R26, R26, R27, RZ, 0x3c, !PT ;  /* 0x0000001b1a1a7212 */ /* 0x000fe200078e3cff */
[----:B------:R-:W-:Y:S01]  /*d910*/  IMAD.X R27, RZ, RZ, R9, P4 ;  /* 0x000000ffff1b7224 */ /* 0x000fe200020e0609 */
[----:B------:R-:W-:-:S02]  /*d920*/  MOV R31, R30 ;  /* 0x0000001e001f7202 */ /* 0x000fc40000000f00 */
[C---:B------:R-:W-:Y:S02]  /*d930*/  IADD3 R25, P5, R8.reuse, 0x6000, RZ ;  /* 0x0000600008197810 */ /* 0x040fe40007fbe0ff */
[C---:B------:R-:W-:Y:S02]  /*d940*/  IADD3 R79, P6, R8.reuse, 0x7800, RZ ;  /* 0x00007800084f7810 */ /* 0x040fe40007fde0ff */
[----:B------:R-:W-:Y:S02]  /*d950*/  LOP3.LUT R24, R25, 0x180, RZ, 0xc0, !PT ;  /* 0x0000018019187812 */ /* 0x000fe400078ec0ff */
[----:B------:R-:W-:Y:S02]  /*d960*/  LOP3.LUT R21, R8, 0x180, RZ, 0xc0, !PT ;  /* 0x0000018008157812 */ /* 0x000fe400078ec0ff */
[----:B------:R-:W-:Y:S02]  /*d970*/  SHF.R.U64 R24, R24, 0x3, RZ ;  /* 0x0000000318187819 */ /* 0x000fe400000012ff */
[----:B------:R-:W-:-:S02]  /*d980*/  LOP3.LUT R20, R79, 0x180, RZ, 0xc0, !PT ;  /* 0x000001804f147812 */ /* 0x000fc400078ec0ff */
[----:B------:R-:W-:Y:S01]  /*d990*/  LOP3.LUT R24, R24, R25, RZ, 0x3c, !PT ;  /* 0x0000001918187212 */ /* 0x000fe200078e3cff */
[--C-:B------:R-:W-:Y:S01]  /*d9a0*/  IMAD.X R25, RZ, RZ, R9.reuse, P5 ;  /* 0x000000ffff197224 */ /* 0x100fe200028e0609 */
[----:B------:R-:W-:Y:S02]  /*d9b0*/  SHF.R.U64 R21, R21, 0x3, RZ ;  /* 0x0000000315157819 */ /* 0x000fe400000012ff */
[----:B------:R-:W-:Y:S02]  /*d9c0*/  SHF.R.U64 R20, R20, 0x3, RZ ;  /* 0x0000000314147819 */ /* 0x000fe400000012ff */
[----:B------:R-:W-:Y:S01]  /*d9d0*/  LOP3.LUT R8, R21, R8, RZ, 0x3c, !PT ;  /* 0x0000000815087212 */ /* 0x000fe200078e3cff */
[----:B------:R-:W-:Y:S01]  /*d9e0*/  IMAD.X R21, RZ, RZ, R9, P6 ;  /* 0x000000ffff157224 */ /* 0x000fe200030e0609 */
[----:B------:R-:W-:Y:S01]  /*d9f0*/  LOP3.LUT R20, R20, R79, RZ, 0x3c, !PT ;  /* 0x0000004f14147212 */ /* 0x000fe200078e3cff */
[----:B------:R-:W-:Y:S01]  /*da00*/  VIADD R0, R0, 0x19c20 ;  /* 0x00019c2000007836 */ /* 0x000fe20000000000 */
[----:B---3--:R-:W-:Y:S01]  /*da10*/  LOP3.LUT R12, R4, 0x2, RZ, 0x3c, !PT ;  /* 0x00000002040c7812 */ /* 0x008fe200078e3cff */
[----:B------:R-:W-:Y:S04]  /*da20*/  SHFL.IDX PT, R55, R55, R4, 0x1c1f ;  /* 0x001c1f0437377589 */ /* 0x000fe800000e0000 */
[----:B------:R-:W-:Y:S04]  /*da30*/  SHFL.IDX PT, R28, R57, R12, 0x1c1f ;  /* 0x001c1f0c391c7589 */ /* 0x000fe800000e0000 */
[----:B------:R-:W-:Y:S04]  /*da40*/  SHFL.IDX PT, R41, R41, R4, 0x1c1f ;  /* 0x001c1f0429297589 */ /* 0x000fe800000e0000 */
[----:B------:R-:W-:Y:S04]  /*da50*/  SHFL.IDX PT, R6, R43, R12, 0x1c1f ;  /* 0x001c1f0c2b067589 */ /* 0x000fe800000e0000 */
[----:B------:R-:W-:Y:S04]  /*da60*/  SHFL.IDX PT, R47, R47, R4, 0x1c1f ;  /* 0x001c1f042f2f7589 */ /* 0x000fe800000e0000 */
[----:B------:R-:W0:Y:S04]  /*da70*/  SHFL.IDX PT, R36, R36, R12, 0x1c1f ;  /* 0x001c1f0c24247589 */ /* 0x000e2800000e0000 */
[----:B------:R1:W-:Y:S04]  /*da80*/  SHFL.IDX PT, R13, R49, R4, 0x1c1f ;  /* 0x001c1f04310d7589 */ /* 0x0003e800000e0000 */
[----:B------:R-:W2:Y:S04]  /*da90*/  SHFL.IDX PT, R40, R37, R12, 0x1c1f ;  /* 0x001c1f0c25287589 */ /* 0x000ea800000e0000 */
[----:B------:R-:W-:Y:S01]  /*daa0*/  SHFL.IDX PT, R42, R51, R4, 0x1c1f ;  /* 0x001c1f04332a7589 */ /* 0x000fe200000e0000 */
[----:B-1----:R-:W-:-:S03]  /*dab0*/  IMAD R49, R48, UR5, RZ ;  /* 0x0000000530317c24 */ /* 0x002fc6000f8e02ff */
[----:B------:R2:W-:Y:S04]  /*dac0*/  SHFL.IDX PT, R15, R38, R12, 0x1c1f ;  /* 0x001c1f0c260f7589 */ /* 0x0005e800000e0000 */
[----:B------:R-:W-:Y:S04]  /*dad0*/  SHFL.IDX PT, R45, R45, R4, 0x1c1f ;  /* 0x001c1f042d2d7589 */ /* 0x000fe800000e0000 */
[----:B------:R1:W-:Y:S01]  /*dae0*/  SHFL.IDX PT, R14, R5, R12, 0x1c1f ;  /* 0x001c1f0c050e7589 */ /* 0x0003e200000e0000 */
[----:B0-----:R-:W-:-:S03]  /*daf0*/  SEL R30, R36, R47, P0 ;  /* 0x0000002f241e7207 */ /* 0x001fc60000000000 */
[----:B------:R-:W-:Y:S04]  /*db00*/  SHFL.IDX PT, R59, R59, R4, 0x1c1f ;  /* 0x001c1f043b3b7589 */ /* 0x000fe800000e0000 */
[----:B------:R-:W-:Y:S01]  /*db10*/  SHFL.IDX PT, R52, R61, R12, 0x1c1f ;  /* 0x001c1f0c3d347589 */ /* 0x000fe200000e0000 */
[----:B--2---:R-:W-:Y:S02]  /*db20*/  SEL R38, R40, R13, P0 ;  /* 0x0000000d28267207 */ /* 0x004fe40000000000 */
[----:B-1----:R-:W-:Y:S01]  /*db30*/  SEL R5, R55, R28, P0 ;  /* 0x0000001c37057207 */ /* 0x002fe20000000000 */
[----:B------:R-:W-:Y:S04]  /*db40*/  SHFL.IDX PT, R63, R63, R4, 0x1c1f ;  /* 0x001c1f043f3f7589 */ /* 0x000fe800000e0000 */
[----:B------:R-:W-:Y:S04]  /*db50*/  SHFL.IDX PT, R54, R65, R12, 0x1c1f ;  /* 0x001c1f0c41367589 */ /* 0x000fe800000e0000 */
[----:B------:R-:W-:Y:S04]  /*db60*/  SHFL.IDX PT, R67, R67, R4, 0x1c1f ;  /* 0x001c1f0443437589 */ /* 0x000fe800000e0000 */
[----:B------:R-:W0:Y:S04]  /*db70*/  SHFL.IDX PT, R56, R69, R12, 0x1c1f ;  /* 0x001c1f0c45387589 */ /* 0x000e2800000e0000 */
[----:B------:R-:W-:Y:S04]  /*db80*/  SHFL.IDX PT, R53, R53, R4, 0x1c1f ;  /* 0x001c1f0435357589 */ /* 0x000fe800000e0000 */
[----:B------:R-:W-:Y:S04]  /*db90*/  SHFL.IDX PT, R71, R71, R4, 0x1c1f ;  /* 0x001c1f0447477589 */ /* 0x000fe800000e0000 */
[----:B------:R0:W1:Y:S04]  /*dba0*/  SHFL.IDX PT, R46, R39, R12, 0x1c1f ;  /* 0x001c1f0c272e7589 */ /* 0x00006800000e0000 */
[----:B------:R-:W2:Y:S04]  /*dbb0*/  SHFL.IDX PT, R58, R73, R12, 0x1c1f ;  /* 0x001c1f0c493a7589 */ /* 0x000ea800000e0000 */
[----:B------:R3:W-:Y:S04]  /*dbc0*/  SHFL.IDX PT, R75, R75, R4, 0x1c1f ;  /* 0x001c1f044b4b7589 */ /* 0x0007e800000e0000 */
[----:B------:R4:W2:Y:S01]  /*dbd0*/  SHFL.IDX PT, R62, R77, R12, 0x1c1f ;  /* 0x001c1f0c4d3e7589 */ /* 0x0008a200000e0000 */
[----:B0-----:R-:W-:Y:S01]  /*dbe0*/  SEL R39, R56, R67, P0 ;  /* 0x0000004338277207 */ /* 0x001fe20000000000 */
[----:B---3--:R-:W-:-:S04]  /*dbf0*/  IMAD R4, R29, UR6, RZ ;  /* 0x000000061d047c24 */ /* 0x008fc8000f8e02ff */
[----:B------:R-:W-:Y:S01]  /*dc00*/  IMAD R29, R7, UR7, R4 ;  /* 0x00000007071d7c24 */ /* 0x000fe2000f8e0204 */
[----:B------:R-:W-:Y:S01]  /*dc10*/  SEL R7, R28, R55, P0 ;  /* 0x000000371c077207 */ /* 0x000fe20000000000 */
[----:B------:R-:W-:Y:S01]  /*dc20*/  VIADD R28, R156, UR41 ;  /* 0x000000299c1c7c36 */ /* 0x000fe20008000000 */
[----:B------:R-:W-:Y:S01]  /*dc30*/  SEL R4, R41, R6, P0 ;  /* 0x0000000629047207 */ /* 0x000fe20000000000 */
[----:B------:R-:W-:Y:S01]  /*dc40*/  ULDC.64 UR6, c[0x0][0xb50] ;  /* 0x0002d40000067ab9 */ /* 0x000fe20000000a00 */
[----:B------:R-:W-:Y:S01]  /*dc50*/  SEL R6, R6, R41, P0 ;  /* 0x0000002906067207 */ /* 0x000fe20000000000 */
[C---:B----4-:R-:W-:Y:S01]  /*dc60*/  VIADD R12, R28.reuse, 0x8 ;  /* 0x000000081c0c7836 */ /* 0x050fe20000000000 */
[----:B------:R-:W-:Y:S01]  /*dc70*/  ISETP.GE.OR P3, PT, R28, R49, P1 ;  /* 0x000000311c00720c */ /* 0x000fe20000f66670 */
[----:B------:R-:W-:Y:S01]  /*dc80*/  IMAD.IADD R11, R11, 0x1, R29 ;  /* 0x000000010b0b7824 */ /* 0x000fe200078e021d */
[----:B------:R-:W-:Y:S01]  /*dc90*/  LEA R37, P4, R10, UR6, 0x2 ;  /* 0x000000060a257c11 */ /* 0x000fe2000f8810ff */
[----:B------:R0:W-:Y:S01]  /*dca0*/  STSM.16.M88.4 [R31], R4 ;  /* 0x000000041f007844 */ /* 0x0001e20000000200 */
[----:B------:R-:W-:-:S02]  /*dcb0*/  SEL R28, R47, R36, P0 ;  /* 0x000000242f1c7207 */ /* 0x000fc40000000000 */
[----:B------:R-:W-:Y:S01]  /*dcc0*/  SEL R36, R13, R40, P0 ;  /* 0x000000280d247207 */ /* 0x000fe20000000000 */
[----:B------:R-:W-:Y:S01]  /*dcd0*/  SHFL.IDX PT, R50, R37, RZ, 0x1c1f ;  /* 0x001c1fff25327589 */ /* 0x000fe200000e0000 */
[----:B------:R-:W-:Y:S02]  /*dce0*/  ISETP.GE.OR P1, PT, R12, R49, P1 ;  /* 0x000000310c00720c */ /* 0x000fe40000f26670 */
[----:B------:R-:W-:Y:S01]  /*dcf0*/  SEL R40, R42, R15, P0 ;  /* 0x0000000f2a287207 */ /* 0x000fe20000000000 */
[----:B------:R3:W-:Y:S01]  /*dd00*/  SHFL.IDX PT, R60, R37, 0x1, 0x1c1f ;  /* 0x003c1f00253c7f89 */ /* 0x0007e200000e0000 */
[----:B------:R-:W-:Y:S02]  /*dd10*/  SEL R12, R45, R14, P0 ;  /* 0x0000000e2d0c7207 */ /* 0x000fe40000000000 */
[----:B------:R-:W-:Y:S02]  /*dd20*/  SEL R42, R15, R42, P0 ;  /* 0x0000002a0f2a7207 */ /* 0x000fe40000000000 */
[----:B------:R-:W-:-:S02]  /*dd30*/  SEL R14, R14, R45, P0 ;  /* 0x0000002d0e0e7207 */ /* 0x000fc40000000000 */
[----:B------:R-:W-:Y:S02]  /*dd40*/  SEL R13, R59, R52, P0 ;  /* 0x000000343b0d7207 */ /* 0x000fe40000000000 */
[----:B------:R-:W-:Y:S02]  /*dd50*/  SEL R15, R52, R59, P0 ;  /* 0x0000003b340f7207 */ /* 0x000fe40000000000 */
[----:B------:R-:W-:Y:S02]  /*dd60*/  SEL R29, R63, R54, P0 ;  /* 0x000000363f1d7207 */ /* 0x000fe40000000000 */
[----:B0-----:R-:W-:Y:S01]  /*dd70*/  SEL R31, R54, R63, P0 ;  /* 0x0000003f361f7207 */ /* 0x001fe20000000000 */
[----:B------:R-:W-:Y:S01]  /*dd80*/  STSM.16.M88.4 [R72], R12 ;  /* 0x0000000c48007844 */ /* 0x000fe20000000200 */
[----:B---3--:R-:W-:Y:S02]  /*dd90*/  SEL R37, R67, R56, P0 ;  /* 0x0000003843257207 */ /* 0x008fe40000000000 */
[----:B-1----:R-:W-:Y:S01]  /*dda0*/  SEL R44, R53, R46, P0 ;  /* 0x0000002e352c7207 */ /* 0x002fe20000000000 */
[----:B------:R-:W-:Y:S01]  /*ddb0*/  STSM.16.M88.4 [R70], R28 ;  /* 0x0000001c46007844 */ /* 0x000fe20000000200 */
[----:B--2---:R-:W-:-:S02]  /*ddc0*/  SEL R41, R71, R58, P0 ;  /* 0x0000003a47297207 */ /* 0x004fc40000000000 */
[----:B------:R-:W-:Y:S01]  /*ddd0*/  SEL R43, R58, R71, P0 ;  /* 0x000000473a2b7207 */ /* 0x000fe20000000000 */
[----:B------:R0:W-:Y:S01]  /*dde0*/  STSM.16.M88.4 [R68], R36 ;  /* 0x0000002444007844 */ /* 0x0001e20000000200 */
[----:B------:R-:W-:Y:S02]  /*ddf0*/  SEL R46, R46, R53, P0 ;  /* 0x000000352e2e7207 */ /* 0x000fe40000000000 */
[----:B------:R-:W-:Y:S01]  /*de00*/  SEL R45, R75, R62, P0 ;  /* 0x0000003e4b2d7207 */ /* 0x000fe20000000000 */
[----:B------:R-:W-:Y:S01]  /*de10*/  STSM.16.M88.4 [R66], R40 ;  /* 0x0000002842007844 */ /* 0x000fe20000000200 */
[----:B------:R-:W-:Y:S02]  /*de20*/  SEL R47, R62, R75, P0 ;  /* 0x0000004b3e2f7207 */ /* 0x000fe40000000000 */
[----:B------:R-:W-:-:S03]  /*de30*/  LEA.HI.X R11, R10, UR7, R11, 0x2, P4 ;  /* 0x000000070a0b7c11 */ /* 0x000fc6000a0f140b */
[----:B------:R-:W-:Y:S04]  /*de40*/  STSM.16.M88.4 [R64], R44 ;  /* 0x0000002c40007844 */ /* 0x000fe80000000200 */
[----:B------:R-:W1:Y:S01]  /*de50*/  SHFL.IDX PT, R51, R11, RZ, 0x1c1f ;  /* 0x001c1fff0b337589 */ /* 0x000e6200000e0000 */
[----:B0-----:R-:W0:Y:S08]  /*de60*/  @P2 LDC R37, c[0x0][0xbec] ;  /* 0x0002fb00ff252b82 */ /* 0x001e300000000800 */
[----:B------:R-:W-:Y:S08]  /*de70*/  BAR.SYNC.DEFER_BLOCKING 0x1, 0x180 ;  /* 0x0046000000007b1d */ /* 0x000ff00000010000 */
[----:B------:R-:W2:Y:S01]  /*de80*/  @P2 LDC R39, c[0x0][0xbf0] ;  /* 0x0002fc00ff272b82 */ /* 0x000ea20000000800 */
[----:B------:R-:W3:Y:S01]  /*de90*/  SHFL.IDX PT, R61, R11, 0x1, 0x1c1f ;  /* 0x003c1f000b3d7f89 */ /* 0x000ee200000e0000 */
[----:B------:R-:W-:-:S02]  /*dea0*/  UIMAD UR5, UR12, UR8, URZ ;  /* 0x000000080c0572a4 */ /* 0x000fc4000f8e023f */
[----:B------:R-:W-:Y:S02]  /*deb0*/  UIMAD.WIDE.U32 UR6, UR40, UR8, URZ ;  /* 0x00000008280672a5 */ /* 0x000fe4000f8e003f */
[----:B------:R-:W-:Y:S01]  /*dec0*/  UIMAD UR5, UR40, UR9, UR5 ;  /* 0x00000009280572a4 */ /* 0x000fe2000f8e0205 */
[----:B-1----:R1:W-:Y:S04]  /*ded0*/  @!P3 ST.E desc[UR52][R50.64], R2 ;  /* 0x000000023200b985 */ /* 0x0023e8000c101934 */
[----:B---3--:R3:W-:Y:S01]  /*dee0*/  @!P1 ST.E desc[UR52][R60.64], R3 ;  /* 0x000000033c009985 */ /* 0x0087e2000c101934 */
[----:B-1----:R-:W-:-:S03]  /*def0*/  IMAD R2, R152, 0x60, R153 ;  /* 0x0000006098027824 */ /* 0x002fc600078e0299 */
[----:B------:R1:W5:Y:S01]  /*df00*/  LD.E.128 R56, desc[UR52][R24.64] ;  /* 0x0000003418387980 */ /* 0x000362000c101d00 */
[----:B------:R-:W-:Y:S02]  /*df10*/  UIMAD UR8, UR13, UR10, URZ ;  /* 0x0000000a0d0872a4 */ /* 0x000fe4000f8e023f */
[----:B------:R-:W-:Y:S01]  /*df20*/  UIADD3 UR7, UR7, UR5, URZ ;  /* 0x0000000507077290 */ /* 0x000fe2000fffe03f */
[----:B------:R4:W5:Y:S04]  /*df30*/  LD.E.128 R28, desc[UR52][R20.64] ;  /* 0x00000034141c7980 */ /* 0x000968000c101d00 */
[----:B------:R-:W5:Y:S01]  /*df40*/  LD.E.128 R8, desc[UR52][R8.64] ;  /* 0x0000003408087980 */ /* 0x000f62000c101d00 */
[----:B-1----:R-:W-:-:S03]  /*df50*/  VIADD R24, R2, UR41 ;  /* 0x0000002902187c36 */ /* 0x002fc60008000000 */
[----:B------:R-:W5:Y:S01]  /*df60*/  LD.E.128 R4, desc[UR52][R34.64] ;  /* 0x0000003422047980 */ /* 0x000f62000c101d00 */
[----:B0-----:R-:W-:Y:S01]  /*df70*/  @P2 IMAD.HI.U32 R2, R24, R37, RZ ;  /* 0x0000002518022227 */ /* 0x001fe200078e00ff */
[----:B------:R-:W-:Y:S02]  /*df80*/  UIMAD UR5, UR39, UR11, UR8 ;  /* 0x0000000b270572a4 */ /* 0x000fe4000f8e0208 */
[----:B------:R-:W5:Y:S01]  /*df90*/  LD.E.128 R52, desc[UR52][R32.64] ;  /* 0x0000003420347980 */ /* 0x000f62000c101d00 */
[----:B----4-:R-:W-:Y:S01]  /*dfa0*/  IMAD.MOV.U32 R21, RZ, RZ, R24 ;  /* 0x000000ffff157224 */ /* 0x010fe200078e0018 */
        /* <DEDUP_REMOVED lines=13> */
[----:B---3--:R-:W-:-:S02]  /*e080*/  IMAD.U32 R3, RZ, RZ, UR7 ;  /* 0x00000007ff037e24 */ /* 0x008fc4000f8e00ff */
        /* <DEDUP_REMOVED lines=10> */
[----:B------:R-:W-:Y:S02]  /*e130*/  VIADD R34, R153, UR41 ;  /* 0x0000002999227c36 */ /* 0x000fe40008000000 */
[C---:B------:R-:W-:Y:S02]  /*e140*/  IMAD R21, R25.reuse, UR7, R20 ;  /* 0x0000000719157c24 */ /* 0x040fe4000f8e0214 */
[----:B------:R-:W-:Y:S01]  /*e150*/  IMAD.WIDE.U32 R2, R25, UR6, R2 ;  /* 0x0000000619027c25 */ /* 0x000fe2000f8e0002 */
[----:B------:R-:W-:Y:S01]  /*e160*/  ISETP.GE.AND P0, PT, R34, R49, PT ;  /* 0x000000312200720c */ /* 0x000fe20003f06270 */
[----:B------:R-:W-:-:S02]  /*e170*/  ULDC.64 UR6, c[0x0][0xa80] ;  /* 0x0002a00000067ab9 */ /* 0x000fc40000000a00 */
[----:B------:R-:W-:Y:S01]  /*e180*/  IMAD.IADD R3, R3, 0x1, R21 ;  /* 0x0000000103037824 */ /* 0x000fe200078e0215 */
[C---:B------:R-:W-:Y:S02]  /*e190*/  LEA R32, P1, R2.reuse, UR6, 0x1 ;  /* 0x0000000602207c11 */ /* 0x040fe4000f8208ff */
[----:B------:R-:W-:Y:S02]  /*e1a0*/  PRMT R0, RZ, 0x654, R0 ;  /* 0x00000654ff007816 */ /* 0x000fe40000000000 */
[----:B------:R-:W-:Y:S01]  /*e1b0*/  LEA.HI.X R33, R2, UR7, R3, 0x1, P1 ;  /* 0x0000000702217c11 */ /* 0x000fe200088f0c03 */
[----:B-1----:R0:W1:Y:S01]  /*e1c0*/  SHFL.IDX PT, R20, R32, RZ, 0x1c1f ;  /* 0x001c1fff20147589 */ /* 0x00206200000e0000 */
[----:B------:R0:W-:Y:S01]  /*e1d0*/  SYNCS.ARRIVE.TRANS64.RED.A1T0 RZ, [R0+URZ], RZ ;  /* 0x000000ff00ff79a7 */ /* 0x0001e2000810043f */
[----:B------:R-:W-:Y:S02]  /*e1e0*/  BSSY B1, `(.L_x_844) ;  /* 0x0000011000017945 */ /* 0x000fe40003800000 */
[----:B------:R0:W2:Y:S01]  /*e1f0*/  SHFL.IDX PT, R21, R33, RZ, 0x1c1f ;  /* 0x001c1fff21157589 */ /* 0x0000a200000e0000 */
[----:B------:R-:W-:-:S02]  /*e200*/  SHF.R.S32.HI R74, RZ, 0x1f, R23 ;  /* 0x0000001fff4a7819 */ /* 0x000fc40000011417 */
[----:B------:R-:W-:Y:S01]  /*e210*/  SHF.R.S32.HI R76, RZ, 0x1f, R22 ;  /* 0x0000001fff4c7819 */ /* 0x000fe20000011416 */
        /* <DEDUP_REMOVED lines=13> */
.L_x_845:
[----:B------:R-:W-:Y:S05]  /*e2f0*/  BSYNC B1 ;  /* 0x0000000000017941 */ /* 0x000fea0003800000 */
.L_x_844:
[----:B0-----:R-:W-:Y:S01]  /*e300*/  VIADD R0, R34, 0x60 ;  /* 0x0000006022007836 */ /* 0x001fe20000000000 */
[----:B---3-5:R0:W3:Y:S04]  /*e310*/  SHFL.IDX PT, R9, R33, 0x1, 0x1c1f ;  /* 0x003c1f0021097f89 */ /* 0x0280e800000e0000 */
[----:B------:R-:W-:Y:S01]  /*e320*/  ISETP.GE.AND P0, PT, R0, R49, PT ;  /* 0x000000310000720c */ /* 0x000fe20003f06270 */
[----:B------:R0:W4:-:S12]  /*e330*/  SHFL.IDX PT, R8, R32, 0x1, 0x1c1f ;  /* 0x003c1f0020087f89 */ /* 0x00011800000e0000 */
[----:B0-----:R-:W-:Y:S05]  /*e340*/  @P0 BRA `(.L_x_846) ;  /* 0x0000000800340947 */ /* 0x001fea0003800000 */
[----:B------:R-:W-:Y:S02]  /*e350*/  ULDC UR5, c[0x0][0xac8] ;  /* 0x0002b20000057ab9 */ /* 0x000fe40000000800 */
[----:B------:R-:W-:Y:S02]  /*e360*/  ISETP.GE.AND P2, PT, R22, UR5, PT ;  /* 0x0000000516007c0c */ /* 0x000fe4000bf46270 */
[----:B------:R-:W-:-:S11]  /*e370*/  ISETP.GE.AND P1, PT, R19, UR5, PT ;  /* 0x0000000513007c0c */ /* 0x000fd6000bf26270 */
[C---:B----4-:R-:W-:Y:S02]  /*e380*/  @!P2 LEA R10, P0, R22.reuse, R8, 0x1 ;  /* 0x00000008160aa211 */ /* 0x050fe400078008ff */
[----:B---3--:R-:W-:Y:S02]  /*e390*/  @!P1 IMAD.WIDE R2, R19, 0x2, R8 ;  /* 0x0000000213029825 */ /* 0x008fe400078e0208 */
        /* <DEDUP_REMOVED lines=9> */
.L_x_843:
[----:B------:R-:W0:Y:S01]  /*e430*/  LDC R8, c[0x0][0xbe8] ;  /* 0x0002fa00ff087b82 */ /* 0x000e220000000800 */
[----:B------:R-:W1:Y:S01]  /*e440*/  S2R R0, SR_TID.X ;  /* 0x0000000000007919 */ /* 0x000e620000002100 */
[----:B------:R-:W-:Y:S01]  /*e450*/  USHF.R.S32.HI UR8, URZ, 0x1f, UR40 ;  /* 0x0000001f3f087899 */ /* 0x000fe20008011428 */
[----:B------:R-:W-:Y:S01]  /*e460*/  BSSY B1, `(.L_x_847) ;  /* 0x0000031000017945 */ /* 0x000fe20003800000 */
[----:B------:R-:W-:Y:S01]  /*e470*/  USHF.R.S32.HI UR9, URZ, 0x1f, UR39 ;  /* 0x0000001f3f097899 */ /* 0x000fe20008011427 */
[----:B------:R-:W-:Y:S01]  /*e480*/  IMAD R6, R152, 0x60, R153 ;  /* 0x0000006098067824 */ /* 0x000fe200078e0299 */
[----:B0-----:R-:W-:Y:S01]  /*e490*/  ISETP.NE.AND P1, PT, R8, 0x1, PT ;  /* 0x000000010800780c */ /* 0x001fe20003f25270 */
[----:B-1----:R-:W-:-:S12]  /*e4a0*/  VIADD R0, R0, 0xffffff80 ;  /* 0xffffff8000007836 */ /* 0x002fd80000000000 */
[----:B------:R-:W0:Y:S01]  /*e4b0*/  @P1 LDC R9, c[0x0][0xbec] ;  /* 0x0002fb00ff091b82 */ /* 0x000e220000000800 */
[----:B------:R-:W-:-:S07]  /*e4c0*/  ISETP.GE.AND P0, PT, R0, 0xc0, PT ;  /* 0x000000c00000780c */ /* 0x000fce0003f06270 */
[----:B------:R-:W1:Y:S06]  /*e4d0*/  @P1 LDC R11, c[0x0][0xbf0] ;  /* 0x0002fc00ff0b1b82 */ /* 0x000e6c0000000800 */
[----:B------:R-:W-:Y:S05]  /*e4e0*/  @P0 BRA `(.L_x_848) ;  /* 0x0000000000a00947 */ /* 0x000fea0003800000 */
[----:B------:R-:W2:Y:S01]  /*e4f0*/  S2R R0, SR_TID.X ;  /* 0x0000000000007919 */ /* 0x000ea20000002100 */
[----:B------:R-:W3:Y:S01]  /*e500*/  LDC R3, c[0x0][0xbe8] ;  /* 0x0002fa00ff037b82 */ /* 0x000ee20000000800 */
[----:B------:R-:W-:Y:S01]  /*e510*/  IMAD.U32 R4, RZ, RZ, UR41 ;  /* 0x00000029ff047e24 */ /* 0x000fe2000f8e00ff */
[----:B------:R-:W-:Y:S02]  /*e520*/  ULDC UR5, c[0x0][0xa88] ;  /* 0x0002a20000057ab9 */ /* 0x000fe40000000800 */
[----:B---3--:R-:W-:Y:S02]  /*e530*/  IMAD R5, R3, UR5, RZ ;  /* 0x0000000503057c24 */ /* 0x008fe4000f8e02ff */
[----:B--2---:R-:W-:-:S04]  /*e540*/  IADD3 R4, R4, -0x80, R0 ;  /* 0xffffff8004047810 */ /* 0x004fc80007ffe000 */
[----:B------:R-:W-:-:S13]  /*e550*/  ISETP.GE.AND P0, PT, R4, R5, PT ;  /* 0x000000050400720c */ /* 0x000fda0003f06270 */
[----:B------:R-:W-:Y:S05]  /*e560*/  @P0 BRA `(.L_x_848) ;  /* 0x0000000000800947 */ /* 0x000fea0003800000 */
[----:B------:R-:W-:Y:S01]  /*e570*/  ISETP.NE.AND P0, PT, R3, 0x1, PT ;  /* 0x000000010300780c */ /* 0x000fe20003f05270 */
[----:B------:R-:W-:Y:S01]  /*e580*/  ULDC.64 UR10, c[0x0][0xb90] ;  /* 0x0002e400000a7ab9 */ /* 0x000fe20000000a00 */
[----:B------:R-:W-:Y:S01]  /*e590*/  IMAD.MOV.U32 R2, RZ, RZ, R4 ;  /* 0x000000ffff027224 */ /* 0x000fe200078e0004 */
[----:B------:R-:W-:Y:S02]  /*e5a0*/  UIMAD UR5, UR8, UR10, URZ ;  /* 0x0000000a080572a4 */ /* 0x000fe4000f8e023f */
[----:B------:R-:W-:Y:S02]  /*e5b0*/  UIMAD.WIDE.U32 UR6, UR40, UR10, URZ ;  /* 0x0000000a280672a5 */ /* 0x000fe4000f8e003f */
[----:B------:R-:W-:-:S03]  /*e5c0*/  UIMAD UR5, UR40, UR11, UR5 ;  /* 0x0000000b280572a4 */ /* 0x000fc6000f8e0205 */
[----:B------:R-:W-:Y:S01]  /*e5d0*/  ULDC.64 UR10, c[0x0][0xb98] ;  /* 0x0002e600000a7ab9 */ /* 0x000fe20000000a00 */
[----:B------:R-:W-:Y:S02]  /*e5e0*/  UIADD3 UR7, UR7, UR5, URZ ;  /* 0x0000000507077290 */ /* 0x000fe4000fffe03f */
[----:B------:R-:W2:Y:S01]  /*e5f0*/  @P0 LDC R5, c[0x0][0xbec] ;  /* 0x0002fb00ff050b82 */ /* 0x000ea20000000800 */
[----:B------:R-:W-:Y:S02]  /*e600*/  UIMAD UR5, UR9, UR10, URZ ;  /* 0x0000000a090572a4 */ /* 0x000fe4000f8e023f */
[----:B------:R-:W-:Y:S02]  /*e610*/  UIMAD.WIDE.U32 UR6, UR39, UR10, UR6 ;  /* 0x0000000a270672a5 */ /* 0x000fe4000f8e0006 */
[----:B------:R-:W-:-:S03]  /*e620*/  UIMAD UR5, UR39, UR11, UR5 ;  /* 0x0000000b270572a4 */ /* 0x000fc6000f8e0205 */
[----:B------:R-:W3:Y:S01]  /*e630*/  @P0 LDC R7, c[0x0][0xbf0] ;  /* 0x0002fc00ff070b82 */ /* 0x000ee20000000800 */
[----:B------:R-:W-:Y:S01]  /*e640*/  ULDC.64 UR10, c[0x0][0xb88] ;  /* 0x0002e200000a7ab9 */ /* 0x000fe20000000a00 */
[----:B--2---:R-:W-:-:S05]  /*e650*/  @P0 IMAD.HI.U32 R0, R4, R5, RZ ;  /* 0x0000000504000227 */ /* 0x004fca00078e00ff */
[----:B---3--:R-:W-:-:S05]  /*e660*/  @P0 SHF.R.U32.HI R2, RZ, R7, R0 ;  /* 0x00000007ff020219 */ /* 0x008fca0000011600 */
[----:B------:R-:W-:-:S04]  /*e670*/  IMAD.MOV R5, RZ, RZ, -R2 ;  /* 0x000000ffff057224 */ /* 0x000fc800078e0a02 */
[----:B------:R-:W-:Y:S01]  /*e680*/  IMAD R5, R3, R5, R4 ;  /* 0x0000000503057224 */ /* 0x000fe200078e0204 */
[----:B------:R-:W-:Y:S01]  /*e690*/  SHF.R.S32.HI R3, RZ, 0x1f, R2 ;  /* 0x0000001fff037819 */ /* 0x000fe20000011402 */
[----:B------:R-:W-:Y:S01]  /*e6a0*/  IMAD.U32 R4, RZ, RZ, UR5 ;  /* 0x00000005ff047e24 */ /* 0x000fe2000f8e00ff */
        /* <DEDUP_REMOVED lines=12> */
.L_x_848:
[----:B------:R-:W-:Y:S05]  /*e770*/  BSYNC B1 ;  /* 0x0000000000017941 */ /* 0x000fea0003800000 */
.L_x_847:
[----:B------:R-:W-:Y:S01]  /*e780*/  ULDC.64 UR10, c[0x0][0xae8] ;  /* 0x0002ba00000a7ab9 */ /* 0x000fe20000000a00 */
[----:B------:R-:W-:Y:S01]  /*e790*/  VIADD R6, R6, UR41 ;  /* 0x0000002906067c36 */ /* 0x000fe20008000000 */
[----:B------:R-:W-:Y:S01]  /*e7a0*/  UIMAD UR5, UR8, UR10, URZ ;  /* 0x0000000a080572a4 */ /* 0x000fe2000f8e023f */
[----:B------:R-:W-:Y:S01]  /*e7b0*/  BSSY B1, `(.L_x_849) ;  /* 0x0000035000017945 */ /* 0x000fe20003800000 */
[----:B------:R-:W-:Y:S01]  /*e7c0*/  UIMAD.WIDE.U32 UR6, UR40, UR10, URZ ;  /* 0x0000000a280672a5 */ /* 0x000fe2000f8e003f */
[----:B0-----:R-:W-:Y:S01]  /*e7d0*/  @P1 IMAD.HI.U32 R0, R6, R9, RZ ;  /* 0x0000000906001227 */ /* 0x001fe200078e00ff */
[----:B------:R-:W-:Y:S01]  /*e7e0*/  UIMAD UR5, UR40, UR11, UR5 ;  /* 0x0000000b280572a4 */ /* 0x000fe2000f8e0205 */
[----:B------:R-:W-:Y:S02]  /*e7f0*/  SHF.R.S32.HI R14, RZ, 0x1f, R23 ;  /* 0x0000001fff0e7819 */ /* 0x000fe40000011417 */
[----:B------:R-:W-:Y:S01]  /*e800*/  ULDC.64 UR10, c[0x0][0xaf0] ;  /* 0x0002bc00000a7ab9 */ /* 0x000fe20000000a00 */
[----:B------:R-:W-:Y:S01]  /*e810*/  UIADD3 UR7, UR7, UR5, URZ ;  /* 0x0000000507077290 */ /* 0x000fe2000fffe03f */
[----:B--2---:R-:W-:Y:S01]  /*e820*/  IMAD.MOV.U32 R5, RZ, RZ, R6 ;  /* 0x000000ffff057224 */ /* 0x004fe200078e0006 */
[----:B------:R-:W-:Y:S01]  /*e830*/  UIMAD UR5, UR9, UR10, URZ ;  /* 0x0000000a090572a4 */ /* 0x000fe2000f8e023f */
[----:B-1----:R-:W-:Y:S01]  /*e840*/  @P1 SHF.R.U32.HI R5, RZ, R11, R0 ;  /* 0x0000000bff051219 */ /* 0x002fe20000011600 */
[----:B------:R-:W-:Y:S01]  /*e850*/  UIMAD.WIDE.U32 UR6, UR39, UR10, UR6 ;  /* 0x0000000a270672a5 */ /* 0x000fe2000f8e0006 */
[----:B------:R-:W-:Y:S01]  /*e860*/  SHF.R.S32.HI R15, RZ, 0x1f, R22 ;  /* 0x0000001fff0f7819 */ /* 0x000fe20000011416 */
        /* <DEDUP_REMOVED lines=9> */
[----:B------:R-:W-:Y:S01]  /*e900*/  ULDC.64 UR6, c[0x0][0xad8] ;  /* 0x0002b60000067ab9 */ /* 0x000fe20000000a00 */
[----:B------:R-:W-:Y:S01]  /*e910*/  IMAD.U32 R3, RZ, RZ, UR5 ;  /* 0x00000005ff037e24 */ /* 0x000fe2000f8e00ff */
[----:B------:R-:W-:Y:S01]  /*e920*/  ULDC UR5, c[0x0][0xa88] ;  /* 0x0002a20000057ab9 */ /* 0x000fe20000000800 */
[C---:B------:R-:W-:Y:S01]  /*e930*/  IMAD R9, R5.reuse, UR9, R0 ;  /* 0x0000000905097c24 */ /* 0x040fe2000f8e0200 */
[----:B------:R-:W-:Y:S01]  /*e940*/  SHF.R.S32.HI R0, RZ, 0x1f, R7 ;  /* 0x0000001fff007819 */ /* 0x000fe20000011407 */
[----:B------:R-:W-:-:S04]  /*e950*/  IMAD.WIDE.U32 R2, R5, UR8, R2 ;  /* 0x0000000805027c25 */ /* 0x000fc8000f8e0002 */
[----:B------:R-:W-:Y:S02]  /*e960*/  IMAD R0, R0, UR6, RZ ;  /* 0x0000000600007c24 */ /* 0x000fe4000f8e02ff */
[----:B------:R-:W-:Y:S02]  /*e970*/  IMAD.IADD R3, R3, 0x1, R9 ;  /* 0x0000000103037824 */ /* 0x000fe400078e0209 */
[C---:B------:R-:W-:Y:S02]  /*e980*/  IMAD R5, R7.reuse, UR7, R0 ;  /* 0x0000000707057c24 */ /* 0x040fe4000f8e0200 */
[----:B------:R-:W-:Y:S01]  /*e990*/  IMAD.WIDE.U32 R2, R7, UR6, R2 ;  /* 0x0000000607027c25 */ /* 0x000fe2000f8e0002 */
[----:B------:R-:W-:-:S03]  /*e9a0*/  ULDC.64 UR6, c[0x0][0xa80] ;  /* 0x0002a00000067ab9 */ /* 0x000fc60000000a00 */
[----:B------:R-:W-:Y:S01]  /*e9b0*/  IMAD R7, R8, UR5, RZ ;  /* 0x0000000508077c24 */ /* 0x000fe2000f8e02ff */
[----:B------:R-:W-:Y:S01]  /*e9c0*/  LEA R4, P1, R2, UR6, 0x1 ;  /* 0x0000000602047c11 */ /* 0x000fe2000f8208ff */
[----:B------:R-:W-:Y:S02]  /*e9d0*/  VIADD R0, R153, UR41 ;  /* 0x0000002999007c36 */ /* 0x000fe40008000000 */
[----:B------:R-:W-:-:S03]  /*e9e0*/  IMAD.IADD R3, R3, 0x1, R5 ;  /* 0x0000000103037824 */ /* 0x000fc600078e0205 */
[----:B------:R-:W-:Y:S02]  /*e9f0*/  ISETP.GE.AND P0, PT, R0, R7, PT ;  /* 0x000000070000720c */ /* 0x000fe40003f06270 */
[----:B------:R-:W-:Y:S02]  /*ea00*/  LEA.HI.X R5, R2, UR7, R3, 0x1, P1 ;  /* 0x0000000702057c11 */ /* 0x000fe400088f0c03 */
[----:B------:R0:W1:Y:S04]  /*ea10*/  SHFL.IDX PT, R2, R4, RZ, 0x1c1f ;  /* 0x001c1fff04027589 */ /* 0x00006800000e0000 */
[----:B------:R0:W2:Y:S05]  /*ea20*/  SHFL.IDX PT, R3, R5, RZ, 0x1c1f ;  /* 0x001c1fff05037589 */ /* 0x0000aa00000e0000 */
[----:B------:R-:W-:Y:S05]  /*ea30*/  @P0 BRA `(.L_x_850) ;  /* 0x0000000000300947 */ /* 0x000fea0003800000 */
        /* <DEDUP_REMOVED lines=9> */
[----:B------:R3:W-:Y:S04]  /*ead0*/  @!P2 ST.E.128 desc[UR52][R8.64], RZ ;  /* 0x000000ff0800a985 */ /* 0x0007e8000c101d34 */
[----:B------:R3:W-:Y:S04]  /*eae0*/  @!P3 ST.E.128 desc[UR52][R10.64], RZ ;  /* 0x000000ff0a00b985 */ /* 0x0007e8000c101d34 */
[----:B------:R3:W-:Y:S02]  /*eaf0*/  @!P4 ST.E.128 desc[UR52][R12.64], RZ ;  /* 0x000000ff0c00c985 */ /* 0x0007e4000c101d34 */
.L_x_850:
[----:B------:R-:W-:Y:S05]  /*eb00*/  BSYNC B1 ;  /* 0x0000000000017941 */ /* 0x000fea0003800000 */
.L_x_849:
        /* <DEDUP_REMOVED lines=9> */
[CC--:B-1----:R-:W-:Y:S02]  /*eba0*/  @!P3 LEA R6, P0, R22.reuse, R2.reuse, 0x1 ;  /* 0x000000021606b211 */ /* 0x0c2fe400078008ff */
[----:B---3--:R-:W-:Y:S02]  /*ebb0*/  @!P4 LEA R8, P1, R23, R2, 0x1 ;  /* 0x000000021708c211 */ /* 0x008fe400078208ff */
[----:B0---4-:R-:W-:Y:S01]  /*ebc0*/  @!P2 IMAD.WIDE R4, R19, 0x2, R2 ;  /* 0x000000021304a825 */ /* 0x011fe200078e0202 */
[-C--:B------:R-:W-:Y:S02]  /*ebd0*/  @!P3 LEA.HI.X R7, R22, R3.reuse, R15, 0x1, P0 ;  /* 0x000000031607b211 */ /* 0x080fe400000f0c0f */
[----:B------:R-:W-:Y:S02]  /*ebe0*/  @!P4 LEA.HI.X R9, R23, R3, R14, 0x1, P1 ;  /* 0x000000031709c211 */ /* 0x000fe400008f0c0e */
[----:B------:R0:W-:Y:S04]  /*ebf0*/  @!P2 ST.E.128 desc[UR52][R4.64], RZ ;  /* 0x000000ff0400a985 */ /* 0x0001e8000c101d34 */
[----:B------:R0:W-:Y:S04]  /*ec00*/  @!P3 ST.E.128 desc[UR52][R6.64], RZ ;  /* 0x000000ff0600b985 */ /* 0x0001e8000c101d34 */
[----:B------:R0:W-:Y:S02]  /*ec10*/  @!P4 ST.E.128 desc[UR52][R8.64], RZ ;  /* 0x000000ff0800c985 */ /* 0x0001e4000c101d34 */
.L_x_846:
[----:B------:R-:W-:Y:S05]  /*ec20*/  BSYNC B0 ;  /* 0x0000000000007941 */ /* 0x000fea0003800000 */
.L_x_842:
[----:B------:R-:W-:Y:S02]  /*ec30*/  ULDC UR5, c[0x0][0xc38] ;  /* 0x00030e0000057ab9 */ /* 0x000fe40000000800 */
[----:B------:R-:W-:-:S06]  /*ec40*/  UISETP.GE.AND UP0, UPT, UR4, UR5, UPT ;  /* 0x000000050400728c */ /* 0x000fcc000bf06270 */
[----:B------:R-:W-:-:S13]  /*ec50*/  PLOP3.LUT P0, PT, PT, PT, UP0, 0x80, 0x0 ;  /* 0x000000000000781c */ /* 0x000fda0003f0f008 */
[----:B------:R-:W-:Y:S05]  /*ec60*/  @!P0 BRA `(.L_x_851) ;  /* 0xffffff20000c8947 */ /* 0x000fea000383ffff */
[----:B------:R-:W-:Y:S05]  /*ec70*/  EXIT ;  /* 0x000000000000794d */ /* 0x000fea0003800000 */
.L_x_753:
[----:B------:R-:W-:-:S08]  /*ec80*/  NOP ;  /* 0x0000000000007918 */ /* 0x000fd00000000000 */
[----:B------:R-:W0:-:S00]  /*ec90*/  USETMAXREG.DEALLOC.CTAPOOL 0x20 ;  /* 0x00000020000079c8 */ /* 0x000e0000080e0500 */
[----:B0-----:R-:W-:-:S06]  /*eca0*/  LOP3.LUT R2, R0, 0x3, RZ, 0xc0, !PT ;  /* 0x0000000300027812 */ /* 0x001fcc00078ec0ff */
[----:B------:R-:W0:Y:S01]  /*ecb0*/  S2UR UR5, SR_CTAID.X ;  /* 0x00000000000579c3 */ /* 0x000e220000002500 */
[----:B------:R-:W-:Y:S01]  /*ecc0*/  LOP3.LUT R17, R17, 0xfffff7ff, RZ, 0xc0, !PT ;  /* 0xfffff7ff11117812 */ /* 0x000fe200078ec0ff */
[----:B------:R-:W-:Y:S01]  /*ecd0*/  STL [R1+0x14], RZ ;  /* 0x000014ff01007387 */ /* 0x000fe20000100800 */
[----:B------:R-:W-:Y:S02]  /*ece0*/  IMAD.MOV.U32 R22, RZ, RZ, RZ ;  /* 0x000000ffff167224 */ /* 0x000fe400078e00ff */
[----:B------:R-:W-:Y:S01]  /*ecf0*/  IMAD.MOV.U32 R23, RZ, RZ, 0x1 ;  /* 0x00000001ff177424 */ /* 0x000fe200078e00ff */
[----:B------:R1:W2:Y:S02]  /*ed00*/  SHFL.IDX PT, R3, R2, RZ, 0x1f ;  /* 0x00001fff02037589 */ /* 0x0002a400000e0000 */
[----:B-1----:R-:W0:Y:S01]  /*ed10*/  LDC R2, c[0x0][0xc38] ;  /* 0x00030e00ff027b82 */ /* 0x002e220000000800 */
[----:B--2---:R-:W-:-:S13]  /*ed20*/  ISETP.NE.AND P0, PT, R3, RZ, PT ;  /* 0x000000ff0300720c */ /* 0x004fda0003f05270 */
[----:B------:R-:W-:Y:S01]  /*ed30*/  @P0 LOP3.LUT R17, R17, 0x800, RZ, 0xfc, !PT ;  /* 0x0000080011110812 */ /* 0x000fe200078efcff */
[----:B------:R-:W-:Y:S06]  /*ed40*/  @P0 BAR.ARV 0x4, 0x200 ;  /* 0x0108000000000b1d */ /* 0x000fec0000002000 */
[----:B0-----:R-:W-:-:S13]  /*ed50*/  ISETP.LE.AND P0, PT, R2, UR5, PT ;  /* 0x0000000502007c0c */ /* 0x001fda000bf03270 */
[----:B------:R-:W-:Y:S05]  /*ed60*/  @P0 BRA `(.L_x_852) ;  /* 0x0000004000f00947 */ /* 0x000fea0003800000 */
[----:B------:R-:W0:Y:S01]  /*ed70*/  S2R R12, SR_TID.X ;  /* 0x00000000000c7919 */ /* 0x000e220000002100 */
[----:B------:R-:W-:Y:S01]  /*ed80*/  IMAD.SHL.U32 R6, R0, 0x800, RZ ;  /* 0x0000080000067824 */ /* 0x000fe200078e00ff */
[----:B------:R-:W-:Y:S01]  /*ed90*/  ULDC.64 UR42, c[0x0][0x2f0] ;  /* 0x0000bc00002a7ab9 */ /* 0x000fe20000000a00 */
[----:B------:R-:W-:Y:S01]  /*eda0*/  LOP3.LUT R17, R17, 0xfffffffb, RZ, 0xc0, !PT ;  /* 0xfffffffb11117812 */ /* 0x000fe200078ec0ff */
[----:B------:R-:W-:Y:S01]  /*edb0*/  ULDC UR6, c[0x0][0x2b8] ;  /* 0x0000ae0000067ab9 */ /* 0x000fe20000000800 */
[----:B------:R-:W-:Y:S01]  /*edc0*/  MOV R16, 0x400 ;  /* 0x0000040000107802 */ /* 0x000fe20000000f00 */
[----:B------:R-:W-:Y:S01]  /*edd0*/  ULDC.64 UR8, c[0x0][0x418] ;  /* 0x0001060000087ab9 */ /* 0x000fe20000000a00 */
[----:B------:R-:W-:Y:S01]  /*ede0*/  ULDC UR4, c[0x0][0x424] ;  /* 0x0001090000047ab9 */ /* 0x000fe20000000800 */
[----:B------:R-:W-:Y:S01]  /*edf0*/  UISETP.NE.U32.AND UP0, UPT, UR8, URZ, UPT ;  /* 0x0000003f0800728c */ /* 0x000fe2000bf05070 */
[----:B------:R-:W-:Y:S01]  /*ee00*/  LEA R16, R29, R16, 0x18 ;  /* 0x000000101d107211 */ /* 0x000fe200078ec0ff */
[----:B------:R-:W-:Y:S01]  /*ee10*/  ULDC UR40, c[0x0][0x288] ;  /* 0x0000a20000287ab9 */ /* 0x000fe20000000800 */
[----:B------:R-:W-:Y:S01]  /*ee20*/  ULDC UR41, c[0x0][0x448] ;  /* 0x0001120000297ab9 */ /* 0x000fe20000000800 */
[----:B------:R-:W-:Y:S01]  /*ee30*/  UISETP.NE.AND.EX UP0, UPT, UR9, URZ, UPT, UP0 ;  /* 0x0000003f0900728c */ /* 0x000fe2000bf05300 */
[----:B------:R-:W-:Y:S01]  /*ee40*/  IMAD.MOV.U32 R23, RZ, RZ, 0x1 ;  /* 0x00000001ff177424 */ /* 0x000fe200078e00ff */
[----:B------:R-:W-:Y:S01]  /*ee50*/  UIMAD UR41, UR41, UR40, URZ ;  /* 0x00000028292972a4 */ /* 0x000fe2000f8e023f */
[----:B------:R-:W-:Y:S01]  /*ee60*/  IMAD.MOV.U32 R22, RZ, RZ, RZ ;  /* 0x000000ffff167224 */ /* 0x000fe200078e00ff */
[----:B------:R-:W-:Y:S01]  /*ee70*/  USEL UR4, UR4, 0x1, UP0 ;  /* 0x0000000104047887 */ /* 0x000fe20008000000 */
[----:B------:R-:W-:Y:S01]  /*ee80*/  ULDC UR49, c[0x0][0xc] ;  /* 0x0000030000317ab9 */ /* 0x000fe20000000800 */
[----:B------:R-:W-:-:S02]  /*ee90*/  ULOP3.LUT UR48, UR38, 0x2, URZ, 0xfc, !UPT ;  /* 0x0000000226307892 */ /* 0x000fc4000f8efc3f */
[----:B------:R-:W-:Y:S02]  /*eea0*/  UIMAD UR42, UR4, UR42, URZ ;  /* 0x0000002a042a72a4 */ /* 0x000fe4000f8e023f */
[----:B------:R-:W-:Y:S02]  /*eeb0*/  ULOP3.LUT UR47, UR38, 0x1, URZ, 0xfc, !UPT ;  /* 0x00000001262f7892 */ /* 0x000fe4000f8efc3f */
[----:B------:R-:W-:Y:S02]  /*eec0*/  UIADD3 UR4, UR42, 0x7f, URZ ;  /* 0x0000007f2a047890 */ /* 0x000fe4000fffe03f */
[----:B------:R-:W-:Y:S02]  /*eed0*/  UIADD3 UR46, UR42, 0x1, -UR40 ;  /* 0x000000012a2e7890 */ /* 0x000fe4000fffe828 */
[----:B------:R-:W-:Y:S01]  /*eee0*/  UIADD3 UR40, UR42, -UR40, URZ ;  /* 0x800000282a287290 */ /* 0x000fe2000fffe03f */
[C---:B0-----:R-:W-:Y:S01]  /*eef0*/  IMAD.SHL.U32 R4, R12.reuse, 0x80, RZ ;  /* 0x000000800c047824 */ /* 0x041fe200078e00ff */
[----:B------:R-:W-:Y:S01]  /*ef00*/  SHF.R.U32.HI R3, RZ, 0x1, R12 ;  /* 0x00000001ff037819 */ /* 0x000fe2000001160c */
[----:B------:R-:W-:-:S02]  /*ef10*/  IMAD.SHL.U32 R0, R12, 0x20, RZ ;  /* 0x000000200c007824 */ /* 0x000fc400078e00ff */
[----:B------:R-:W-:Y:S01]  /*ef20*/  IMAD.SHL.U32 R11, R12, 0x4, RZ ;  /* 0x000000040c0b7824 */ /* 0x000fe200078e00ff */
[----:B------:R-:W-:Y:S01]  /*ef30*/  LOP3.LUT R5, R4, 0x400, RZ, 0xc0, !PT ;  /* 0x0000040004057812 */ /* 0x000fe200078ec0ff */
[----:B------:R-:W-:Y:S01]  /*ef40*/  IMAD.SHL.U32 R9, R12, 0x2, RZ ;  /* 0x000000020c097824 */ /* 0x000fe200078e00ff */
[----:B------:R-:W-:Y:S02]  /*ef50*/  LOP3.LUT R2, R0, 0x80, RZ, 0xc0, !PT ;  /* 0x0000008000027812 */ /* 0x000fe400078ec0ff */
[----:B------:R-:W-:Y:S01]  /*ef60*/  LOP3.LUT R6, R5, 0x800, R6, 0xf8, !PT ;  /* 0x0000080005067812 */ /* 0x000fe200078ef806 */
[----:B------:R-:W-:Y:S01]  /*ef70*/  IMAD.SHL.U32 R5, R12, 0x10, RZ ;  /* 0x000000100c057824 */ /* 0x000fe200078e00ff */
[----:B------:R-:W-:Y:S02]  /*ef80*/  LOP3.LUT R2, R2, 0x10, R3, 0xf8, !PT ;  /* 0x0000001002027812 */ /* 0x000fe400078ef803 */
[----:B------:R-:W-:Y:S02]  /*ef90*/  LOP3.LUT R3, R3, 0x20, RZ, 0xc0, !PT ;  /* 0x0000002003037812 */ /* 0x000fe400078ec0ff */
[----:B------:R-:W-:-:S02]  /*efa0*/  LOP3.LUT R10, R5, 0x10, RZ, 0xc0, !PT ;  /* 0x00000010050a7812 */ /* 0x000fc400078ec0ff */
[----:B------:R-:W-:Y:S02]  /*efb0*/  LOP3.LUT R7, R3, 0x10, R12, 0xf8, !PT ;  /* 0x0000001003077812 */ /* 0x000fe400078ef80c */
[----:B------:R-:W-:Y:S02]  /*efc0*/  LOP3.LUT R3, R2, 0x10, R11, 0x78, !PT ;  /* 0x0000001002037812 */ /* 0x000fe400078e780b */
[----:B------:R-:W-:Y:S02]  /*efd0*/  LOP3.LUT R2, R10, 0x20, RZ, 0xfc, !PT ;  /* 0x000000200a027812 */ /* 0x000fe400078efcff */
[----:B------:R-:W-:Y:S02]  /*efe0*/  LOP3.LUT R4, R7, 0x380, R4, 0xf8, !PT ;  /* 0x0000038007047812 */ /* 0x000fe400078ef804 */
[C---:B------:R-:W-:Y:S02]  /*eff0*/  ISETP.GE.AND P0, PT, R2.reuse, UR43, PT ;  /* 0x0000002b02007c0c */ /* 0x040fe4000bf06270 */
[----:B------:R-:W-:-:S02]  /*f000*/  ISETP.GE.AND P2, PT, R2, UR43, PT ;  /* 0x0000002b02007c0c */ /* 0x000fc4000bf46270 */
[----:B------:R-:W-:Y:S01]  /*f010*/  ISETP.GE.AND P1, PT, R2, UR6, PT ;  /* 0x0000000602007c0c */ /* 0x000fe2000bf26270 */
[----:B------:R-:W-:Y:S01]  /*f020*/  IMAD.MOV.U32 R2, RZ, RZ, 0x40 ;  /* 0x00000040ff027424 */ /* 0x000fe200078e00ff */
[----:B------:R-:W-:Y:S02]  /*f030*/  LOP3.LUT R7, R10, 0x40, RZ, 0xfc, !PT ;  /* 0x000000400a077812 */ /* 0x000fe400078efcff */
[----:B------:R-:W-:Y:S02]  /*f040*/  LOP3.LUT R0, R0, 0x360, RZ, 0xc0, !PT ;  /* 0x0000036000007812 */ /* 0x000fe400078ec0ff */
[----:B------:R-:W-:Y:S02]  /*f050*/  LOP3.LUT R8, R5, 0x90, RZ, 0xc0, !PT ;  /* 0x0000009005087812 */ /* 0x000fe400078ec0ff */
[----:B------:R-:W-:Y:S02]  /*f060*/  LOP3.LUT R0, R0, 0x400, R5, 0xf8, !PT ;  /* 0x0000040000007812 */ /* 0x000fe400078ef805 */
[----:B------:R-:W-:-:S02]  /*f070*/  @P0 LOP3.LUT R17, R17, 0x4, RZ, 0xfc, !PT ;  /* 0x0000000411110812 */ /* 0x000fc400078efcff */
[----:B------:R-:W-:Y:S02]  /*f080*/  LOP3.LUT P0, RZ, R12, 0x4, RZ, 0xc0, !PT ;  /* 0x000000040cff7812 */ /* 0x000fe4000780c0ff */
[----:B------:R-:W-:Y:S02]  /*f090*/  LOP3.LUT R17, R17, 0xfffffdff, RZ, 0xc0, !PT ;  /* 0xfffffdff11117812 */ /* 0x000fe400078ec0ff */
[----:B------:R-:W-:Y:S02]  /*f0a0*/  LOP3.LUT R8, R8, 0x10, R9, 0x78, !PT ;  /* 0x0000001008087812 */ /* 0x000fe400078e7809 */
[----:B------:R-:W-:Y:S02]  /*f0b0*/  @P2 LOP3.LUT R17, R17, 0x200, RZ, 0xfc, !PT ;  /* 0x0000020011112812 */ /* 0x000fe400078efcff */
[----:B------:R-:W-:Y:S02]  /*f0c0*/  ISETP.GE.AND P2, PT, R7, UR43, PT ;  /* 0x0000002b07007c0c */ /* 0x000fe4000bf46270 */
[----:B------:R-:W-:-:S02]  /*f0d0*/  LOP3.LUT R17, R17, 0xffffffbf, RZ, 0xc0, !PT ;  /* 0xffffffbf11117812 */ /* 0x000fc400078ec0ff */
[----:B------:R-:W-:Y:S02]  /*f0e0*/  SEL R2, R2, 0xffffffc0, !P0 ;  /* 0xffffffc002027807 */ /* 0x000fe40004000000 */
[----:B------:R-:W-:Y:S02]  /*f0f0*/  @P1 LOP3.LUT R17, R17, 0x40, RZ, 0xfc, !PT ;  /* 0x0000004011111812 */ /* 0x000fe400078efcff */
[----:B------:R-:W-:Y:S02]  /*f100*/  LOP3.LUT R0, R0, R3, RZ, 0xfc, !PT ;  /* 0x0000000300007212 */ /* 0x000fe400078efcff */
[--C-:B------:R-:W-:Y:S02]  /*f110*/  LOP3.LUT R2, R8, 0x760, R5.reuse, 0xf8, !PT ;  /* 0x0000076008027812 */ /* 0x100fe400078ef805 */
[----:B------:R-:W-:Y:S01]  /*f120*/  ISETP.GE.AND P1, PT, R7, UR43, PT ;  /* 0x0000002b07007c0c */ /* 0x000fe2000bf26270 */
[----:B------:R0:W-:Y:S01]  /*f130*/  STL [R1+0x8], R0 ;  /* 0x0000080001007387 */ /* 0x0001e20000100800 */
[----:B------:R-:W-:Y:S01]  /*f140*/  LOP3.LUT R5, R4, 0x70, R5, 0x78, !PT ;  /* 0x0000007004057812 */ /* 0x000fe200078e7805 */
[----:B------:R-:W-:Y:S01]  /*f150*/  IMAD.U32 R4, RZ, RZ, UR5 ;  /* 0x00000005ff047e24 */ /* 0x000fe2000f8e00ff */
[----:B------:R-:W-:Y:S01]  /*f160*/  LOP3.LUT R17, R17, 0xfffffffd, RZ, 0xc0, !PT ;  /* 0xfffffffd11117812 */ /* 0x000fe200078ec0ff */
[----:B------:R-:W-:Y:S01]  /*f170*/  STL [R1], R2 ;  /* 0x0000000201007387 */ /* 0x000fe20000100800 */
[----:B------:R-:W-:Y:S01]  /*f180*/  ISETP.GE.AND P0, PT, R7, UR6, PT ;  /* 0x0000000607007c0c */ /* 0x000fe2000bf06270 */
[----:B------:R-:W-:Y:S01]  /*f190*/  USHF.R.S32.HI UR5, URZ, 0x1f, UR4 ;  /* 0x0000001f3f057899 */ /* 0x000fe20008011404 */
[----:B------:R-:W-:-:S02]  /*f1a0*/  @P2 LOP3.LUT R17, R17, 0x2, RZ, 0xfc, !PT ;  /* 0x0000000211112812 */ /* 0x000fc400078efcff */
[----:B------:R-:W-:Y:S01]  /*f1b0*/  LOP3.LUT R3, R12, 0x7f, RZ, 0xc0, !PT ;  /* 0x0000007f0c037812 */ /* 0x000fe200078ec0ff */
[----:B------:R-:W-:Y:S01]  /*f1c0*/  ULEA.HI UR5, UR5, UR4, URZ, 0x7 ;  /* 0x0000000405057291 */ /* 0x000fe2000f8f383f */
[----:B0-----:R-:W-:Y:S02]  /*f1d0*/  LOP3.LUT R0, R6, R5, RZ, 0xfc, !PT ;  /* 0x0000000506007212 */ /* 0x001fe400078efcff */
[----:B------:R-:W-:Y:S01]  /*f1e0*/  LOP3.LUT R17, R17, 0xfffffeff, RZ, 0xc0, !PT ;  /* 0xfffffeff11117812 */ /* 0x000fe200078ec0ff */
[----:B------:R-:W-:Y:S01]  /*f1f0*/  USHF.R.S32.HI UR39, URZ, 0x7, UR5 ;  /* 0x000000073f277899 */ /* 0x000fe20008011405 */
[----:B------:R-:W-:Y:S01]  /*f200*/  SHF.R.U32.HI R3, RZ, 0x1, R3 ;  /* 0x00000001ff037819 */ /* 0x000fe20000011603 */
[----:B------:R0:W-:Y:S01]  /*f210*/  STL [R1+0x4], R0 ;  /* 0x0000040001007387 */ /* 0x0001e20000100800 */
[----:B------:R-:W-:Y:S02]  /*f220*/  @P1 LOP3.LUT R17, R17, 0x100, RZ, 0xfc, !PT ;  /* 0x0000010011111812 */ /* 0x000fe400078efcff */
[----:B------:R-:W-:Y:S01]  /*f230*/  ISETP.GE.AND P2, PT, R10, UR43, PT ;  /* 0x0000002b0a007c0c */ /* 0x000fe2000bf46270 */
[----:B------:R1:W-:Y:S01]  /*f240*/  STL [R1+0xc], R4 ;  /* 0x00000c0401007387 */ /* 0x0003e20000100800 */
[----:B------:R-:W-:-:S02]  /*f250*/  LOP3.LUT R17, R17, 0xffffffdf, RZ, 0xc0, !PT ;  /* 0xffffffdf11117812 */ /* 0x000fc400078ec0ff */
[----:B------:R-:W-:Y:S01]  /*f260*/  ISETP.GE.AND P1, PT, R10, UR43, PT ;  /* 0x0000002b0a007c0c */ /* 0x000fe2000bf26270 */
[----:B------:R1:W-:Y:S01]  /*f270*/  STL [R1+0x14], RZ ;  /* 0x000014ff01007387 */ /* 0x0003e20000100800 */
[----:B------:R-:W-:Y:S01]  /*f280*/  @P0 LOP3.LUT R17, R17, 0x20, RZ, 0xfc, !PT ;  /* 0x0000002011110812 */ /* 0x000fe200078efcff */
[----:B0-----:R-:W-:Y:S01]  /*f290*/  IMAD.SHL.U32 R0, R12, 0x40, RZ ;  /* 0x000000400c007824 */ /* 0x001fe200078e00ff */
[----:B------:R-:W-:Y:S02]  /*f2a0*/  ISETP.GE.AND P0, PT, R10, UR6, PT ;  /* 0x000000060a007c0c */ /* 0x000fe4000bf06270 */
[----:B------:R-:W-:Y:S02]  /*f2b0*/  LOP3.LUT R17, R17, 0xfffffff7, RZ, 0xc0, !PT ;  /* 0xfffffff711117812 */ /* 0x000fe400078ec0ff */
[----:B------:R-:W-:Y:S02]  /*f2c0*/  LOP3.LUT R0, R0, 0x40, RZ, 0xc0, !PT ;  /* 0x0000004000007812 */ /* 0x000fe400078ec0ff */
[----:B------:R-:W-:-:S02]  /*f2d0*/  @P2 LOP3.LUT R17, R17, 0x8, RZ, 0xfc, !PT ;  /* 0x0000000811112812 */ /* 0x000fc400078efcff */
[----:B------:R-:W-:Y:S01]  /*f2e0*/  LOP3.LUT R3, R3, R0, RZ, 0xfc, !PT ;  /* 0x0000000003037212 */ /* 0x000fe200078efcff */
[----:B------:R-:W-:Y:S01]  /*f2f0*/  IMAD.IADD R0, R16, 0x1, R2 ;  /* 0x0000000110007824 */ /* 0x000fe200078e0202 */
[----:B------:R-:W-:-:S04]  /*f300*/  LOP3.LUT R17, R17, 0xffffff7f, RZ, 0xc0, !PT ;  /* 0xffffff7f11117812 */ /* 0x000fc800078ec0ff */
[----:B------:R1:W-:Y:S01]  /*f310*/  STL [R1+0x10], R0 ;  /* 0x0000100001007387 */ /* 0x0003e20000100800 */
[----:B------:R-:W-:-:S04]  /*f320*/  LOP3.LUT R17, R17, 0xfffffbff, RZ, 0xc0, !PT ;  /* 0xfffffbff11117812 */ /* 0x000fc800078ec0ff */
[----:B------:R-:W-:-:S04]  /*f330*/  @P1 LOP3.LUT R17, R17, 0x400, RZ, 0xfc, !PT ;  /* 0x0000040011111812 */ /* 0x000fc800078efcff */
[----:B------:R-:W-:-:S07]  /*f340*/  @P0 LOP3.LUT R17, R17, 0x80, RZ, 0xfc, !PT ;  /* 0x0000008011110812 */ /* 0x000fce00078efcff */
.L_x_925:
[----:B-1----:R-:W2:Y:S01]  /*f350*/  LDL R0, [R1+0xc] ;  /* 0x00000c0001007983 */ /* 0x002ea20000100800 */
[----:B------:R-:W-:Y:S02]  /*f360*/  ULDC UR7, c[0x0][0xc60] ;  /* 0x0003180000077ab9 */ /* 0x000fe40000000800 */
[----:B------:R-:W-:-:S11]  /*f370*/  UISETP.NE.AND UP0, UPT, UR7, 0x1, UPT ;  /* 0x000000010700788c */ /* 0x000fd6000bf05270 */
[----:B------:R-:W-:Y:S01]  /*f380*/  @UP0 ULDC UR4, c[0x0][0xc64] ;  /* 0x0003190000040ab9 */ /* 0x000fe20000000800 */
[----:B------:R-:W-:Y:S01]  /*f390*/  @UP0 ULDC UR8, c[0x0][0xc68] ;  /* 0x00031a0000080ab9 */ /* 0x000fe20000000800 */
[C---:B--2---:R-:W-:Y:S02]  /*f3a0*/  R2UR UR37, R0.reuse ;  /* 0x00000000002572ca */ /* 0x044fe400000e0000 */
[----:B------:R-:W-:-:S11]  /*f3b0*/  R2UR UR6, R0 ;  /* 0x00000000000672ca */ /* 0x000fd600000e0000 */
[----:B------:R-:W-:-:S04]  /*f3c0*/  UIMAD.WIDE.U32 UR4, UR37, UR4, URZ ;  /* 0x00000004250472a5 */ /* 0x000fc8000f8e003f */
[----:B------:R-:W-:-:S03]  /*f3d0*/  @UP0 USHF.R.U32.HI UR37, URZ, UR8, UR5 ;  /* 0x000000083f250299 */ /* 0x000fc60008011605 */
[----:B------:R-:W-:Y:S02]  /*f3e0*/  ULDC UR4, c[0x0][0xc78] ;  /* 0x00031e0000047ab9 */ /* 0x000fe40000000800 */
[----:B------:R-:W-:Y:S02]  /*f3f0*/  UISETP.GE.AND UP0, UPT, UR37, UR4, UPT ;  /* 0x000000042500728c */ /* 0x000fe4000bf06270 */
[----:B------:R-:W-:-:S04]  /*f400*/  UIADD3 UR4, -UR37, URZ, URZ ;  /* 0x0000003f25047290 */ /* 0x000fc8000fffe13f */
[----:B------:R-:W-:Y:S01]  /*f410*/  PLOP3.LUT P0, PT, PT, PT, UP0, 0x40, 0x0 ;  /* 0x000000000000781c */ /* 0x000fe20003f0e808 */
[----:B------:R-:W-:-:S12]  /*f420*/  UIMAD UR7, UR7, UR4, UR6 ;  /* 0x00000004070772a4 */ /* 0x000fd8000f8e0206 */
[----:B---3--:R-:W-:Y:S05]  /*f430*/  @P0 BRA `(.L_x_853) ;  /* 0x0000000000200947 */ /* 0x008fea0003800000 */
        /* <DEDUP_REMOVED lines=8> */
.L_x_853:
[----:B------:R-:W-:Y:S01]  /*f4c0*/  ULDC UR8, c[0x0][0xc54] ;  /* 0x0003150000087ab9 */ /* 0x000fe20000000800 */
[----:B------:R-:W-:Y:S01]  /*f4d0*/  UMOV UR6, UR7 ;  /* 0x0000000700067c82 */ /* 0x000fe20008000000 */
[----:B------:R-:W-:-:S11]  /*f4e0*/  UISETP.NE.AND UP0, UPT, UR8, 0x1, UPT ;  /* 0x000000010800788c */ /* 0x000fd6000bf05270 */
[----:B------:R-:W-:Y:S02]  /*f4f0*/  @UP0 ULDC.64 UR10, c[0x0][0xc58] ;  /* 0x00031600000a0ab9 */ /* 0x000fe40000000a00 */
[----:B------:R-:W-:-:S04]  /*f500*/  UIMAD.WIDE.U32 UR4, UR7, UR10, URZ ;  /* 0x0000000a070472a5 */ /* 0x000fc8000f8e003f */
[----:B------:R-:W-:-:S04]  /*f510*/  @UP0 USHF.R.U32.HI UR6, URZ, UR11, UR5 ;  /* 0x0000000b3f060299 */ /* 0x000fc80008011605 */
[----:B------:R-:W-:-:S12]  /*f520*/  UIMAD UR4, UR6, UR8, URZ ;  /* 0x00000008060472a4 */ /* 0x000fd8000f8e023f */
.L_x_854:
[----:B------:R-:W-:Y:S01]  /*f530*/  ULDC UR5, c[0x0][0xc48] ;  /* 0x0003120000057ab9 */ /* 0x000fe20000000800 */
[----:B------:R-:W-:Y:S01]  /*f540*/  ULDC.64 UR8, c[0x0][0xa28] ;  /* 0x00028a0000087ab9 */ /* 0x000fe20000000a00 */
[----:B------:R-:W-:Y:S01]  /*f550*/  UISETP.NE.AND UP1, UPT, UR5, 0x1, UPT ;  /* 0x000000010500788c */ /* 0x000fe2000bf25270 */
[----:B------:R-:W-:Y:S01]  /*f560*/  IMAD.MOV.U32 R28, RZ, RZ, RZ ;  /* 0x000000ffff1c7224 */ /* 0x000fe200078e00ff */
[----:B------:R-:W-:Y:S02]  /*f570*/  UIADD3 UR4, UR7, -UR4, URZ ;  /* 0x8000000407047290 */ /* 0x000fe4000fffe03f */
[----:B------:R-:W-:Y:S01]  /*f580*/  UISETP.NE.U32.AND UP0, UPT, UR8, URZ, UPT ;  /* 0x0000003f0800728c */ /* 0x000fe2000bf05070 */
[----:B------:R-:W-:Y:S02]  /*f590*/  ULDC UR5, c[0x0][0xc54] ;  /* 0x0003150000057ab9 */ /* 0x000fe40000000800 */
[----:B------:R-:W-:Y:S02]  /*f5a0*/  UIMAD UR37, UR37, UR5, UR4 ;  /* 0x00000005252572a4 */ /* 0x000fe4000f8e0204 */
[----:B------:R-:W-:-:S02]  /*f5b0*/  UISETP.NE.AND.EX UP0, UPT, UR9, URZ, UPT, UP0 ;  /* 0x0000003f0900728c */ /* 0x000fc4000bf05300 */
[----:B------:R-:W-:Y:S01]  /*f5c0*/  @UP1 ULDC UR4, c[0x0][0xc4c] ;  /* 0x0003130000041ab9 */ /* 0x000fe20000000800 */
[----:B------:R-:W-:Y:S01]  /*f5d0*/  @UP1 ULDC UR7, c[0x0][0xc50] ;  /* 0x0003140000071ab9 */ /* 0x000fe20000000800 */
[----:B------:R-:W-:Y:S02]  /*f5e0*/  UIMAD.WIDE.U32 UR4, UR37, UR4, URZ ;  /* 0x00000004250472a5 */ /* 0x000fe4000f8e003f */
[----:B------:R-:W-:Y:S01]  /*f5f0*/  UMOV UR36, UR37 ;  /* 0x0000002500247c82 */ /* 0x000fe20008000000 */
[----:B------:R-:W-:Y:S01]  /*f600*/  ULOP3.LUT UR6, URZ, UR6, URZ, 0x33, !UPT ;  /* 0x000000063f067292 */ /* 0x000fe2000f8e333f */
[----:B------:R-:W-:Y:S01]  /*f610*/  PLOP3.LUT P0, PT, PT, PT, UP0, 0x80, 0x0 ;  /* 0x000000000000781c */ /* 0x000fe20003f0f008 */
[----:B------:R-:W-:-:S03]  /*f620*/  @UP1 USHF.R.U32.HI UR36, URZ, UR7, UR5 ;  /* 0x000000073f241299 */ /* 0x000fc60008011605 */
[----:B------:R-:W-:Y:S02]  /*f630*/  @UP0 ULDC.64 UR4, c[0x0][0xa28] ;  /* 0x00028a0000040ab9 */ /* 0x000fe40000000a00 */
[----:B------:R-:W-:-:S06]  /*f640*/  @UP0 UIMAD.WIDE UR4, UR36, 0x4, UR4 ;  /* 0x00000004240408a5 */ /* 0x000fcc000f8e0204 */
[----:B------:R-:W-:Y:S01]  /*f650*/  IMAD.U32 R3, RZ, RZ, UR5 ;  /* 0x00000005ff037e24 */ /* 0x000fe2000f8e00ff */
[----:B------:R-:W-:Y:S01]  /*f660*/  ULDC UR5, c[0x0][0x448] ;  /* 0x0001120000057ab9 */ /* 0x000fe20000000800 */
[----:B------:R-:W-:Y:S01]  /*f670*/  IMAD.U32 R2, RZ, RZ, UR4 ;  /* 0x00000004ff027e24 */ /* 0x000fe2000f8e00ff */
[----:B------:R-:W-:Y:S01]  /*f680*/  ULDC UR4, c[0x0][0xc3c] ;  /* 0x00030f0000047ab9 */ /* 0x000fe20000000800 */
[----:B------:R-:W-:Y:S02]  /*f690*/  UISETP.NE.AND UP2, UPT, UR5, 0x1, UPT ;  /* 0x000000010500788c */ /* 0x000fe4000bf45270 */
[----:B------:R-:W-:Y:S01]  /*f6a0*/  UIADD3 UR6, UR6, UR4, URZ ;  /* 0x0000000406067290 */ /* 0x000fe2000fffe03f */
[----:B------:R0:W5:Y:S01]  /*f6b0*/  @P0 LDG.E R28, desc[UR52][R2.64] ;  /* 0x00000034021c0981 */ /* 0x000162000c1e1900 */
[----:B------:R-:W-:Y:S02]  /*f6c0*/  UP2UR UR50, UPR, URZ, 0x4 ;  /* 0x000000043f327883 */ /* 0x000fe40008000000 */
[----:B------:R-:W-:-:S04]  /*f6d0*/  UIMAD UR43, UR6, 0xc0, URZ ;  /* 0x000000c0062b78a4 */ /* 0x000fc8000f8e023f */
[----:B------:R-:W-:Y:S01]  /*f6e0*/  UIADD3 UR6, UR43, 0xbf, URZ ;  /* 0x000000bf2b067890 */ /* 0x000fe2000fffe03f */
[----:B------:R-:W-:Y:S01]  /*f6f0*/  @UP2 ULDC UR4, c[0x0][0x44c] ;  /* 0x0001130000042ab9 */ /* 0x000fe20000000800 */
[----:B------:R-:W-:Y:S02]  /*f700*/  @UP2 ULDC UR7, c[0x0][0x450] ;  /* 0x0001140000072ab9 */ /* 0x000fe40000000800 */
[----:B------:R-:W-:-:S04]  /*f710*/  UIMAD.WIDE.U32 UR4, UR6, UR4, URZ ;  /* 0x00000004060472a5 */ /* 0x000fc8000f8e003f */
[----:B------:R-:W-:-:S03]  /*f720*/  @UP2 USHF.R.U32.HI UR6, URZ, UR7, UR5 ;  /* 0x000000073f062299 */ /* 0x000fc60008011605 */
[----:B------:R-:W-:Y:S01]  /*f730*/  ULDC.64 UR4, c[0x0][0x9e0] ;  /* 0x0002780000047ab9 */ /* 0x000fe20000000a00 */
[----:B------:R-:W-:Y:S02]  /*f740*/  UIADD3 UR6, UR46, UR6, URZ ;  /* 0x000000062e067290 */ /* 0x000fe4000fffe03f */
[----:B------:R-:W-:Y:S02]  /*f750*/  UISETP.GE.AND UP0, UPT, UR5, 0x1, UPT ;  /* 0x000000010500788c */ /* 0x000fe4000bf06270 */
[----:B------:R-:W-:-:S04]  /*f760*/  UIADD3 UR4, UR6, UR4, URZ ;  /* 0x0000000406047290 */ /* 0x000fc8000fffe03f */
[----:B------:R-:W-:-:S13]  /*f770*/  PLOP3.LUT P0, PT, PT, PT, UP0, 0x40, 0x0 ;  /* 0x000000000000781c */ /* 0x000fda0003f0e808 */
[----:B0-----:R-:W-:Y:S05]  /*f780*/  @P0 BRA `(.L_x_855) ;  /* 0x0000000000440947 */ /* 0x001fea0003800000 */
        /* <DEDUP_REMOVED lines=10> */
.L_x_856:
[----:B------:R-:W-:-:S11]  /*f830*/  UISETP.NE.AND UP1, UPT, UR5, 0x1, UPT ;  /* 0x000000010500788c */ /* 0x000fd6000bf25270 */
[----:B------:R-:W-:Y:S02]  /*f840*/  @UP1 ULDC.64 UR10, c[0x0][0x9e8] ;  /* 0x00027a00000a1ab9 */ /* 0x000fe40000000a00 */
[----:B------:R-:W-:-:S04]  /*f850*/  UIMAD.WIDE.U32 UR6, UR8, UR10, URZ ;  /* 0x0000000a080672a5 */ /* 0x000fc8000f8e003f */
[----:B------:R-:W-:-:S12]  /*f860*/  @UP1 USHF.R.U32.HI UR8, URZ, UR11, UR7 ;  /* 0x0000000b3f081299 */ /* 0x000fd80008011607 */
.L_x_857:
[----:B------:R-:W-:-:S04]  /*f870*/  UIMAD UR8, UR8, UR5, UR5 ;  /* 0x00000005080872a4 */ /* 0x000fc8000f8e0205 */
[----:B------:R-:W-:-:S04]  /*f880*/  UISETP.LT.AND UP1, UPT, UR4, UR8, UPT ;  /* 0x000000080400728c */ /* 0x000fc8000bf21270 */
[----:B------:R-:W-:-:S12]  /*f890*/  USEL UR4, UR4, UR8, UP1 ;  /* 0x0000000804047287 */ /* 0x000fd80008800000 */
.L_x_855:
[----:B------:R-:W-:Y:S01]  /*f8a0*/  UISETP.NE.AND UP1, UPT, UR50, URZ, UPT ;  /* 0x0000003f3200728c */ /* 0x000fe2000bf25270 */
[----:B------:R-:W-:Y:S01]  /*f8b0*/  PLOP3.LUT P0, PT, PT, PT, UP0, 0x40, 0x0 ;  /* 0x000000000000781c */ /* 0x000fe20003f0e808 */
[----:B------:R-:W-:-:S04]  /*f8c0*/  UIADD3 UR4, UR4, 0x7f, URZ ;  /* 0x0000007f04047890 */ /* 0x000fc8000fffe03f */
[----:B------:R-:W-:-:S04]  /*f8d0*/  USHF.R.S32.HI UR8, URZ, 0x1f, UR4 ;  /* 0x0000001f3f087899 */ /* 0x000fc80008011404 */
[----:B------:R-:W-:Y:S01]  /*f8e0*/  ULEA.HI UR8, UR8, UR4, URZ, 0x7 ;  /* 0x0000000408087291 */ /* 0x000fe2000f8f383f */
[----:B------:R-:W-:Y:S01]  /*f8f0*/  @UP1 ULDC UR6, c[0x0][0x44c] ;  /* 0x0001130000061ab9 */ /* 0x000fe20000000800 */
[----:B------:R-:W-:Y:S01]  /*f900*/  @UP1 ULDC UR9, c[0x0][0x450] ;  /* 0x0001140000091ab9 */ /* 0x000fe20000000800 */
[----:B------:R-:W-:Y:S02]  /*f910*/  UIMAD.WIDE.U32 UR6, UR43, UR6, URZ ;  /* 0x000000062b0672a5 */ /* 0x000fe4000f8e003f */
[----:B------:R-:W-:Y:S01]  /*f920*/  UMOV UR4, UR43 ;  /* 0x0000002b00047c82 */ /* 0x000fe20008000000 */
[----:B------:R-:W-:Y:S02]  /*f930*/  USHF.R.S32.HI UR8, URZ, 0x7, UR8 ;  /* 0x000000073f087899 */ /* 0x000fe40008011408 */
[----:B------:R-:W-:Y:S02]  /*f940*/  @UP1 USHF.R.U32.HI UR4, URZ, UR9, UR7 ;  /* 0x000000093f041299 */ /* 0x000fe40008011607 */
[----:B------:R-:W-:-:S02]  /*f950*/  UISETP.LT.AND UP1, UPT, UR39, UR8, UPT ;  /* 0x000000082700728c */ /* 0x000fc4000bf21270 */
[----:B------:R-:W-:Y:S01]  /*f960*/  UIADD3 UR4, UR40, UR4, URZ ;  /* 0x0000000428047290 */ /* 0x000fe2000fffe03f */
[----:B------:R-:W-:Y:S01]  /*f970*/  ULDC UR6, c[0x0][0x9dc] ;  /* 0x0002770000067ab9 */ /* 0x000fe20000000800 */
[----:B------:R-:W-:Y:S02]  /*f980*/  USEL UR44, UR39, UR8, UP1 ;  /* 0x00000008272c7287 */ /* 0x000fe40008800000 */
[----:B------:R-:W-:Y:S01]  /*f990*/  UIADD3 UR8, UR4, -UR6, URZ ;  /* 0x8000000604087290 */ /* 0x000fe2000fffe03f */
[----:B------:R-:W-:Y:S11]  /*f9a0*/  @P0 BRA `(.L_x_858) ;  /* 0x0000000000440947 */ /* 0x000ff60003800000 */
        /* <DEDUP_REMOVED lines=10> */
.L_x_859:
[----:B------:R-:W-:-:S11]  /*fa50*/  UISETP.NE.AND UP0, UPT, UR5, 0x1, UPT ;  /* 0x000000010500788c */ /* 0x000fd6000bf05270 */
[----:B------:R-:W-:Y:S02]  /*fa60*/  @UP0 ULDC.64 UR10, c[0x0][0x9e8] ;  /* 0x00027a00000a0ab9 */ /* 0x000fe40000000a00 */
[----:B------:R-:W-:-:S04]  /*fa70*/  UIMAD.WIDE.U32 UR6, UR4, UR10, URZ ;  /* 0x0000000a040672a5 */ /* 0x000fc8000f8e003f */
[----:B------:R-:W-:-:S12]  /*fa80*/  @UP0 USHF.R.U32.HI UR4, URZ, UR11, UR7 ;  /* 0x0000000b3f040299 */ /* 0x000fd80008011607 */
.L_x_860:
[----:B------:R-:W-:-:S04]  /*fa90*/  UIMAD UR4, UR4, UR5, URZ ;  /* 0x00000005040472a4 */ /* 0x000fc8000f8e023f */
[----:B------:R-:W-:-:S04]  /*faa0*/  UISETP.LT.AND UP0, UPT, UR8, UR4, UPT ;  /* 0x000000040800728c */ /* 0x000fc8000bf01270 */
[----:B------:R-:W-:-:S12]  /*fab0*/  USEL UR8, UR8, UR4, !UP0 ;  /* 0x0000000408087287 */ /* 0x000fd8000c000000 */
.L_x_858:
[----:B------:R-:W-:Y:S01]  /*fac0*/  USHF.R.S32.HI UR4, URZ, 0x1f, UR8 ;  /* 0x0000001f3f047899 */ /* 0x000fe20008011408 */
[----:B------:R-:W-:Y:S03]  /*fad0*/  BSSY B7, `(.L_x_861) ;  /* 0x000034d000077945 */ /* 0x000fe60003800000 */
[----:B------:R-:W-:-:S04]  /*fae0*/  ULEA.HI UR4, UR4, UR8, URZ, 0x7 ;  /* 0x0000000804047291 */ /* 0x000fc8000f8f383f */
[----:B------:R-:W-:-:S04]  /*faf0*/  USHF.R.S32.HI UR4, URZ, 0x7, UR4 ;  /* 0x000000073f047899 */ /* 0x000fc80008011404 */
[----:B------:R-:W-:-:S04]  /*fb00*/  UISETP.LT.AND UP0, UPT, URZ, UR4, UPT ;  /* 0x000000043f00728c */ /* 0x000fc8000bf01270 */
[----:B------:R-:W-:-:S04]  /*fb10*/  USEL UR45, URZ, UR4, !UP0 ;  /* 0x000000043f2d7287 */ /* 0x000fc8000c000000 */
[----:B------:R-:W-:-:S06]  /*fb20*/  UISETP.GT.AND UP0, UPT, UR44, UR45, UPT ;  /* 0x0000002d2c00728c */ /* 0x000fcc000bf04270 */
[----:B------:R-:W-:-:S13]  /*fb30*/  PLOP3.LUT P0, PT, PT, PT, UP0, 0x80, 0x0 ;  /* 0x000000000000781c */ /* 0x000fda0003f0f008 */
[----:B------:R-:W-:Y:S05]  /*fb40*/  @P0 BRA `(.L_x_862) ;  /* 0x0000000000480947 */ /* 0x000fea0003800000 */
[----:B------:R-:W0:Y:S02]  /*fb50*/  S2R R0, SR_TID.X ;  /* 0x0000000000007919 */ /* 0x000e240000002100 */
[----:B0-----:R-:W-:-:S04]  /*fb60*/  LOP3.LUT R0, R0, 0x7f, RZ, 0xc0, !PT ;  /* 0x0000007f00007812 */ /* 0x001fc800078ec0ff */
[----:B------:R-:W-:-:S13]  /*fb70*/  ISETP.NE.AND P0, PT, R0, RZ, PT ;  /* 0x000000ff0000720c */ /* 0x000fda0003f05270 */
[----:B------:R-:W-:Y:S05]  /*fb80*/  @P0 BRA `(.L_x_863) ;  /* 0x0000003400040947 */ /* 0x000fea0003800000 */
[----:B------:R-:W0:Y:S01]  /*fb90*/  S2R R7, SR_LANEID ;  /* 0x0000000000077919 */ /* 0x000e220000000000 */
[----:B------:R-:W-:Y:S01]  /*fba0*/  VOTEU.ANY UR4, UPT, PT ;  /* 0x0000000000047886 */ /* 0x000fe200038e0100 */
[----:B------:R-:W1:Y:S01]  /*fbb0*/  LDC.64 R2, c[0x0][0xc80] ;  /* 0x00032000ff027b82 */ /* 0x000e620000000a00 */
[----:B------:R-:W0:Y:S08]  /*fbc0*/  FLO.U32 R0, UR4 ;  /* 0x0000000400007d00 */ /* 0x000e3000080e0000 */
[----:B------:R-:W1:Y:S01]  /*fbd0*/  POPC R5, UR4 ;  /* 0x0000000400057d09 */ /* 0x000e620008000000 */
[----:B0-----:R-:W-:-:S13]  /*fbe0*/  ISETP.EQ.U32.AND P1, PT, R0, R7, PT ;  /* 0x000000070000720c */ /* 0x001fda0003f22070 */
[----:B-1----:R-:W2:Y:S01]  /*fbf0*/  @P1 ATOMG.E.ADD.STRONG.GPU PT, R3, desc[UR52][R2.64], R5 ;  /* 0x00000005020319a8 */ /* 0x002ea200081ee1f4 */
[----:B------:R-:W0:Y:S02]  /*fc00*/  S2R R4, SR_LTMASK ;  /* 0x0000000000047919 */ /* 0x000e240000003900 */
[----:B0-----:R-:W-:-:S04]  /*fc10*/  LOP3.LUT R4, R4, UR4, RZ, 0xc0, !PT ;  /* 0x0000000404047c12 */ /* 0x001fc8000f8ec0ff */
[----:B------:R-:W0:Y:S01]  /*fc20*/  POPC R7, R4 ;  /* 0x0000000400077309 */ /* 0x000e220000000000 */
[----:B--2---:R-:W0:Y:S02]  /*fc30*/  SHFL.IDX PT, R0, R3, R0, 0x1f ;  /* 0x00001f0003007589 */ /* 0x004e2400000e0000 */
[----:B0-----:R-:W-:-:S05]  /*fc40*/  IADD3 R0, R0, UR49, R7 ;  /* 0x0000003100007c10 */ /* 0x001fca000fffe007 */
[----:B------:R0:W-:Y:S01]  /*fc50*/  STL [R1+0xc], R0 ;  /* 0x00000c0001007387 */ /* 0x0001e20000100800 */
[----:B------:R-:W-:Y:S05]  /*fc60*/  BRA `(.L_x_863) ;  /* 0x0000003000cc7947 */ /* 0x000fea0003800000 */
.L_x_862:
        /* <DEDUP_REMOVED lines=20> */
.L_x_865:
[----:B------:R-:W-:Y:S05]  /*fdb0*/  BSYNC B6 ;  /* 0x0000000000067941 */ /* 0x000fea0003800000 */
.L_x_864:
        /* <DEDUP_REMOVED lines=22> */
.L_x_867:
[----:B------:R-:W-:Y:S05]  /*ff20*/  BSYNC B6 ;  /* 0x0000000000067941 */ /* 0x000fea0003800000 */
.L_x_866:
        /* <DEDUP_REMOVED lines=20> */
.L_x_869:
[----:B------:R-:W-:Y:S05]  /*10070*/  BSYNC B6 ;  /* 0x0000000000067941 */ /* 0x000fea0003800000 */
.L_x_868:
        /* <DEDUP_REMOVED lines=19> */
.L_x_871:
[----:B------:R-:W-:Y:S05]  /*101b0*/  BSYNC B6 ;  /* 0x0000000000067941 */ /* 0x000fea0003800000 */
.L_x_870:
[----:B------:R-:W-:Y:S01]  /*101c0*/  ULDC.64 UR4, c[0x0][0x9f8] ;  /* 0x00027e0000047ab9 */ /* 0x000fe20000000a00 */
[----:B------:R-:W-:Y:S01]  /*101d0*/  IMAD.U32 R24, RZ, RZ, UR36 ;  /* 0x00000024ff187e24 */ /* 0x000fe2000f8e00ff */
[----:B------:R-:W-:Y:S01]  /*101e0*/  UISETP.NE.U32.AND UP0, UPT, UR4, URZ, UPT ;  /* 0x0000003f0400728c */ /* 0x000fe2000bf05070 */
[----:B------:R-:W0:Y:S03]  /*101f0*/  LDC R10, c[0x0][0x430] ;  /* 0x00010c00ff0a7b82 */ /* 0x000e260000000800 */
[----:B------:R-:W-:-:S06]  /*10200*/  UISETP.NE.AND.EX UP0, UPT, UR5, URZ, UPT, UP0 ;  /* 0x0000003f0500728c */ /* 0x000fcc000bf05300 */
[----:B------:R-:W-:-:S05]  /*10210*/  PLOP3.LUT P0, PT, PT, PT, UP0, 0x80, 0x0 ;  /* 0x000000000000781c */ /* 0x000fca0003f0f008 */
[----:B------:R-:W-:Y:S02]  /*10220*/  @UP0 ULDC.64 UR4, c[0x0][0x9f8] ;  /* 0x00027e0000040ab9 */ /* 0x000fe40000000a00 */
[----:B------:R-:W-:-:S06]  /*10230*/  @UP0 UIMAD.WIDE UR4, UR36, 0x4, UR4 ;  /* 0x00000004240408a5 */ /* 0x000fcc000f8e0204 */
[----:B------:R-:W-:Y:S01]  /*10240*/  IMAD.U32 R2, RZ, RZ, UR4 ;  /* 0x00000004ff027e24 */ /* 0x000fe2000f8e00ff */
[----:B------:R-:W-:Y:S01]  /*10250*/  ULDC UR4, c[0x0][0xc48] ;  /* 0x0003120000047ab9 */ /* 0x000fe20000000800 */
[----:B------:R-:W-:-:S05]  /*10260*/  IMAD.U32 R3, RZ, RZ, UR5 ;  /* 0x00000005ff037e24 */ /* 0x000fca000f8e00ff */
[----:B------:R1:W5:Y:S01]  /*10270*/  @P0 LDG.E R24, desc[UR52][R2.64] ;  /* 0x0000003402180981 */ /* 0x000362000c1e1900 */
[----:B------:R-:W-:Y:S01]  /*10280*/  IMAD.U32 R7, RZ, RZ, UR44 ;  /* 0x0000002cff077e24 */ /* 0x000fe2000f8e00ff */
[----:B------:R-:W-:Y:S01]  /*10290*/  UMOV UR5, 0xffffffff ;  /* 0xffffffff00057882 */ /* 0x000fe20000000000 */
[----:B------:R-:W-:-:S03]  /*102a0*/  IMAD.U32 R19, RZ, RZ, UR4 ;  /* 0x00000004ff137e24 */ /* 0x000fc6000f8e00ff */
[----:B------:R-:W-:Y:S01]  /*102b0*/  LEA R7, R7, 0xffffff80, 0x7 ;  /* 0xffffff8007077811 */ /* 0x000fe200078e38ff */
[----:B------:R-:W-:Y:S06]  /*102c0*/  BRA.DIV UR5, `(.L_x_872) ;  /* 0x0000003605747947 */ /* 0x000fec000b800000 */
.L_x_945:
[----:B-1----:R-:W1:Y:S01]  /*102d0*/  S2R R2, SR_TID.X ;  /* 0x0000000000027919 */ /* 0x002e620000002100 */
[----:B0-----:R-:W-:Y:S02]  /*102e0*/  ISETP.NE.AND P1, PT, R10, 0x1, PT ;  /* 0x000000010a00780c */ /* 0x001fe40003f25270 */
[----:B-----5:R-:W-:Y:S02]  /*102f0*/  SHF.R.S32.HI R27, RZ, 0x1f, R24 ;  /* 0x0000001fff1b7819 */ /* 0x020fe40000011418 */
[----:B------:R-:W-:-:S09]  /*10300*/  LOP3.LUT R17, R17, 0xffffffef, RZ, 0xc0, !PT ;  /* 0xffffffef11117812 */ /* 0x000fd200078ec0ff */
[----:B------:R-:W0:Y:S01]  /*10310*/  @P1 LDC R5, c[0x0][0x434] ;  /* 0x00010d00ff051b82 */ /* 0x000e220000000800 */
[----:B------:R-:W-:-:S07]  /*10320*/  @P1 LOP3.LUT R17, R17, 0x10, RZ, 0xfc, !PT ;  /* 0x0000001011111812 */ /* 0x000fce00078efcff */
[----:B------:R-:W2:Y:S01]  /*10330*/  @P1 LDC R4, c[0x0][0x438] ;  /* 0x00010e00ff041b82 */ /* 0x000ea20000000800 */
[C---:B-1----:R-:W-:Y:S01]  /*10340*/  LOP3.LUT R0, R2.reuse, 0x7f, RZ, 0xc0, !PT ;  /* 0x0000007f02007812 */ /* 0x042fe200078ec0ff */
[----:B------:R-:W-:-:S03]  /*10350*/  IMAD.SHL.U32 R2, R2, 0x40, RZ ;  /* 0x0000004002027824 */ /* 0x000fc600078e00ff */
[----:B------:R-:W-:Y:S02]  /*10360*/  SHF.R.U32.HI R0, RZ, 0x1, R0 ;  /* 0x00000001ff007819 */ /* 0x000fe40000011600 */
[----:B------:R-:W-:-:S04]  /*10370*/  LOP3.LUT R2, R2, 0x40, RZ, 0xc0, !PT ;  /* 0x0000004002027812 */ /* 0x000fc800078ec0ff */
[----:B------:R-:W-:-:S04]  /*10380*/  LOP3.LUT R9, R7, R0, R2, 0xfe, !PT ;  /* 0x0000000007097212 */ /* 0x000fc800078efe02 */
[C---:B------:R-:W-:Y:S01]  /*10390*/  ISETP.GE.AND P0, PT, R9.reuse, UR42, PT ;  /* 0x0000002a09007c0c */ /* 0x040fe2000bf06270 */
[----:B------:R-:W-:-:S04]  /*103a0*/  IMAD.IADD R6, R9, 0x1, R28 ;  /* 0x0000000109067824 */ /* 0x000fc800078e021c */
[----:B0-----:R-:W-:-:S04]  /*103b0*/  @P1 IMAD.HI.U32 R5, R6, R5, RZ ;  /* 0x0000000506051227 */ /* 0x001fc800078e00ff */
[----:B------:R-:W-:Y:S01]  /*103c0*/  IMAD.MOV.U32 R0, RZ, RZ, R6 ;  /* 0x000000ffff007224 */ /* 0x000fe200078e0006 */
[----:B--2---:R-:W-:-:S03]  /*103d0*/  @P1 SHF.R.U32.HI R0, RZ, R4, R5 ;  /* 0x00000004ff001219 */ /* 0x004fc60000011605 */
[----:B------:R-:W0:Y:S01]  /*103e0*/  @!P0 LDC.64 R2, c[0x0][0x428] ;  /* 0x00010a00ff028b82 */ /* 0x000e220000000a00 */
[--C-:B------:R-:W-:Y:S01]  /*103f0*/  @!P0 SHF.R.S32.HI R5, RZ, 0x1f, R0.reuse ;  /* 0x0000001fff058819 */ /* 0x100fe20000011400 */
[----:B------:R-:W-:Y:S02]  /*10400*/  @!P0 IMAD.MOV.U32 R4, RZ, RZ, R0 ;  /* 0x000000ffff048224 */ /* 0x000fe400078e0000 */
[-C--:B0-----:R-:W-:Y:S02]  /*10410*/  @!P0 IMAD R8, R27, R2.reuse, RZ ;  /* 0x000000021b088224 */ /* 0x081fe400078e02ff */
[----:B------:R-:W-:-:S04]  /*10420*/  @!P0 IMAD.WIDE.U32 R4, R24, R2, R4 ;  /* 0x0000000218048225 */ /* 0x000fc800078e0004 */
[----:B------:R-:W-:Y:S02]  /*10430*/  @!P0 IMAD R8, R24, R3, R8 ;  /* 0x0000000318088224 */ /* 0x000fe400078e0208 */
[----:B------:R-:W0:Y:S02]  /*10440*/  @!P0 LDC.64 R2, c[0x0][0x418] ;  /* 0x00010600ff028b82 */ /* 0x000e240000000a00 */
[----:B------:R-:W-:Y:S02]  /*10450*/  @!P0 IMAD.IADD R8, R5, 0x1, R8 ;  /* 0x0000000105088824 */ /* 0x000fe400078e0208 */
[----:B------:R-:W-:Y:S01]  /*10460*/  IMAD.MOV.U32 R5, RZ, RZ, RZ ;  /* 0x000000ffff057224 */ /* 0x000fe200078e00ff */
[----:B0-----:R-:W-:-:S04]  /*10470*/  @!P0 LEA R2, P1, R4, R2, 0x2 ;  /* 0x0000000204028211 */ /* 0x001fc800078210ff */
[----:B------:R-:W-:-:S05]  /*10480*/  @!P0 LEA.HI.X R3, R4, R3, R8, 0x2, P1 ;  /* 0x0000000304038211 */ /* 0x000fca00008f1408 */
[----:B------:R0:W5:Y:S01]  /*10490*/  @!P0 LDG.E R5, desc[UR52][R2.64] ;  /* 0x0000003402058981 */ /* 0x000162000c1e1900 */
[----:B------:R-:W-:Y:S01]  /*104a0*/  IMAD.MOV R9, RZ, RZ, -R0 ;  /* 0x000000ffff097224 */ /* 0x000fe200078e0a00 */
[----:B------:R-:W-:Y:S01]  /*104b0*/  LOP3.LUT R17, R17, 0xfffffffe, RZ, 0xc0, !PT ;  /* 0xfffffffe11117812 */ /* 0x000fe200078ec0ff */
[----:B------:R-:W-:Y:S02]  /*104c0*/  IMAD.U32 R0, RZ, RZ, UR48 ;  /* 0x00000030ff007e24 */ /* 0x000fe4000f8e00ff */
[----:B------:R-:W-:Y:S02]  /*104d0*/  IMAD R4, RZ, RZ, -UR36 ;  /* 0x80000024ff047e24 */ /* 0x000fe4000f8e02ff */
[----:B------:R-:W-:Y:S01]  /*104e0*/  IMAD R6, R10, R9, R6 ;  /* 0x000000090a067224 */ /* 0x000fe200078e0206 */
[----:B------:R-:W-:Y:S01]  /*104f0*/  ISETP.NE.AND P2, PT, R0, 0x3, PT ;  /* 0x000000030000780c */ /* 0x000fe20003f45270 */
[----:B------:R-:W-:-:S05]  /*10500*/  IMAD R19, R19, R4, UR37 ;  /* 0x0000002513137e24 */ /* 0x000fca000f8e0204 */
[----:B------:R-:W-:-:S07]  /*10510*/  SHF.R.S32.HI R25, RZ, 0x1f, R19 ;  /* 0x0000001fff197819 */ /* 0x000fce0000011413 */
[----:B------:R-:W-:Y:S01]  /*10520*/  @P2 LOP3.LUT R17, R17, 0x1, RZ, 0xfc, !PT ;  /* 0x0000000111112812 */ /* 0x000fe200078efcff */
[----:B0-----:R-:W-:Y:S06]  /*10530*/  @!P2 BRA `(.L_x_873) ;  /* 0x000000000004a947 */ /* 0x001fec0003800000 */
[----:B------:R-:W-:Y:S01]  /*10540*/  BPT.TRAP 0x1 ;  /* 0x000000040000795c */ /* 0x000fe20000300000 */
.L_x_873:
[----:B------:R-:W-:Y:S01]  /*10550*/  IMAD R4, R22, 0x8, R16 ;  /* 0x0000000816047824 */ /* 0x000fe200078e0210 */
[----:B------:R-:W-:Y:S01]  /*10560*/  SHF.L.U32 R21, R23, 0x1f, RZ ;  /* 0x0000001f17157819 */ /* 0x000fe200000006ff */
[----:B------:R-:W-:Y:S01]  /*10570*/  BSSY B0, `(.L_x_874) ;  /* 0x0000004000007945 */ /* 0x000fe20003800000 */
[----:B------:R-:W-:Y:S02]  /*10580*/  SHF.R.S32.HI R18, RZ, 0x1f, R6 ;  /* 0x0000001fff127819 */ /* 0x000fe40000011406 */
[----:B------:R-:W0:Y:S02]  /*10590*/  SYNCS.PHASECHK.TRANS64.TRYWAIT P0, [R4+URZ+0x19c80], R21 ;  /* 0x019c8015040075a7 */ /* 0x000e24000800017f */
[----:B0-----:R-:W-:Y:S05]  /*105a0*/  @!P0 BRA `(.L_x_875) ;  /* 0x0000003000e88947 */ /* 0x001fea0003800000 */
.L_x_946:
[----:B------:R-:W-:Y:S05]  /*105b0*/  BSYNC B0 ;  /* 0x0000000000007941 */ /* 0x000fea0003800000 */
.L_x_874:
[----:B------:R-:W2:Y:S01]  /*105c0*/  LDL R10, [R1] ;  /* 0x00000000010a7983 */ /* 0x000ea20000100800 */
[----:B------:R-:W-:Y:S01]  /*105d0*/  ULDC.64 UR4, c[0x0][0x328] ;  /* 0x0000ca0000047ab9 */ /* 0x000fe20000000a00 */
[----:B-----5:R-:W-:Y:S01]  /*105e0*/  SHF.R.S32.HI R20, RZ, 0x1f, R5 ;  /* 0x0000001fff147819 */ /* 0x020fe20000011405 */
[----:B------:R-:W-:Y:S01]  /*105f0*/  IMAD R0, R18, UR4, RZ ;  /* 0x0000000412007c24 */ /* 0x000fe2000f8e02ff */
[----:B------:R-:W1:Y:S01]  /*10600*/  S2R R8, SR_TID.X ;  /* 0x0000000000087919 */ /* 0x000e620000002100 */
[C---:B------:R-:W-:Y:S01]  /*10610*/  IMAD.WIDE.U32 R2, R6.reuse, UR4, RZ ;  /* 0x0000000406027c25 */ /* 0x040fe2000f8e00ff */
[----:B------:R-:W-:Y:S01]  /*10620*/  ULDC.64 UR6, c[0x0][0x318] ;  /* 0x0000c60000067ab9 */ /* 0x000fe20000000a00 */
[C---:B------:R-:W-:Y:S02]  /*10630*/  LOP3.LUT P5, RZ, R17.reuse, 0x400, RZ, 0xc0, !PT ;  /* 0x0000040011ff7812 */ /* 0x040fe400078ac0ff */
[----:B------:R-:W-:Y:S01]  /*10640*/  IMAD R0, R6, UR5, R0 ;  /* 0x0000000506007c24 */ /* 0x000fe2000f8e0200 */
[----:B------:R-:W-:Y:S01]  /*10650*/  ULDC.64 UR4, c[0x0][0x338] ;  /* 0x0000ce0000047ab9 */ /* 0x000fe20000000a00 */
[----:B------:R-:W-:-:S02]  /*10660*/  LOP3.LUT P4, RZ, R17, 0x200, RZ, 0xc0, !PT ;  /* 0x0000020011ff7812 */ /* 0x000fc4000788c0ff */
[----:B------:R-:W-:Y:S01]  /*10670*/  IMAD.IADD R3, R3, 0x1, R0 ;  /* 0x0000000103037824 */ /* 0x000fe200078e0200 */
[----:B------:R-:W-:Y:S01]  /*10680*/  LOP3.LUT P2, RZ, R17, 0x100, RZ, 0xc0, !PT ;  /* 0x0000010011ff7812 */ /* 0x000fe2000784c0ff */
        /* <DEDUP_REMOVED lines=9> */
[----:B-1----:R-:W-:-:S04]  /*10720*/  LOP3.LUT R8, R8, 0x7f, RZ, 0xc0, !PT ;  /* 0x0000007f08087812 */ /* 0x002fc800078ec0ff */
[----:B------:R-:W-:Y:S02]  /*10730*/  SHF.R.U32.HI R11, RZ, 0x1, R8 ;  /* 0x00000001ff0b7819 */ /* 0x000fe40000011608 */
[----:B------:R-:W-:Y:S02]  /*10740*/  IADD3 R8, P0, R2, UR6, RZ ;  /* 0x0000000602087c10 */ /* 0x000fe4000ff1e0ff */
[----:B------:R-:W-:Y:S02]  /*10750*/  IADD3 R7, -R11, UR42, -R7 ;  /* 0x0000002a0b077c10 */ /* 0x000fe4000fffe907 */
[----:B------:R-:W1:Y:S01]  /*10760*/  S2R R11, SR_TID.X ;  /* 0x00000000000b7919 */ /* 0x000e620000002100 */
[----:B------:R-:W-:Y:S02]  /*10770*/  IADD3.X R9, R3, UR7, R9, P0, !PT ;  /* 0x0000000703097c10 */ /* 0x000fe400087fe409 */
[----:B------:R-:W-:Y:S01]  /*10780*/  ISETP.GE.AND P1, PT, R7, 0x1, PT ;  /* 0x000000010700780c */ /* 0x000fe20003f26270 */
[----:B-1----:R-:W-:-:S05]  /*10790*/  IMAD.SHL.U32 R26, R11, 0x10, RZ ;  /* 0x000000100b1a7824 */ /* 0x002fca00078e00ff */
[----:B------:R-:W-:Y:S01]  /*107a0*/  LOP3.LUT R26, R26, 0x10, RZ, 0xc0, !PT ;  /* 0x000000101a1a7812 */ /* 0x000fe200078ec0ff */
[----:B--2---:R-:W-:Y:S01]  /*107b0*/  IMAD R10, R22, 0x3000, R10 ;  /* 0x00003000160a7824 */ /* 0x004fe200078e020a */
[----:B------:R-:W-:Y:S06]  /*107c0*/  BRA.DIV UR4, `(.L_x_876) ;  /* 0x0000003204747947 */ /* 0x000fec000b800000 */
[----:B------:R-:W1:Y:S01]  /*107d0*/  SHFL.IDX PT, R2, R8, RZ, 0x1e1f ;  /* 0x001e1fff08027589 */ /* 0x000e6200000e0000 */
[----:B------:R-:W-:-:S03]  /*107e0*/  ISETP.GE.AND P3, PT, R7, 0x41, PT ;  /* 0x000000410700780c */ /* 0x000fc60003f66270 */
[----:B------:R-:W2:Y:S04]  /*107f0*/  SHFL.IDX PT, R0, R9, RZ, 0x1e1f ;  /* 0x001e1fff09007589 */ /* 0x000ea800000e0000 */
[----:B------:R-:W3:Y:S01]  /*10800*/  SHFL.IDX PT, R9, R9, 0x1, 0x1e1f ;  /* 0x003e1f0009097f89 */ /* 0x000ee200000e0000 */
[----:B-1----:R-:W-:-:S05]  /*10810*/  IADD3 R2, P0, R26, R2, RZ ;  /* 0x000000021a027210 */ /* 0x002fca0007f1e0ff */
[----:B--2---:R-:W-:Y:S01]  /*10820*/  IMAD.X R3, RZ, RZ, R0, P0 ;  /* 0x000000ffff037224 */ /* 0x004fe200000e0600 */
[----:B------:R-:W-:Y:S01]  /*10830*/  ISETP.LT.OR P0, PT, R7, 0x1, P5 ;  /* 0x000000010700780c */ /* 0x000fe20002f01670 */
[----:B------:R-:W-:-:S12]  /*10840*/  IMAD.IADD R0, R16, 0x1, R10 ;  /* 0x0000000110007824 */ /* 0x000fd800078e020a */
[----:B------:R-:W-:Y:S01]  /*10850*/  LDGSTS.E.BYPASS.LTC128B.128 [R0+0x9000], desc[UR52][R2.64], !P0 ;  /* 0x0900000002007fae */ /* 0x000fe2000c101d74 */
[----:B------:R-:W-:-:S13]  /*10860*/  ISETP.LT.OR P0, PT, R7, 0x1, P4 ;  /* 0x000000010700780c */ /* 0x000fda0002701670 */
[----:B------:R-:W-:Y:S01]  /*10870*/  LDGSTS.E.BYPASS.LTC128B.128 [R0+0xa000], desc[UR52][R2.64+0x20], !P0 ;  /* 0x0a00002002007fae */ /* 0x000fe2000c101d74 */
[----:B------:R-:W-:-:S13]  /*10880*/  ISETP.LT.OR P0, PT, R7, 0x1, P2 ;  /* 0x000000010700780c */ /* 0x000fda0001701670 */
[----:B------:R1:W-:Y:S04]  /*10890*/  LDGSTS.E.BYPASS.LTC128B.128 [R0+0xb000], desc[UR52][R2.64+0x40], !P0 ;  /* 0x0b00004002007fae */ /* 0x0003e8000c101d74 */
[----:B-1-3--:R1:W2:Y:S02]  /*108a0*/  SHFL.IDX PT, R2, R8, 0x1, 0x1e1f ;  /* 0x003e1f0008027f89 */ /* 0x00a2a400000e0000 */
.L_x_952:
[----:B--2---:R-:W-:-:S05]  /*108b0*/  IADD3 R2, P0, R26, R2, RZ ;  /* 0x000000021a027210 */ /* 0x004fca0007f1e0ff */
[----:B------:R-:W-:Y:S01]  /*108c0*/  IMAD.X R3, RZ, RZ, R9, P0 ;  /* 0x000000ffff037224 */ /* 0x000fe200000e0609 */
[----:B------:R-:W-:-:S13]  /*108d0*/  ISETP.LT.OR P0, PT, R7, 0x41, P5 ;  /* 0x000000410700780c */ /* 0x000fda0002f01670 */
[----:B------:R-:W-:Y:S01]  /*108e0*/  @!PT LDS RZ, [RZ] ;  /* 0x00000000fffff984 */ /* 0x000fe20000000800 */
[----:B------:R-:W-:Y:S01]  /*108f0*/  @!PT LDS RZ, [RZ] ;  /* 0x00000000fffff984 */ /* 0x000fe20000000800 */
[----:B------:R-:W-:Y:S01]  /*10900*/  @!PT LDS RZ, [RZ] ;  /* 0x00000000fffff984 */ /* 0x000fe20000000800 */
[----:B------:R2:W-:Y:S01]  /*10910*/  LDGSTS.E.BYPASS.LTC128B.128 [R0+0x9800], desc[UR52][R2.64], !P0 ;  /* 0x0980000002007fae */ /* 0x0005e2000c101d74 */
[----:B------:R-:W-:-:S13]  /*10920*/  ISETP.LT.OR P0, PT, R7, 0x41, P4 ;  /* 0x000000410700780c */ /* 0x000fda0002701670 */
[----:B------:R2:W-:Y:S01]  /*10930*/  LDGSTS.E.BYPASS.LTC128B.128 [R0+0xa800], desc[UR52][R2.64+0x20], !P0 ;  /* 0x0a80002002007fae */ /* 0x0005e2000c101d74 */
[----:B------:R-:W-:-:S13]  /*10940*/  ISETP.LT.OR P0, PT, R7, 0x41, P2 ;  /* 0x000000410700780c */ /* 0x000fda0001701670 */
[----:B------:R2:W-:Y:S01]  /*10950*/  LDGSTS.E.BYPASS.LTC128B.128 [R0+0xb800], desc[UR52][R2.64+0x40], !P0 ;  /* 0x0b80004002007fae */ /* 0x0005e2000c101d74 */
[----:B------:R-:W-:Y:S01]  /*10960*/  PLOP3.LUT P0, PT, PT, PT, PT, 0x80, 0x0 ;  /* 0x000000000000781c */ /* 0x000fe20003f0f070 */
[----:B------:R-:W-:-:S12]  /*10970*/  NOP ;  /* 0x0000000000007918 */ /* 0x000fd80000000000 */
.L_x_877:
        /* <DEDUP_REMOVED lines=11> */
.L_x_878:
[----:B------:R2:W-:Y:S01]  /*10a30*/  SYNCS.ARRIVE.TRANS64.A1T0 RZ, [R4+URZ+0x19c70], RZ ;  /* 0x019c70ff04ff79a7 */ /* 0x0005e2000810003f */
[----:B------:R-:W-:Y:S05]  /*10a40*/  @!P4 BRA `(.L_x_879) ;  /* 0x000000000004c947 */ /* 0x000fea0003800000 */
[----:B------:R-:W-:Y:S01]  /*10a50*/  BPT.TRAP 0x1 ;  /* 0x000000040000795c */ /* 0x000fe20000300000 */
.L_x_879:
[----:B------:R-:W3:Y:S01]  /*10a60*/  SYNCS.PHASECHK.TRANS64.TRYWAIT P0, [R4+URZ+0x19c40], R21 ;  /* 0x019c4015040075a7 */ /* 0x000ee2000800017f */
[----:B------:R-:W-:Y:S04]  /*10a70*/  BSSY B0, `(.L_x_880) ;  /* 0x0000002000007945 */ /* 0x000fe80003800000 */
[----:B---3--:R-:W-:Y:S05]  /*10a80*/  @!P0 BRA `(.L_x_881) ;  /* 0x00000030007c8947 */ /* 0x008fea0003800000 */
.L_x_953:
[----:B------:R-:W-:Y:S05]  /*10a90*/  BSYNC B0 ;  /* 0x0000000000007941 */ /* 0x000fea0003800000 */
.L_x_880:
[----:B-1----:R-:W1:Y:S01]  /*10aa0*/  S2R R8, SR_TID.X ;  /* 0x0000000000087919 */ /* 0x002e620000002100 */
[----:B------:R-:W-:Y:S01]  /*10ab0*/  ULDC.64 UR4, c[0x0][0x300] ;  /* 0x0000c00000047ab9 */ /* 0x000fe20000000a00 */
[----:B------:R-:W-:Y:S01]  /*10ac0*/  ULDC.64 UR6, c[0x0][0x2e8] ;  /* 0x0000ba0000067ab9 */ /* 0x000fe20000000a00 */
[----:B------:R-:W-:Y:S01]  /*10ad0*/  IMAD R7, R18, UR4, RZ ;  /* 0x0000000412077c24 */ /* 0x000fe2000f8e02ff */
[C---:B------:R-:W-:Y:S01]  /*10ae0*/  LOP3.LUT P5, RZ, R17.reuse, 0x8, RZ, 0xc0, !PT ;  /* 0x0000000811ff7812 */ /* 0x040fe200078ac0ff */
[C---:B------:R-:W-:Y:S01]  /*10af0*/  IMAD.WIDE.U32 R2, R6.reuse, UR4, RZ ;  /* 0x0000000406027c25 */ /* 0x040fe2000f8e00ff */
        /* <DEDUP_REMOVED lines=15> */
[----:B-1----:R-:W-:-:S03]  /*10bf0*/  IMAD.SHL.U32 R8, R8, 0x10, RZ ;  /* 0x0000001008087824 */ /* 0x002fc600078e00ff */
[----:B------:R-:W-:Y:S02]  /*10c00*/  IADD3.X R6, R3, UR7, R6, P0, !PT ;  /* 0x0000000703067c10 */ /* 0x000fe400087fe406 */
[----:B------:R-:W-:Y:S01]  /*10c10*/  LOP3.LUT R8, R8, 0x10, RZ, 0xc0, !PT ;  /* 0x0000001008087812 */ /* 0x000fe200078ec0ff */
[----:B------:R-:W-:Y:S06]  /*10c20*/  BRA.DIV UR4, `(.L_x_882) ;  /* 0x0000003204287947 */ /* 0x000fec000b800000 */
[----:B------:R-:W1:Y:S04]  /*10c30*/  SHFL.IDX PT, R3, R5, RZ, 0x1e1f ;  /* 0x001e1fff05037589 */ /* 0x000e6800000e0000 */
[----:B------:R-:W4:Y:S04]  /*10c40*/  SHFL.IDX PT, R2, R6, RZ, 0x1e1f ;  /* 0x001e1fff06027589 */ /* 0x000f2800000e0000 */
[----:B------:R-:W0:Y:S04]  /*10c50*/  SHFL.IDX PT, R5, R5, 0x1, 0x1e1f ;  /* 0x003e1f0005057f89 */ /* 0x000e2800000e0000 */
[----:B------:R-:W0:Y:S01]  /*10c60*/  SHFL.IDX PT, R6, R6, 0x1, 0x1e1f ;  /* 0x003e1f0006067f89 */ /* 0x000e2200000e0000 */
[----:B-1----:R-:W-:-:S05]  /*10c70*/  @P1 IADD3 R3, P0, R8, R3, RZ ;  /* 0x0000000308031210 */ /* 0x002fca0007f1e0ff */
[----:B----4-:R-:W-:-:S05]  /*10c80*/  @P1 IMAD.X R2, RZ, RZ, R2, P0 ;  /* 0x000000ffff021224 */ /* 0x010fca00000e0602 */
[----:B------:R-:W-:-:S04]  /*10c90*/  @P1 LOP3.LUT R3, R3, R2, RZ, 0x3c, !PT ;  /* 0x0000000203031212 */ /* 0x000fc800078e3cff */
[----:B------:R-:W-:-:S04]  /*10ca0*/  @P1 LOP3.LUT R2, R3, R2, RZ, 0x3c, !PT ;  /* 0x0000000203021212 */ /* 0x000fc800078e3cff */
[----:B------:R-:W-:-:S05]  /*10cb0*/  @P1 LOP3.LUT R3, R3, R2, RZ, 0x3c, !PT ;  /* 0x0000000203031212 */ /* 0x000fca00078e3cff */
[----:B------:R1:W-:Y:S04]  /*10cc0*/  @P1 LDGSTS.E.BYPASS.LTC128B.128 [R0+0x13800], desc[UR52][R2.64], !P5 ;  /* 0x1380000002001fae */ /* 0x0003e8000e901d74 */
[----:B------:R1:W-:Y:S04]  /*10cd0*/  @P1 LDGSTS.E.BYPASS.LTC128B.128 [R0+0x14800], desc[UR52][R2.64+0x20], !P4 ;  /* 0x1480002002001fae */ /* 0x0003e8000e101d74 */
[----:B0-----:R1:W-:Y:S02]  /*10ce0*/  @P1 LDGSTS.E.BYPASS.LTC128B.128 [R0+0x15800], desc[UR52][R2.64+0x40], !P2 ;  /* 0x1580004002001fae */ /* 0x0013e4000d101d74 */
.L_x_959:
        /* <DEDUP_REMOVED lines=10> */
.L_x_883:
        /* <DEDUP_REMOVED lines=11> */
.L_x_884:
[----:B------:R-:W-:Y:S01]  /*10e40*/  VIADD R0, R16, 0xf000 ;  /* 0x0000f00010007836 */ /* 0x000fe20000000000 */
[----:B------:R0:W-:Y:S06]  /*10e50*/  SYNCS.ARRIVE.TRANS64.A1T0 RZ, [R4+URZ+0x19c30], RZ ;  /* 0x019c30ff04ff79a7 */ /* 0x0001ec000810003f */
[----:B------:R-:W-:Y:S05]  /*10e60*/  WARPSYNC.ALL ;  /* 0x0000000000007948 */ /* 0x000fea0003800000 */
[----:B------:R-:W-:Y:S01]  /*10e70*/  BAR.SYNC.DEFER_BLOCKING 0x8, 0x200 ;  /* 0x0208000000007b1d */ /* 0x000fe20000010000 */
[----:B------:R-:W-:-:S05]  /*10e80*/  LOP3.LUT P0, RZ, R0, 0x9f, RZ, 0xc0, !PT ;  /* 0x0000009f00ff7812 */ /* 0x000fca000780c0ff */
[----:B------:R-:W-:Y:S08]  /*10e90*/  BSSY B6, `(.L_x_885) ;  /* 0x0000012000067945 */ /* 0x000ff00003800000 */
        /* <DEDUP_REMOVED lines=17> */
.L_x_886:
[----:B------:R-:W-:Y:S05]  /*10fb0*/  BSYNC B6 ;  /* 0x0000000000067941 */ /* 0x000fea0003800000 */
.L_x_885:
[----:B------:R1:W5:Y:S01]  /*10fc0*/  LDL R8, [R1+0x10] ;  /* 0x0000100001087983 */ /* 0x0003620000100800 */
[----:B------:R-:W-:Y:S01]  /*10fd0*/  UISETP.NE.AND UP0, UPT, UR50, URZ, UPT ;  /* 0x0000003f3200728c */ /* 0x000fe2000bf05270 */
[----:B------:R-:W4:Y:S01]  /*10fe0*/  S2R R18, SR_TID.X ;  /* 0x0000000000127919 */ /* 0x000f220000002100 */
[----:B------:R-:W-:Y:S01]  /*10ff0*/  R2UR UR6, R25 ;  /* 0x00000000190672ca */ /* 0x000fe200000e0000 */
[----:B------:R-:W-:-:S03]  /*11000*/  ULDC.64 UR8, c[0x0][0x2d8] ;  /* 0x0000b60000087ab9 */ /* 0x000fc60000000a00 */
[----:B------:R-:W-:Y:S01]  /*11010*/  PLOP3.LUT P0, PT, PT, PT, UP0, 0x80, 0x0 ;  /* 0x000000000000781c */ /* 0x000fe20003f0f008 */
[----:B------:R-:W-:Y:S01]  /*11020*/  ULDC UR12, c[0x0][0x448] ;  /* 0x00011200000c7ab9 */ /* 0x000fe20000000800 */
[----:B------:R-:W-:Y:S01]  /*11030*/  R2UR UR7, R19 ;  /* 0x00000000130772ca */ /* 0x000fe200000e0000 */
[----:B------:R-:W-:Y:S01]  /*11040*/  ULDC.64 UR10, c[0x0][0x280] ;  /* 0x0000a000000a7ab9 */ /* 0x000fe20000000a00 */
[C---:B------:R-:W-:Y:S01]  /*11050*/  LOP3.LUT P3, RZ, R17.reuse, 0x80, RZ, 0xc0, !PT ;  /* 0x0000008011ff7812 */ /* 0x040fe2000786c0ff */
[----:B------:R-:W-:Y:S01]  /*11060*/  @UP0 ULDC UR4, c[0x0][0x44c] ;  /* 0x0001130000040ab9 */ /* 0x000fe20000000800 */
[----:B------:R-:W-:Y:S01]  /*11070*/  @UP0 ULDC UR13, c[0x0][0x44c] ;  /* 0x00011300000d0ab9 */ /* 0x000fe20000000800 */
[C---:B------:R-:W-:Y:S02]  /*11080*/  LOP3.LUT P4, RZ, R17.reuse, 0x40, RZ, 0xc0, !PT ;  /* 0x0000004011ff7812 */ /* 0x040fe4000788c0ff */
[----:B------:R-:W-:Y:S02]  /*11090*/  LOP3.LUT P5, RZ, R17, 0x20, RZ, 0xc0, !PT ;  /* 0x0000002011ff7812 */ /* 0x000fe400078ac0ff */
[C---:B----4-:R-:W-:Y:S01]  /*110a0*/  LOP3.LUT R2, R18.reuse, 0x7f, RZ, 0xc0, !PT ;  /* 0x0000007f12027812 */ /* 0x050fe200078ec0ff */
[----:B------:R-:W-:-:S03]  /*110b0*/  IMAD.SHL.U32 R18, R18, 0x40, RZ ;  /* 0x0000004012127824 */ /* 0x000fc600078e00ff */
[----:B------:R-:W-:Y:S02]  /*110c0*/  SHF.R.U32.HI R2, RZ, 0x1, R2 ;  /* 0x00000001ff027819 */ /* 0x000fe40000011602 */
[----:B------:R-:W-:-:S04]  /*110d0*/  LOP3.LUT R18, R18, 0x40, RZ, 0xc0, !PT ;  /* 0x0000004012127812 */ /* 0x000fc800078ec0ff */
[----:B------:R-:W-:-:S05]  /*110e0*/  LOP3.LUT R2, R2, R18, RZ, 0xfc, !PT ;  /* 0x0000001202027212 */ /* 0x000fca00078efcff */
[----:B------:R-:W-:-:S04]  /*110f0*/  VIADD R6, R2, UR43 ;  /* 0x0000002b02067c36 */ /* 0x000fc80008000000 */
[----:B------:R-:W-:Y:S01]  /*11100*/  @P0 IMAD.HI.U32 R0, R6, UR4, RZ ;  /* 0x0000000406000c27 */ /* 0x000fe2000f8e00ff */
[----:B------:R-:W-:Y:S01]  /*11110*/  PLOP3.LUT P0, PT, PT, PT, UP0, 0x80, 0x0 ;  /* 0x000000000000781c */ /* 0x000fe20003f0f008 */
[----:B------:R-:W-:Y:S02]  /*11120*/  @UP0 ULDC UR4, c[0x0][0x450] ;  /* 0x0001140000040ab9 */ /* 0x000fe40000000800 */
[----:B------:R-:W-:Y:S01]  /*11130*/  IMAD.MOV.U32 R2, RZ, RZ, R6 ;  /* 0x000000ffff027224 */ /* 0x000fe200078e0006 */
[----:B------:R-:W-:-:S09]  /*11140*/  UIMAD UR6, UR6, UR8, URZ ;  /* 0x00000008060672a4 */ /* 0x000fd2000f8e023f */
[----:B------:R-:W-:Y:S02]  /*11150*/  @P0 SHF.R.U32.HI R2, RZ, UR4, R0 ;  /* 0x00000004ff020c19 */ /* 0x000fe40008011600 */
[----:B------:R-:W-:Y:S01]  /*11160*/  R2UR UR4, R19 ;  /* 0x00000000130472ca */ /* 0x000fe200000e0000 */
[----:B------:R-:W-:Y:S02]  /*11170*/  UIMAD UR7, UR7, UR9, UR6 ;  /* 0x00000009070772a4 */ /* 0x000fe4000f8e0206 */
[----:B------:R-:W-:Y:S01]  /*11180*/  USHF.R.S32.HI UR6, URZ, 0x1f, UR36 ;  /* 0x0000001f3f067899 */ /* 0x000fe20008011424 */
[----:B------:R-:W-:-:S09]  /*11190*/  SHF.R.S32.HI R0, RZ, 0x1f, R2 ;  /* 0x0000001fff007819 */ /* 0x000fd20000011402 */
[----:B------:R-:W-:-:S03]  /*111a0*/  UIMAD.WIDE.U32 UR4, UR4, UR8, URZ ;  /* 0x00000008040472a5 */ /* 0x000fc6000f8e003f */
[----:B------:R-:W-:Y:S01]  /*111b0*/  ULDC.64 UR8, c[0x0][0x2e0] ;  /* 0x0000b80000087ab9 */ /* 0x000fe20000000a00 */
[----:B------:R-:W-:Y:S02]  /*111c0*/  UIADD3 UR5, UR5, UR7, URZ ;  /* 0x0000000705057290 */ /* 0x000fe4000fffe03f */
[----:B------:R-:W-:Y:S02]  /*111d0*/  UIMAD UR6, UR6, UR8, URZ ;  /* 0x00000008060672a4 */ /* 0x000fe4000f8e023f */
[----:B------:R-:W-:Y:S02]  /*111e0*/  UIMAD.WIDE.U32 UR4, UR36, UR8, UR4 ;  /* 0x00000008240472a5 */ /* 0x000fe4000f8e0004 */
[----:B------:R-:W-:-:S03]  /*111f0*/  UIMAD UR6, UR36, UR9, UR6 ;  /* 0x00000009240672a4 */ /* 0x000fc6000f8e0206 */
[----:B------:R-:W-:Y:S01]  /*11200*/  ULDC.64 UR8, c[0x0][0x2d0] ;  /* 0x0000b40000087ab9 */ /* 0x000fe20000000a00 */
[----:B------:R-:W-:Y:S01]  /*11210*/  UIADD3 UR5, UR5, UR6, URZ ;  /* 0x0000000605057290 */ /* 0x000fe2000fffe03f */
[----:B------:R-:W-:Y:S02]  /*11220*/  IMAD R3, R0, UR8, RZ ;  /* 0x0000000800037c24 */ /* 0x000fe4000f8e02ff */
[----:B------:R-:W-:Y:S01]  /*11230*/  IMAD.U32 R5, RZ, RZ, UR8 ;  /* 0x00000008ff057e24 */ /* 0x000fe2000f8e00ff */
[----:B------:R-:W-:Y:S01]  /*11240*/  ULDC.64 UR6, c[0x0][0x2c8] ;  /* 0x0000b20000067ab9 */ /* 0x000fe20000000a00 */
[----:B------:R-:W-:Y:S02]  /*11250*/  IMAD.MOV R0, RZ, RZ, -R2 ;  /* 0x000000ffff007224 */ /* 0x000fe400078e0a02 */
[C---:B0-23--:R-:W-:Y:S02]  /*11260*/  IMAD R4, R2.reuse, UR9, R3 ;  /* 0x0000000902047c24 */ /* 0x04dfe4000f8e0203 */
[----:B------:R-:W-:-:S04]  /*11270*/  IMAD.WIDE.U32 R2, R2, R5, UR4 ;  /* 0x0000000402027e25 */ /* 0x000fc8000f8e0005 */
[----:B------:R-:W-:Y:S02]  /*11280*/  IMAD R0, R0, UR12, R6 ;  /* 0x0000000c00007c24 */ /* 0x000fe4000f8e0206 */
[----:B------:R-:W-:-:S03]  /*11290*/  IMAD.IADD R3, R3, 0x1, R4 ;  /* 0x0000000103037824 */ /* 0x000fc600078e0204 */
[----:B------:R-:W-:Y:S01]  /*112a0*/  SHF.R.S32.HI R4, RZ, 0x1f, R0 ;  /* 0x0000001fff047819 */ /* 0x000fe20000011400 */
[----:B------:R-:W-:-:S04]  /*112b0*/  IMAD.WIDE.U32 R2, R0, UR6, R2 ;  /* 0x0000000600027c25 */ /* 0x000fc8000f8e0002 */
[----:B------:R-:W-:-:S04]  /*112c0*/  IMAD R4, R4, UR6, RZ ;  /* 0x0000000604047c24 */ /* 0x000fc8000f8e02ff */
[----:B------:R-:W-:Y:S01]  /*112d0*/  IMAD R0, R0, UR7, R4 ;  /* 0x0000000700007c24 */ /* 0x000fe2000f8e0204 */
[----:B------:R-:W-:-:S04]  /*112e0*/  IADD3 R4, P0, R2, UR10, RZ ;  /* 0x0000000a02047c10 */ /* 0x000fc8000ff1e0ff */
[----:B------:R-:W-:Y:S02]  /*112f0*/  IADD3.X R0, R3, UR11, R0, P0, !PT ;  /* 0x0000000b03007c10 */ /* 0x000fe400087fe400 */
[----:B------:R-:W-:Y:S01]  /*11300*/  PLOP3.LUT P0, PT, PT, PT, UP0, 0x80, 0x0 ;  /* 0x000000000000781c */ /* 0x000fe20003f0f008 */
[----:B------:R-:W-:-:S12]  /*11310*/  VIADD R6, R6, 0x80 ;  /* 0x0000008006067836 */ /* 0x000fd80000000000 */
[----:B------:R-:W-:Y:S01]  /*11320*/  @P0 IMAD.HI.U32 R3, R6, UR13, RZ ;  /* 0x0000000d06030c27 */ /* 0x000fe2000f8e00ff */
[----:B------:R-:W-:Y:S01]  /*11330*/  PLOP3.LUT P0, PT, PT, PT, UP0, 0x80, 0x0 ;  /* 0x000000000000781c */ /* 0x000fe20003f0f008 */
[----:B------:R-:W-:Y:S02]  /*11340*/  @UP0 ULDC UR13, c[0x0][0x450] ;  /* 0x00011400000d0ab9 */ /* 0x000fe40000000800 */
[----:B------:R-:W-:Y:S01]  /*11350*/  IMAD.MOV.U32 R2, RZ, RZ, R6 ;  /* 0x000000ffff027224 */ /* 0x000fe200078e0006 */
[----:B------:R-:W0:Y:S09]  /*11360*/  S2R R20, SR_TID.X ;  /* 0x0000000000147919 */ /* 0x000e320000002100 */
[----:B------:R-:W-:-:S05]  /*11370*/  @P0 SHF.R.U32.HI R2, RZ, UR13, R3 ;  /* 0x0000000dff020c19 */ /* 0x000fca0008011603 */
[----:B------:R-:W-:-:S04]  /*11380*/  IMAD.MOV R3, RZ, RZ, -R2 ;  /* 0x000000ffff037224 */ /* 0x000fc800078e0a02 */
[----:B------:R-:W-:Y:S01]  /*11390*/  IMAD R6, R3, UR12, R6 ;  /* 0x0000000c03067c24 */ /* 0x000fe2000f8e0206 */
[----:B------:R-:W-:-:S05]  /*113a0*/  SHF.R.S32.HI R3, RZ, 0x1f, R2 ;  /* 0x0000001fff037819 */ /* 0x000fca0000011402 */
[----:B------:R-:W-:-:S04]  /*113b0*/  IMAD R3, R3, UR8, RZ ;  /* 0x0000000803037c24 */ /* 0x000fc8000f8e02ff */
[C---:B------:R-:W-:Y:S02]  /*113c0*/  IMAD R7, R2.reuse, UR9, R3 ;  /* 0x0000000902077c24 */ /* 0x040fe4000f8e0203 */
[----:B------:R-:W-:Y:S01]  /*113d0*/  IMAD.WIDE.U32 R2, R2, R5, UR4 ;  /* 0x0000000402027e25 */ /* 0x000fe2000f8e0005 */
[----:B------:R-:W-:-:S03]  /*113e0*/  SHF.R.S32.HI R5, RZ, 0x1f, R6 ;  /* 0x0000001fff057819 */ /* 0x000fc60000011406 */
[----:B------:R-:W-:Y:S02]  /*113f0*/  IMAD.IADD R3, R3, 0x1, R7 ;  /* 0x0000000103037824 */ /* 0x000fe400078e0207 */
[----:B------:R-:W-:Y:S02]  /*11400*/  IMAD R5, R5, UR6, RZ ;  /* 0x0000000605057c24 */ /* 0x000fe4000f8e02ff */
[----:B------:R-:W-:Y:S01]  /*11410*/  IMAD.WIDE.U32 R2, R6, UR6, R2 ;  /* 0x0000000606027c25 */ /* 0x000fe2000f8e0002 */
[----:B------:R-:W-:-:S03]  /*11420*/  UMOV UR4, 0xffffffff ;  /* 0xffffffff00047882 */ /* 0x000fc60000000000 */
[----:B------:R-:W-:Y:S01]  /*11430*/  IMAD R6, R6, UR7, R5 ;  /* 0x0000000706067c24 */ /* 0x000fe2000f8e0205 */
[----:B------:R-:W-:Y:S01]  /*11440*/  IADD3 R7, P0, R2, UR10, RZ ;  /* 0x0000000a02077c10 */ /* 0x000fe2000ff1e0ff */
[C---:B0-----:R-:W-:Y:S01]  /*11450*/  IMAD.SHL.U32 R9, R20.reuse, 0x10, RZ ;  /* 0x0000001014097824 */ /* 0x041fe200078e00ff */
[----:B------:R-:W-:Y:S02]  /*11460*/  LOP3.LUT R18, R20, 0x7f, RZ, 0xc0, !PT ;  /* 0x0000007f14127812 */ /* 0x000fe400078ec0ff */
[----:B------:R-:W-:Y:S02]  /*11470*/  IADD3.X R6, R3, UR11, R6, P0, !PT ;  /* 0x0000000b03067c10 */ /* 0x000fe400087fe406 */
[----:B------:R-:W-:Y:S02]  /*11480*/  LOP3.LUT R9, R9, 0x10, RZ, 0xc0, !PT ;  /* 0x0000001009097812 */ /* 0x000fe400078ec0ff */
[----:B------:R-:W-:Y:S01]  /*11490*/  SHF.R.U32.HI R10, RZ, 0x1, R18 ;  /* 0x00000001ff0a7819 */ /* 0x000fe20000011612 */
[----:B-1----:R-:W-:Y:S06]  /*114a0*/  BRA.DIV UR4, `(.L_x_887) ;  /* 0x0000002a04ac7947 */ /* 0x002fec000b800000 */
[----:B------:R-:W0:Y:S01]  /*114b0*/  SHFL.IDX PT, R3, R4, RZ, 0x1e1f ;  /* 0x001e1fff04037589 */ /* 0x000e2200000e0000 */
[----:B------:R-:W-:-:S03]  /*114c0*/  VIADD R5, R10, UR43 ;  /* 0x0000002b0a057c36 */ /* 0x000fc60008000000 */
[----:B------:R-:W1:Y:S02]  /*114d0*/  SHFL.IDX PT, R2, R0, RZ, 0x1e1f ;  /* 0x001e1fff00027589 */ /* 0x000e6400000e0000 */
[----:B------:R-:W-:Y:S02]  /*114e0*/  ISETP.GE.AND P1, PT, R5, UR41, PT ;  /* 0x0000002905007c0c */ /* 0x000fe4000bf26270 */
[----:B------:R-:W2:Y:S04]  /*114f0*/  SHFL.IDX PT, R4, R4, 0x1, 0x1e1f ;  /* 0x003e1f0004047f89 */ /* 0x000ea800000e0000 */
[----:B------:R-:W3:Y:S04]  /*11500*/  SHFL.IDX PT, R0, R0, 0x1, 0x1e1f ;  /* 0x003e1f0000007f89 */ /* 0x000ee800000e0000 */
[----:B------:R-:W4:Y:S04]  /*11510*/  SHFL.IDX PT, R6, R6, RZ, 0x1e1f ;  /* 0x001e1fff06067589 */ /* 0x000f2800000e0000 */
[----:B------:R1:W2:Y:S01]  /*11520*/  SHFL.IDX PT, R14, R7, RZ, 0x1e1f ;  /* 0x001e1fff070e7589 */ /* 0x0002a200000e0000 */
        /* <DEDUP_REMOVED lines=9> */
[----:B------:R-:W-:-:S13]  /*115c0*/  ISETP.GE.AND P1, PT, R2, UR41, PT ;  /* 0x0000002902007c0c */ /* 0x000fda000bf26270 */
[----:B--2---:R-:W-:-:S05]  /*115d0*/  @!P1 IADD3 R2, P0, R9, R4, RZ ;  /* 0x0000000409029210 */ /* 0x004fca0007f1e0ff */
[----:B---3--:R-:W-:-:S04]  /*115e0*/  @!P1 IMAD.X R0, RZ, RZ, R0, P0 ;  /* 0x000000ffff009224 */ /* 0x008fc800000e0600 */
[----:B------:R-:W-:-:S05]  /*115f0*/  @!P1 IMAD.MOV.U32 R3, RZ, RZ, R0 ;  /* 0x000000ffff039224 */ /* 0x000fca00078e0000 */
[----:B------:R1:W-:Y:S04]  /*11600*/  @!P1 LDGSTS.E.BYPASS.LTC128B.128 [R8+0xf800], desc[UR52][R2.64], !P3 ;  /* 0x0f80000002089fae */ /* 0x0003e8000d901d74 */
[----:B------:R1:W-:Y:S04]  /*11610*/  @!P1 LDGSTS.E.BYPASS.LTC128B.128 [R8+0x11000], desc[UR52][R2.64+0x20], !P4 ;  /* 0x1100002002089fae */ /* 0x0003e8000e101d74 */
[----:B----4-:R1:W-:Y:S02]  /*11620*/  @!P1 LDGSTS.E.BYPASS.LTC128B.128 [R8+0x12800], desc[UR52][R2.64+0x40], !P5 ;  /* 0x1280004002089fae */ /* 0x0103e4000e901d74 */
.L_x_966:
        /* <DEDUP_REMOVED lines=12> */
.L_x_889:
[----:B------:R-:W-:Y:S05]  /*116f0*/  BSYNC B0 ;  /* 0x0000000000007941 */ /* 0x000fea0003800000 */
.L_x_888:
[----:B------:R-:W-:Y:S01]  /*11700*/  NOP ;  /* 0x0000000000007918 */ /* 0x000fe20000000000 */
[----:B------:R-:W-:-:S13]  /*11710*/  PLOP3.LUT P0, PT, PT, PT, PT, 0x80, 0x0 ;  /* 0x000000000000781c */ /* 0x000fda0003f0f070 */
.L_x_890:
[----:B------:R-:W-:Y:S02]  /*11720*/  PLOP3.LUT P1, PT, P1, P0, PT, 0xa2, 0x0 ;  /* 0x000000000000781c */ /* 0x000fe40000f21472 */
[----:B------:R-:W-:-:S08]  /*11730*/  @P0 R2UR P1, UR4, R16 ;  /* 0x00000000100402ca */ /* 0x000fd00000020000 */
[----:B------:R-:W-:-:S05]  /*11740*/  @P0 PLOP3.LUT P0, PT, P1, PT, PT, 0x80, 0x0 ;  /* 0x000000000000081c */ /* 0x000fca0000f0f070 */
[----:B------:R-:W-:Y:S01]  /*11750*/  @!P1 SYNCS.ARRIVE.TRANS64.RED.A0T1 RZ, [UR4+0x19c00], RZ ;  /* 0x019c00ffffff99a7 */ /* 0x000fe20008200404 */
[----:B------:R-:W-:Y:S07]  /*11760*/  @!P1 ARRIVES.LDGSTSBAR.64.TRANSCNT [UR4+0x19c00] ;  /* 0x019c0000ff0099b0 */ /* 0x000fee0008000a84 */
[----:B------:R-:W-:Y:S05]  /*11770*/  @P0 BRA.U.ANY `(.L_x_890) ;  /* 0xfffffffd00e80947 */ /* 0x000fea000393ffff */
[----:B012---:R-:W2:Y:S02]  /*11780*/  LDL.LU R2, [R1+0x14] ;  /* 0x0000140001027983 */ /* 0x007ea40000300800 */
        /* <DEDUP_REMOVED lines=9> */
[----:B------:R-:W1:Y:S03]  /*11820*/  SYNCS.PHASECHK.TRANS64.TRYWAIT P0, [R16+URZ+0x19c20], R3 ;  /* 0x019c2003100075a7 */ /* 0x000e66000800017f */
[----:B01----:R-:W-:Y:S05]  /*11830*/  @!P0 BRA `(.L_x_892) ;  /* 0x0000002800b48947 */ /* 0x003fea0003800000 */
.L_x_967:
[----:B------:R-:W-:Y:S05]  /*11840*/  BSYNC B0 ;  /* 0x0000000000007941 */ /* 0x000fea0003800000 */
.L_x_891:
[----:B------:R-:W-:-:S04]  /*11850*/  UIADD3 UR4, UR44, -0x2, URZ ;  /* 0xfffffffe2c047890 */ /* 0x000fc8000fffe03f */
[----:B------:R-:W-:-:S06]  /*11860*/  UISETP.GE.AND UP0, UPT, UR4, UR45, UPT ;  /* 0x0000002d0400728c */ /* 0x000fcc000bf06270 */
[----:B------:R-:W-:-:S13]  /*11870*/  PLOP3.LUT P0, PT, PT, PT, UP0, 0x40, 0x0 ;  /* 0x000000000000781c */ /* 0x000fda0003f0e808 */
[----:B------:R-:W-:Y:S05]  /*11880*/  @P0 BRA `(.L_x_893) ;  /* 0x0000001000140947 */ /* 0x000fea0003800000 */
[----:B------:R-:W-:Y:S02]  /*11890*/  IMAD.MOV.U32 R0, RZ, RZ, R22 ;  /* 0x000000ffff007224 */ /* 0x000fe400078e0016 */
[----:B------:R-:W-:Y:S02]  /*118a0*/  IMAD.MOV.U32 R5, RZ, RZ, R23 ;  /* 0x000000ffff057224 */ /* 0x000fe400078e0017 */
[----:B------:R-:W-:-:S07]  /*118b0*/  IMAD.U32 R20, RZ, RZ, UR4 ;  /* 0x00000004ff147e24 */ /* 0x000fce000f8e00ff */
.L_x_913:
[----:B-1----:R-:W1:Y:S01]  /*118c0*/  LDC R4, c[0x0][0x430] ;  /* 0x00010c00ff047b82 */ /* 0x002e620000000800 */
[----:B0-----:R-:W0:Y:S01]  /*118d0*/  S2R R2, SR_TID.X ;  /* 0x0000000000027919 */ /* 0x001e220000002100 */
[----:B------:R-:W-:Y:S05]  /*118e0*/  YIELD ;  /* 0x0000000000007946 */ /* 0x000fea0003800000 */
[----:B------:R-:W-:Y:S01]  /*118f0*/  ULDC UR4, c[0x0][0x430] ;  /* 0x00010c0000047ab9 */ /* 0x000fe20000000800 */
[----:B-1----:R-:W-:Y:S02]  /*11900*/  ISETP.NE.AND P0, PT, R4, 0x1, PT ;  /* 0x000000010400780c */ /* 0x002fe40003f05270 */
[C---:B0-----:R-:W-:Y:S01]  /*11910*/  LOP3.LUT R3, R2.reuse, 0x7f, RZ, 0xc0, !PT ;  /* 0x0000007f02037812 */ /* 0x041fe200078ec0ff */
[----:B------:R-:W-:-:S10]  /*11920*/  IMAD.SHL.U32 R2, R2, 0x40, RZ ;  /* 0x0000004002027824 */ /* 0x000fd400078e00ff */
[----:B------:R-:W0:Y:S01]  /*11930*/  @P0 LDC R7, c[0x0][0x434] ;  /* 0x00010d00ff070b82 */ /* 0x000e220000000800 */
[----:B------:R-:W-:Y:S02]  /*11940*/  SHF.R.U32.HI R4, RZ, 0x1, R3 ;  /* 0x00000001ff047819 */ /* 0x000fe40000011603 */
[----:B------:R-:W-:-:S03]  /*11950*/  LOP3.LUT R2, R2, 0x40, RZ, 0xc0, !PT ;  /* 0x0000004002027812 */ /* 0x000fc600078ec0ff */
[----:B------:R-:W-:Y:S02]  /*11960*/  IMAD R9, R20, 0x80, R4 ;  /* 0x0000008014097824 */ /* 0x000fe400078e0204 */
[----:B------:R-:W1:Y:S03]  /*11970*/  @P0 LDC R3, c[0x0][0x438] ;  /* 0x00010e00ff030b82 */ /* 0x000e660000000800 */
[----:B------:R-:W-:-:S05]  /*11980*/  IADD3 R4, R2, R9, R28 ;  /* 0x0000000902047210 */ /* 0x000fca0007ffe01c */
[----:B------:R-:W-:Y:S02]  /*11990*/  IMAD.MOV.U32 R2, RZ, RZ, R4 ;  /* 0x000000ffff027224 */ /* 0x000fe400078e0004 */
[----:B0-----:R-:W-:-:S05]  /*119a0*/  @P0 IMAD.HI.U32 R6, R4, R7, RZ ;  /* 0x0000000704060227 */ /* 0x001fca00078e00ff */
[----:B-1----:R-:W-:-:S05]  /*119b0*/  @P0 SHF.R.U32.HI R2, RZ, R3, R6 ;  /* 0x00000003ff020219 */ /* 0x002fca0000011606 */
        /* <DEDUP_REMOVED lines=10> */
[----:B------:R-:W-:-:S06]  /*11a60*/  LEA.HI.X R7, R2, UR5, R4, 0x2, P0 ;  /* 0x0000000502077c11 */ /* 0x000fcc00080f1404 */
[----:B------:R-:W2:Y:S01]  /*11a70*/  LDG.E R7, desc[UR52][R6.64] ;  /* 0x0000003406077981 */ /* 0x000ea2000c1e1900 */
[----:B------:R-:W-:Y:S01]  /*11a80*/  IMAD.U32 R10, RZ, RZ, UR48 ;  /* 0x00000030ff0a7e24 */ /* 0x000fe2000f8e00ff */
[----:B------:R-:W-:Y:S01]  /*11a90*/  ISETP.GT.AND P1, PT, R20, UR45, PT ;  /* 0x0000002d14007c0c */ /* 0x000fe2000bf24270 */
[----:B------:R-:W-:Y:S02]  /*11aa0*/  VIADD R22, R0, 0x1 ;  /* 0x0000000100167836 */ /* 0x000fe40000000000 */
[----:B------:R-:W-:Y:S01]  /*11ab0*/  VIADD R20, R20, 0xffffffff ;  /* 0xffffffff14147836 */ /* 0x000fe20000000000 */
[----:B------:R-:W-:Y:S02]  /*11ac0*/  ISETP.NE.AND P2, PT, R10, 0x3, PT ;  /* 0x000000030a00780c */ /* 0x000fe40003f45270 */
[----:B------:R-:W-:-:S04]  /*11ad0*/  ISETP.NE.AND P0, PT, R22, 0x2, PT ;  /* 0x000000021600780c */ /* 0x000fc80003f05270 */
[----:B------:R-:W-:Y:S02]  /*11ae0*/  SEL R23, RZ, 0x1, P0 ;  /* 0x00000001ff177807 */ /* 0x000fe40000000000 */
[----:B------:R-:W-:Y:S02]  /*11af0*/  SEL R22, R22, RZ, P0 ;  /* 0x000000ff16167207 */ /* 0x000fe40000000000 */
[----:B------:R-:W-:Y:S02]  /*11b00*/  LOP3.LUT R23, R5, R23, RZ, 0x3c, !PT ;  /* 0x0000001705177212 */ /* 0x000fe400078e3cff */
[----:B--2---:R-:W-:Y:S01]  /*11b10*/  SHF.R.S32.HI R18, RZ, 0x1f, R7 ;  /* 0x0000001fff127819 */ /* 0x004fe20000011407 */
[----:B------:R-:W-:Y:S06]  /*11b20*/  @!P2 BRA `(.L_x_894) ;  /* 0x000000000004a947 */ /* 0x000fec0003800000 */
[----:B------:R-:W-:Y:S01]  /*11b30*/  BPT.TRAP 0x1 ;  /* 0x000000040000795c */ /* 0x000fe20000300000 */
.L_x_894:
[----:B------:R-:W-:Y:S01]  /*11b40*/  IMAD R4, R22, 0x8, R16 ;  /* 0x0000000816047824 */ /* 0x000fe200078e0210 */
[----:B------:R-:W-:Y:S01]  /*11b50*/  SHF.L.U32 R10, R23, 0x1f, RZ ;  /* 0x0000001f170a7819 */ /* 0x000fe200000006ff */
[----:B------:R-:W-:Y:S01]  /*11b60*/  BSSY B0, `(.L_x_895) ;  /* 0x0000004000007945 */ /* 0x000fe20003800000 */
[----:B------:R-:W-:Y:S02]  /*11b70*/  SHF.R.S32.HI R9, RZ, 0x1f, R8 ;  /* 0x0000001fff097819 */ /* 0x000fe40000011408 */
[----:B------:R-:W0:Y:S02]  /*11b80*/  SYNCS.PHASECHK.TRANS64.TRYWAIT P0, [R4+URZ+0x19c80], R10 ;  /* 0x019c800a040075a7 */ /* 0x000e24000800017f */
[----:B0-----:R-:W-:Y:S05]  /*11b90*/  @!P0 BRA `(.L_x_896) ;  /* 0x0000002400f08947 */ /* 0x001fea0003800000 */
.L_x_968:
[----:B------:R-:W-:Y:S05]  /*11ba0*/  BSYNC B0 ;  /* 0x0000000000007941 */ /* 0x000fea0003800000 */
.L_x_895:
[----:B------:R-:W2:Y:S01]  /*11bb0*/  LDL R11, [R1] ;  /* 0x00000000010b7983 */ /* 0x000ea20000100800 */
        /* <DEDUP_REMOVED lines=19> */
[----:B------:R-:W-:-:S04]  /*11cf0*/  IADD3 R21, P0, R2, UR6, RZ ;  /* 0x0000000602157c10 */ /* 0x000fc8000ff1e0ff */
[----:B------:R-:W-:Y:S01]  /*11d00*/  IADD3.X R26, R26, UR7, R3, P0, !PT ;  /* 0x000000071a1a7c10 */ /* 0x000fe200087fe403 */
[----:B--2---:R-:W-:Y:S01]  /*11d10*/  IMAD R6, R22, 0x3000, R11 ;  /* 0x0000300016067824 */ /* 0x004fe200078e020b */
[----:B------:R-:W-:Y:S07]  /*11d20*/  BRA.DIV UR4, `(.L_x_897) ;  /* 0x0000002604a07947 */ /* 0x000fee000b800000 */
[----:B------:R-:W1:Y:S01]  /*11d30*/  S2R R3, SR_TID.X ;  /* 0x0000000000037919 */ /* 0x000e620000002100 */
[----:B------:R-:W-:Y:S01]  /*11d40*/  IMAD.IADD R6, R16, 0x1, R6 ;  /* 0x0000000110067824 */ /* 0x000fe200078e0206 */
[----:B------:R-:W2:Y:S01]  /*11d50*/  SHFL.IDX PT, R2, R21, RZ, 0x1e1f ;  /* 0x001e1fff15027589 */ /* 0x000ea200000e0000 */
[----:B-1----:R-:W-:-:S03]  /*11d60*/  IMAD.SHL.U32 R11, R3, 0x10, RZ ;  /* 0x00000010030b7824 */ /* 0x002fc600078e00ff */
[----:B------:R-:W1:Y:S02]  /*11d70*/  SHFL.IDX PT, R3, R26, RZ, 0x1e1f ;  /* 0x001e1fff1a037589 */ /* 0x000e6400000e0000 */
[----:B------:R-:W-:Y:S02]  /*11d80*/  LOP3.LUT R11, R11, 0x10, RZ, 0xc0, !PT ;  /* 0x000000100b0b7812 */ /* 0x000fe400078ec0ff */
[----:B------:R-:W3:Y:S02]  /*11d90*/  SHFL.IDX PT, R26, R26, 0x1, 0x1e1f ;  /* 0x003e1f001a1a7f89 */ /* 0x000ee400000e0000 */
[----:B--2---:R-:W-:-:S05]  /*11da0*/  IADD3 R2, P0, R11, R2, RZ ;  /* 0x000000020b027210 */ /* 0x004fca0007f1e0ff */
[----:B-1----:R-:W-:-:S05]  /*11db0*/  IMAD.X R3, RZ, RZ, R3, P0 ;  /* 0x000000ffff037224 */ /* 0x002fca00000e0603 */
[----:B------:R-:W-:Y:S04]  /*11dc0*/  LDGSTS.E.BYPASS.LTC128B.128 [R6+0x9000], desc[UR52][R2.64], !P4 ;  /* 0x0900000002067fae */ /* 0x000fe8000e101d74 */
[----:B------:R-:W-:Y:S04]  /*11dd0*/  LDGSTS.E.BYPASS.LTC128B.128 [R6+0xa000], desc[UR52][R2.64+0x20], !P3 ;  /* 0x0a00002002067fae */ /* 0x000fe8000d901d74 */
[----:B------:R1:W-:Y:S04]  /*11de0*/  LDGSTS.E.BYPASS.LTC128B.128 [R6+0xb000], desc[UR52][R2.64+0x40], !P2 ;  /* 0x0b00004002067fae */ /* 0x0003e8000d101d74 */
[----:B-1-3--:R1:W2:Y:S02]  /*11df0*/  SHFL.IDX PT, R2, R21, 0x1, 0x1e1f ;  /* 0x003e1f0015027f89 */ /* 0x00a2a400000e0000 */
.L_x_974:
        /* <DEDUP_REMOVED lines=13> */
.L_x_898:
        /* <DEDUP_REMOVED lines=11> */
.L_x_899:
[----:B------:R2:W-:Y:S01]  /*11f80*/  SYNCS.ARRIVE.TRANS64.A1T0 RZ, [R4+URZ+0x19c70], RZ ;  /* 0x019c70ff04ff79a7 */ /* 0x0005e2000810003f */
[----:B------:R-:W-:Y:S05]  /*11f90*/  @!P3 BRA `(.L_x_900) ;  /* 0x000000000004b947 */ /* 0x000fea0003800000 */
[----:B------:R-:W-:Y:S01]  /*11fa0*/  BPT.TRAP 0x1 ;  /* 0x000000040000795c */ /* 0x000fe20000300000 */
.L_x_900:
[----:B------:R-:W3:Y:S01]  /*11fb0*/  SYNCS.PHASECHK.TRANS64.TRYWAIT P0, [R4+URZ+0x19c40], R10 ;  /* 0x019c400a040075a7 */ /* 0x000ee2000800017f */
[----:B------:R-:W-:Y:S04]  /*11fc0*/  BSSY B0, `(.L_x_901) ;  /* 0x0000002000007945 */ /* 0x000fe80003800000 */
[----:B---3--:R-:W-:Y:S05]  /*11fd0*/  @!P0 BRA `(.L_x_902) ;  /* 0x0000002400a08947 */ /* 0x008fea0003800000 */
.L_x_975:
[----:B------:R-:W-:Y:S05]  /*11fe0*/  BSYNC B0 ;  /* 0x0000000000007941 */ /* 0x000fea0003800000 */
.L_x_901:
[----:B------:R-:W1:Y:S01]  /*11ff0*/  S2R R11, SR_TID.X ;  /* 0x00000000000b7919 */ /* 0x000e620000002100 */
        /* <DEDUP_REMOVED lines=33> */
.L_x_981:
        /* <DEDUP_REMOVED lines=10> */
.L_x_904:
        /* <DEDUP_REMOVED lines=11> */
.L_x_905:
[----:B------:R-:W-:Y:S01]  /*12360*/  IMAD.U32 R2, RZ, RZ, UR47 ;  /* 0x0000002fff027e24 */ /* 0x000fe2000f8e00ff */
[----:B------:R0:W-:Y:S04]  /*12370*/  SYNCS.ARRIVE.TRANS64.A1T0 RZ, [R4+URZ+0x19c30], RZ ;  /* 0x019c30ff04ff79a7 */ /* 0x0001e8000810003f */
[----:B------:R-:W-:-:S13]  /*12380*/  ISETP.NE.AND P0, PT, R2, 0x3, PT ;  /* 0x000000030200780c */ /* 0x000fda0003f05270 */
[----:B0-----:R-:W-:Y:S05]  /*12390*/  @!P0 BRA `(.L_x_906) ;  /* 0x0000000000048947 */ /* 0x001fea0003800000 */
[----:B------:R-:W-:Y:S01]  /*123a0*/  BPT.TRAP 0x1 ;  /* 0x000000040000795c */ /* 0x000fe20000300000 */
.L_x_906:
[----:B------:R-:W-:Y:S01]  /*123b0*/  LOP3.LUT R3, R5, 0x1, RZ, 0x3c, !PT ;  /* 0x0000000105037812 */ /* 0x000fe200078e3cff */
[----:B------:R-:W-:Y:S01]  /*123c0*/  IMAD R2, R0, 0x8, R16 ;  /* 0x0000000800027824 */ /* 0x000fe200078e0210 */
[----:B------:R-:W-:Y:S02]  /*123d0*/  BSSY B0, `(.L_x_907) ;  /* 0x0000004000007945 */ /* 0x000fe40003800000 */
[----:B------:R-:W-:-:S04]  /*123e0*/  SHF.L.U32 R3, R3, 0x1f, RZ ;  /* 0x0000001f03037819 */ /* 0x000fc800000006ff */
[----:B------:R-:W0:Y:S02]  /*123f0*/  SYNCS.PHASECHK.TRANS64.TRYWAIT P2, [R2+URZ+0x19c70], R3 ;  /* 0x019c7003020075a7 */ /* 0x000e24000804017f */
[----:B0-----:R-:W-:Y:S05]  /*12400*/  @!P2 BRA `(.L_x_908) ;  /* 0x000000240040a947 */ /* 0x001fea0003800000 */
.L_x_982:
[----:B------:R-:W-:Y:S05]  /*12410*/  BSYNC B0 ;  /* 0x0000000000007941 */ /* 0x000fea0003800000 */
.L_x_907:
[----:B--23--:R-:W-:-:S05]  /*12420*/  IMAD.U32 R4, RZ, RZ, UR48 ;  /* 0x00000030ff047e24 */ /* 0x00cfca000f8e00ff */
[----:B------:R-:W-:-:S13]  /*12430*/  ISETP.NE.AND P2, PT, R4, 0x3, PT ;  /* 0x000000030400780c */ /* 0x000fda0003f45270 */
[----:B------:R-:W-:Y:S05]  /*12440*/  @!P2 BRA `(.L_x_909) ;  /* 0x000000000004a947 */ /* 0x000fea0003800000 */
[----:B------:R-:W-:Y:S01]  /*12450*/  BPT.TRAP 0x1 ;  /* 0x000000040000795c */ /* 0x000fe20000300000 */
.L_x_909:
[----:B------:R-:W-:Y:S01]  /*12460*/  SHF.L.U32 R4, R5, 0x1f, RZ ;  /* 0x0000001f05047819 */ /* 0x000fe200000006ff */
[----:B0-----:R-:W-:-:S03]  /*12470*/  IMAD R3, R0, 0x3000, RZ ;  /* 0x0000300000037824 */ /* 0x001fc600078e02ff */
[----:B------:R-:W0:Y:S02]  /*12480*/  SYNCS.PHASECHK.TRANS64.TRYWAIT P2, [R2+URZ+0x19c60], R4 ;  /* 0x019c6004020075a7 */ /* 0x000e24000804017f */
[----:B0-----:R-:W-:Y:S05]  /*12490*/  @!P2 BRA `(.L_x_910) ;  /* 0x000000240030a947 */ /* 0x001fea0003800000 */
.L_x_983:
[----:B------:R-:W2:Y:S04]  /*124a0*/  LDL R0, [R1+0x8] ;  /* 0x0000080001007983 */ /* 0x000ea80000100800 */
[----:B------:R-:W3:Y:S01]  /*124b0*/  LDL R10, [R1+0x4] ;  /* 0x00000400010a7983 */ /* 0x000ee20000100800 */
[----:B------:R-:W-:Y:S05]  /*124c0*/  WARPSYNC.ALL ;  /* 0x0000000000007948 */ /* 0x000fea0003800000 */
[----:B------:R-:W4:Y:S02]  /*124d0*/  S2R R12, SR_TID.X ;  /* 0x00000000000c7919 */ /* 0x000f240000002100 */
[----:B----4-:R-:W-:Y:S01]  /*124e0*/  LOP3.LUT P2, RZ, R12, 0x4, RZ, 0xc0, !PT ;  /* 0x000000040cff7812 */ /* 0x010fe2000784c0ff */
[----:B------:R-:W-:-:S05]  /*124f0*/  IMAD.MOV.U32 R12, RZ, RZ, 0x40 ;  /* 0x00000040ff0c7424 */ /* 0x000fca00078e00ff */
[----:B------:R-:W-:Y:S02]  /*12500*/  SEL R12, R12, 0xffffffc0, !P2 ;  /* 0xffffffc00c0c7807 */ /* 0x000fe40005000000 */
[C---:B--2---:R-:W-:Y:S02]  /*12510*/  LOP3.LUT R5, R3.reuse, R0, RZ, 0xfc, !PT ;  /* 0x0000000003057212 */ /* 0x044fe400078efcff */
[----:B---3--:R-:W-:-:S03]  /*12520*/  LOP3.LUT R3, R3, R10, RZ, 0xfc, !PT ;  /* 0x0000000a03037212 */ /* 0x008fc600078efcff */
[C---:B------:R-:W-:Y:S02]  /*12530*/  IMAD.IADD R0, R16.reuse, 0x1, R5 ;  /* 0x0000000110007824 */ /* 0x040fe400078e0205 */
[----:B------:R-:W-:-:S03]  /*12540*/  IMAD.IADD R3, R16, 0x1, R3 ;  /* 0x0000000110037824 */ /* 0x000fc600078e0203 */
[----:B01----:R-:W0:Y:S02]  /*12550*/  LDSM.16.MT88.4 R4, [R0+0x9000] ;  /* 0x009000000004783b */ /* 0x003e240000004200 */
        /* <DEDUP_REMOVED lines=17> */
[----:B------:R-:W1:Y:S01]  /*12670*/  LDSM.16.MT88.4 R4, [R0+0x9800] ;  /* 0x009800000004783b */ /* 0x000e620000004200 */
[----:B0-----:R-:W-:Y:S01]  /*12680*/  IADD3 R3, R12, 0x3000, R3 ;  /* 0x000030000c037810 */ /* 0x001fe20007ffe003 */
[----:B------:R-:W-:-:S05]  /*12690*/  IMAD.U32 R12, RZ, RZ, UR48 ;  /* 0x00000030ff0c7e24 */ /* 0x000fca000f8e00ff */
[----:B------:R-:W-:Y:S02]  /*126a0*/  ISETP.NE.AND P2, PT, R12, 0x3, PT ;  /* 0x000000030c00780c */ /* 0x000fe40003f45270 */
[C-C-:B-1----:R-:W-:Y:S02]  /*126b0*/  PRMT R8, R4.reuse, 0x6420, R5.reuse ;  /* 0x0000642004087816 */ /* 0x142fe40000000005 */
        /* <DEDUP_REMOVED lines=24> */
.L_x_911:
[----:B-1----:R1:W-:Y:S01]  /*12840*/  SYNCS.ARRIVE.TRANS64.A1T0 RZ, [R2+URZ+0x19c50], RZ ;  /* 0x019c50ff02ff79a7 */ /* 0x0023e2000810003f */
[----:B------:R-:W-:Y:S06]  /*12850*/  BAR.SYNC.DEFER_BLOCKING 0x2, 0x80 ;  /* 0x0082000000007b1d */ /* 0x000fec0000010000 */
[----:B------:R-:W-:Y:S05]  /*12860*/  @!P0 BRA `(.L_x_912) ;  /* 0x0000000000048947 */ /* 0x000fea0003800000 */
[----:B------:R-:W-:Y:S01]  /*12870*/  BPT.TRAP 0x1 ;  /* 0x000000040000795c */ /* 0x000fe20000300000 */
.L_x_912:
[----:B-1----:R-:W-:Y:S02]  /*12880*/  VIADD R2, R2, 0x19c80 ;  /* 0x00019c8002027836 */ /* 0x002fe40000000000 */
[----:B------:R-:W-:Y:S02]  /*12890*/  IMAD.MOV.U32 R0, RZ, RZ, R22 ;  /* 0x000000ffff007224 */ /* 0x000fe400078e0016 */
[----:B------:R-:W-:Y:S01]  /*128a0*/  IMAD.MOV.U32 R5, RZ, RZ, R23 ;  /* 0x000000ffff057224 */ /* 0x000fe200078e0017 */
[----:B------:R-:W-:-:S04]  /*128b0*/  PRMT R2, R29, 0x654, R2 ;  /* 0x000006541d027816 */ /* 0x000fc80000000002 */
[----:B------:R1:W-:Y:S01]  /*128c0*/  SYNCS.ARRIVE.TRANS64.RED.A1T0 RZ, [R2+URZ], RZ ;  /* 0x000000ff02ff79a7 */ /* 0x0003e2000810043f */
[----:B------:R-:W-:Y:S05]  /*128d0*/  @P1 BRA `(.L_x_913) ;  /* 0xffffffec00f81947 */ /* 0x000fea000383ffff */
.L_x_893:
[----:B-1----:R-:W1:Y:S01]  /*128e0*/  S2R R2, SR_TID.X ;  /* 0x0000000000027919 */ /* 0x002e620000002100 */
[----:B------:R-:W-:Y:S01]  /*128f0*/  BSSY B0, `(.L_x_914) ;  /* 0x0000012000007945 */ /* 0x000fe20003800000 */
[----:B------:R-:W-:Y:S01]  /*12900*/  IMAD.U32 R6, RZ, RZ, UR47 ;  /* 0x0000002fff067e24 */ /* 0x000fe2000f8e00ff */
[----:B-1----:R-:W-:-:S04]  /*12910*/  LOP3.LUT R2, R2, 0x7f, RZ, 0xc0, !PT ;  /* 0x0000007f02027812 */ /* 0x002fc800078ec0ff */
[----:B------:R-:W-:-:S13]  /*12920*/  ISETP.NE.AND P0, PT, R2, RZ, PT ;  /* 0x000000ff0200720c */ /* 0x000fda0003f05270 */
[----:B------:R-:W-:Y:S05]  /*12930*/  @P0 BRA `(.L_x_915) ;  /* 0x0000000000340947 */ /* 0x000fea0003800000 */
[----:B------:R-:W1:Y:S01]  /*12940*/  S2R R7, SR_LANEID ;  /* 0x0000000000077919 */ /* 0x000e620000000000 */
[----:B------:R-:W-:Y:S01]  /*12950*/  VOTEU.ANY UR4, UPT, PT ;  /* 0x0000000000047886 */ /* 0x000fe200038e0100 */
[----:B0-----:R-:W0:Y:S01]  /*12960*/  LDC.64 R2, c[0x0][0xc80] ;  /* 0x00032000ff027b82 */ /* 0x001e220000000a00 */
[----:B------:R-:W1:Y:S08]  /*12970*/  FLO.U32 R0, UR4 ;  /* 0x0000000400007d00 */ /* 0x000e7000080e0000 */
[----:B------:R-:W0:Y:S01]  /*12980*/  POPC R5, UR4 ;  /* 0x0000000400057d09 */ /* 0x000e220008000000 */
[----:B-1----:R-:W-:-:S13]  /*12990*/  ISETP.EQ.U32.AND P1, PT, R0, R7, PT ;  /* 0x000000070000720c */ /* 0x002fda0003f22070 */
[----:B0-----:R-:W2:Y:S01]  /*129a0*/  @P1 ATOMG.E.ADD.STRONG.GPU PT, R3, desc[UR52][R2.64], R5 ;  /* 0x00000005020319a8 */ /* 0x001ea200081ee1f4 */
[----:B------:R-:W0:Y:S02]  /*129b0*/  S2R R4, SR_LTMASK ;  /* 0x0000000000047919 */ /* 0x000e240000003900 */
[----:B0-----:R-:W-:-:S04]  /*129c0*/  LOP3.LUT R4, R4, UR4, RZ, 0xc0, !PT ;  /* 0x0000000404047c12 */ /* 0x001fc8000f8ec0ff */
[----:B------:R-:W0:Y:S01]  /*129d0*/  POPC R7, R4 ;  /* 0x0000000400077309 */ /* 0x000e220000000000 */
[----:B--2---:R-:W0:Y:S02]  /*129e0*/  SHFL.IDX PT, R0, R3, R0, 0x1f ;  /* 0x00001f0003007589 */ /* 0x004e2400000e0000 */
[----:B0-----:R-:W-:-:S05]  /*129f0*/  IADD3 R0, R0, UR49, R7 ;  /* 0x0000003100007c10 */ /* 0x001fca000fffe007 */
[----:B------:R1:W-:Y:S02]  /*12a00*/  STL [R1+0xc], R0 ;  /* 0x00000c0001007387 */ /* 0x0003e40000100800 */
.L_x_915:
[----:B------:R-:W-:Y:S05]  /*12a10*/  BSYNC B0 ;  /* 0x0000000000007941 */ /* 0x000fea0003800000 */
.L_x_914:
[----:B------:R-:W-:-:S13]  /*12a20*/  ISETP.NE.AND P1, PT, R6, 0x3, PT ;  /* 0x000000030600780c */ /* 0x000fda0003f25270 */
[----:B------:R-:W-:Y:S05]  /*12a30*/  @!P1 BRA `(.L_x_916) ;  /* 0x0000000000049947 */ /* 0x000fea0003800000 */
[----:B------:R-:W-:Y:S01]  /*12a40*/  BPT.TRAP 0x1 ;  /* 0x000000040000795c */ /* 0x000fe20000300000 */
.L_x_916:
[----:B-1----:R-:W-:Y:S01]  /*12a50*/  LOP3.LUT R0, R23, 0x1, RZ, 0x3c, !PT ;  /* 0x0000000117007812 */ /* 0x002fe200078e3cff */
[----:B0-----:R-:W-:Y:S01]  /*12a60*/  IMAD R3, R22, 0x8, R16 ;  /* 0x0000000816037824 */ /* 0x001fe200078e0210 */
[----:B------:R-:W-:Y:S02]  /*12a70*/  BSSY B0, `(.L_x_917) ;  /* 0x0000004000007945 */ /* 0x000fe40003800000 */
[----:B------:R-:W-:-:S04]  /*12a80*/  SHF.L.U32 R0, R0, 0x1f, RZ ;  /* 0x0000001f00007819 */ /* 0x000fc800000006ff */
[----:B------:R-:W0:Y:S02]  /*12a90*/  SYNCS.PHASECHK.TRANS64.TRYWAIT P2, [R3+URZ+0x19c70], R0 ;  /* 0x019c7000030075a7 */ /* 0x000e24000804017f */
[----:B0-----:R-:W-:Y:S05]  /*12aa0*/  @!P2 BRA `(.L_x_918) ;  /* 0x0000001c00c0a947 */ /* 0x001fea0003800000 */
.L_x_984:
[----:B------:R-:W-:Y:S05]  /*12ab0*/  BSYNC B0 ;  /* 0x0000000000007941 */ /* 0x000fea0003800000 */
.L_x_917:
[----:B------:R-:W-:-:S05]  /*12ac0*/  IMAD.U32 R2, RZ, RZ, UR48 ;  /* 0x00000030ff027e24 */ /* 0x000fca000f8e00ff */
[----:B------:R-:W-:-:S13]  /*12ad0*/  ISETP.NE.AND P2, PT, R2, 0x3, PT ;  /* 0x000000030200780c */ /* 0x000fda0003f45270 */
[----:B------:R-:W-:Y:S05]  /*12ae0*/  @!P2 BRA `(.L_x_919) ;  /* 0x000000000004a947 */ /* 0x000fea0003800000 */
[----:B------:R-:W-:Y:S01]  /*12af0*/  BPT.TRAP 0x1 ;  /* 0x000000040000795c */ /* 0x000fe20000300000 */
.L_x_919:
[----:B0-----:R-:W-:-:S04]  /*12b00*/  SHF.L.U32 R0, R23, 0x1f, RZ ;  /* 0x0000001f17007819 */ /* 0x001fc800000006ff */
[----:B------:R-:W0:Y:S02]  /*12b10*/  SYNCS.PHASECHK.TRANS64.TRYWAIT P2, [R3+URZ+0x19c60], R0 ;  /* 0x019c6000030075a7 */ /* 0x000e24000804017f */
[----:B0-----:R-:W-:Y:S05]  /*12b20*/  @!P2 BRA `(.L_x_920) ;  /* 0x0000001c00b4a947 */ /* 0x001fea0003800000 */
.L_x_985:
[----:B------:R-:W2:Y:S04]  /*12b30*/  LDL R4, [R1+0x8] ;  /* 0x0000080001047983 */ /* 0x000ea80000100800 */
[----:B------:R-:W3:Y:S01]  /*12b40*/  LDL R10, [R1+0x4] ;  /* 0x00000400010a7983 */ /* 0x000ee20000100800 */
[----:B------:R-:W-:Y:S01]  /*12b50*/  IMAD R2, R22, 0x3000, RZ ;  /* 0x0000300016027824 */ /* 0x000fe200078e02ff */
[----:B------:R-:W-:Y:S05]  /*12b60*/  WARPSYNC.ALL ;  /* 0x0000000000007948 */ /* 0x000fea0003800000 */
[----:B------:R-:W1:Y:S02]  /*12b70*/  S2R R12, SR_TID.X ;  /* 0x00000000000c7919 */ /* 0x000e640000002100 */
[----:B-1----:R-:W-:Y:S01]  /*12b80*/  LOP3.LUT P2, RZ, R12, 0x4, RZ, 0xc0, !PT ;  /* 0x000000040cff7812 */ /* 0x002fe2000784c0ff */
[----:B------:R-:W-:-:S05]  /*12b90*/  IMAD.MOV.U32 R12, RZ, RZ, 0x40 ;  /* 0x00000040ff0c7424 */ /* 0x000fca00078e00ff */
[----:B------:R-:W-:Y:S02]  /*12ba0*/  SEL R12, R12, 0xffffffc0, !P2 ;  /* 0xffffffc00c0c7807 */ /* 0x000fe40005000000 */
[----:B--2---:R-:W-:-:S05]  /*12bb0*/  LOP3.LUT R5, R2, R4, RZ, 0xfc, !PT ;  /* 0x0000000402057212 */ /* 0x004fca00078efcff */
[----:B0-----:R-:W-:-:S05]  /*12bc0*/  IMAD.IADD R0, R16, 0x1, R5 ;  /* 0x0000000110007824 */ /* 0x001fca00078e0205 */
[----:B------:R-:W0:Y:S02]  /*12bd0*/  LDSM.16.MT88.4 R4, [R0+0x9000] ;  /* 0x009000000004783b */ /* 0x000e240000004200 */
[C-C-:B0-----:R-:W-:Y:S02]  /*12be0*/  PRMT R8, R4.reuse, 0x6420, R5.reuse ;  /* 0x0000642004087816 */ /* 0x141fe40000000005 */
[----:B------:R-:W-:Y:S02]  /*12bf0*/  PRMT R9, R4, 0x7531, R5 ;  /* 0x0000753104097816 */ /* 0x000fe40000000005 */
[----:B---3--:R-:W-:Y:S02]  /*12c00*/  LOP3.LUT R5, R2, R10, RZ, 0xfc, !PT ;  /* 0x0000000a02057212 */ /* 0x008fe400078efcff */
[C-C-:B------:R-:W-:Y:S02]  /*12c10*/  PRMT R10, R6.reuse, 0x6420, R7.reuse ;  /* 0x00006420060a7816 */ /* 0x140fe40000000007 */
[----:B------:R-:W-:Y:S01]  /*12c20*/  PRMT R11, R6, 0x7531, R7 ;  /* 0x00007531060b7816 */ /* 0x000fe20000000007 */
[----:B------:R-:W-:-:S05]  /*12c30*/  IMAD.IADD R2, R16, 0x1, R5 ;  /* 0x0000000110027824 */ /* 0x000fca00078e0205 */
        /* <DEDUP_REMOVED lines=42> */
.L_x_921:
[----:B-1----:R1:W-:Y:S01]  /*12ee0*/  SYNCS.ARRIVE.TRANS64.A1T0 RZ, [R3+URZ+0x19c50], RZ ;  /* 0x019c50ff03ff79a7 */ /* 0x0023e2000810003f */
[----:B------:R-:W-:Y:S06]  /*12ef0*/  BAR.SYNC.DEFER_BLOCKING 0x2, 0x80 ;  /* 0x0082000000007b1d */ /* 0x000fec0000010000 */
[----:B------:R-:W-:Y:S05]  /*12f00*/  @!P1 BRA `(.L_x_922) ;  /* 0x0000000000049947 */ /* 0x000fea0003800000 */
[----:B------:R-:W-:Y:S01]  /*12f10*/  BPT.TRAP 0x1 ;  /* 0x000000040000795c */ /* 0x000fe20000300000 */
.L_x_922:
[----:B------:R-:W-:Y:S02]  /*12f20*/  VIADD R0, R3, 0x19c80 ;  /* 0x00019c8003007836 */ /* 0x000fe40000000000 */
[----:B------:R-:W-:-:S03]  /*12f30*/  VIADD R22, R22, 0x1 ;  /* 0x0000000116167836 */ /* 0x000fc60000000000 */
[----:B------:R-:W-:Y:S02]  /*12f40*/  PRMT R0, R29, 0x654, R0 ;  /* 0x000006541d007816 */ /* 0x000fe40000000000 */
[C---:B------:R-:W-:Y:S02]  /*12f50*/  ISETP.NE.AND P1, PT, R22.reuse, 0x2, PT ;  /* 0x000000021600780c */ /* 0x040fe40003f25270 */
[----:B------:R2:W-:Y:S02]  /*12f60*/  SYNCS.ARRIVE.TRANS64.RED.A1T0 RZ, [R0+URZ], RZ ;  /* 0x000000ff00ff79a7 */ /* 0x0005e4000810043f */
[----:B0-----:R-:W-:Y:S02]  /*12f70*/  SEL R2, RZ, 0x1, P1 ;  /* 0x00000001ff027807 */ /* 0x001fe40000800000 */
[----:B------:R-:W-:Y:S02]  /*12f80*/  SEL R22, R22, RZ, P1 ;  /* 0x000000ff16167207 */ /* 0x000fe40000800000 */
[----:B------:R-:W-:-:S07]  /*12f90*/  LOP3.LUT R23, R23, R2, RZ, 0x3c, !PT ;  /* 0x0000000217177212 */ /* 0x000fce00078e3cff */
.L_x_863:
[----:B------:R-:W-:Y:S05]  /*12fa0*/  BSYNC B7 ;  /* 0x0000000000077941 */ /* 0x000fea0003800000 */
.L_x_861:
[----:B------:R3:W5:Y:S01]  /*12fb0*/  LDL R2, [R1+0xc] ;  /* 0x00000c0001027983 */ /* 0x0007620000100800 */
[----:B------:R-:W-:-:S13]  /*12fc0*/  LOP3.LUT P1, RZ, R17, 0x800, RZ, 0xc0, !PT ;  /* 0x0000080011ff7812 */ /* 0x000fda000782c0ff */
[----:B---3--:R-:W-:Y:S05]  /*12fd0*/  @!P1 BRA `(.L_x_923) ;  /* 0x0000000000249947 */ /* 0x008fea0003800000 */
[----:B------:R-:W3:Y:S08]  /*12fe0*/  S2UR UR4, SR_CgaCtaId ;  /* 0x00000000000479c3 */ /* 0x000ef00000008800 */
[----:B------:R-:W-:Y:S01]  /*12ff0*/  BAR.SYNC.DEFER_BLOCKING 0x5, 0x200 ;  /* 0x0148000000007b1d */ /* 0x000fe20000010000 */
[----:B------:R-:W-:Y:S01]  /*13000*/  MOV R16, 0x400 ;  /* 0x0000040000107802 */ /* 0x000fe20000000f00 */
[----:B---3--:R-:W-:-:S05]  /*13010*/  IMAD.U32 R29, RZ, RZ, UR4 ;  /* 0x00000004ff1d7e24 */ /* 0x008fca000f8e00ff */
[----:B------:R-:W-:-:S05]  /*13020*/  LEA R16, R29, R16, 0x18 ;  /* 0x000000101d107211 */ /* 0x000fca00078ec0ff */
[----:B-----5:R-:W3:Y:S04]  /*13030*/  LDS R2, [R16+0x19cd0] ;  /* 0x019cd00010027984 */ /* 0x020ee80000000800 */
[----:B---3--:R3:W-:Y:S01]  /*13040*/  STL [R1+0xc], R2 ;  /* 0x00000c0201007387 */ /* 0x0087e20000100800 */
[----:B------:R-:W-:Y:S06]  /*13050*/  BAR.ARV 0x4, 0x200 ;  /* 0x0108000000007b1d */ /* 0x000fec0000002000 */
[----:B------:R-:W-:Y:S05]  /*13060*/  BRA `(.L_x_924) ;  /* 0x0000000000207947 */ /* 0x000fea0003800000 */
.L_x_923:
[----:B------:R-:W3:Y:S01]  /*13070*/  @!P0 S2R R29, SR_CgaCtaId ;  /* 0x00000000001d8919 */ /* 0x000ee20000008800 */
[----:B0-2---:R-:W-:Y:S01]  /*13080*/  @!P0 MOV R0, 0x400 ;  /* 0x0000040000008802 */ /* 0x005fe20000000f00 */
[----:B------:R-:W-:Y:S03]  /*13090*/  BAR.SYNC.DEFER_BLOCKING 0x4, 0x200 ;  /* 0x0108000000007b1d */ /* 0x000fe60000010000 */
[----:B---3--:R-:W-:-:S03]  /*130a0*/  @!P0 LEA R16, R29, R0, 0x18 ;  /* 0x000000001d108211 */ /* 0x008fc600078ec0ff */
[----:B-----5:R-:W0:Y:S04]  /*130b0*/  SHFL.IDX PT, R0, R2, RZ, 0x1f ;  /* 0x00001fff02007589 */ /* 0x020e2800000e0000 */
[----:B------:R4:W-:Y:S04]  /*130c0*/  @!P0 STS [R16+0x19cd0], R2 ;  /* 0x019cd00210008388 */ /* 0x0009e80000000800 */
[----:B0-----:R4:W-:Y:S01]  /*130d0*/  STL [R1+0xc], R0 ;  /* 0x00000c0001007387 */ /* 0x0019e20000100800 */
[----:B------:R-:W-:Y:S06]  /*130e0*/  BAR.ARV 0x5, 0x200 ;  /* 0x0148000000007b1d */ /* 0x000fec0000002000 */
.L_x_924:
[----:B0-2-4-:R-:W2:Y:S01]  /*130f0*/  LDL R0, [R1+0xc] ;  /* 0x00000c0001007983 */ /* 0x015ea20000100800 */
[----:B------:R-:W-:Y:S02]  /*13100*/  ULDC UR4, c[0x0][0xc38] ;  /* 0x00030e0000047ab9 */ /* 0x000fe40000000800 */
[----:B--2---:R-:W-:-:S13]  /*13110*/  ISETP.GE.AND P0, PT, R0, UR4, PT ;  /* 0x0000000400007c0c */ /* 0x004fda000bf06270 */
[----:B------:R-:W-:Y:S05]  /*13120*/  @!P0 BRA `(.L_x_925) ;  /* 0xffffffc000888947 */ /* 0x000fea000383ffff */
.L_x_852:
[----:B------:R-:W2:Y:S01]  /*13130*/  LDL.LU R0, [R1+0x14] ;  /* 0x0000140001007983 */ /* 0x000ea20000300800 */
[----:B------:R-:W-:Y:S01]  /*13140*/  BSSY B0, `(.L_x_926) ;  /* 0x000000b000007945 */ /* 0x000fe20003800000 */
[----:B------:R-:W0:Y:S01]  /*13150*/  S2R R5, SR_CgaCtaId ;  /* 0x0000000000057919 */ /* 0x000e220000008800 */
[----:B--2---:R-:W-:-:S05]  /*13160*/  VIADD R0, R0, 0x1 ;  /* 0x0000000100007836 */ /* 0x004fca0000000000 */
[----:B---3--:R-:W-:-:S04]  /*13170*/  LEA.HI R2, R0, R0, RZ, 0x1 ;  /* 0x0000000000027211 */ /* 0x008fc800078f08ff */
[----:B-1----:R-:W-:Y:S02]  /*13180*/  LOP3.LUT R3, R2, 0xfffffffe, RZ, 0xc0, !PT ;  /* 0xfffffffe02037812 */ /* 0x002fe400078ec0ff */
[----:B------:R-:W-:-:S03]  /*13190*/  MOV R2, 0x400 ;  /* 0x0000040000027802 */ /* 0x000fc60000000f00 */
[----:B------:R-:W-:Y:S01]  /*131a0*/  IMAD.IADD R0, R0, 0x1, -R3 ;  /* 0x0000000100007824 */ /* 0x000fe200078e0a03 */
[----:B0-----:R-:W-:-:S04]  /*131b0*/  LEA R5, R5, R2, 0x18 ;  /* 0x0000000205057211 */ /* 0x001fc800078ec0ff */
[----:B------:R-:W-:-:S04]  /*131c0*/  SHF.L.U32 R0, R0, 0x1f, RZ ;  /* 0x0000001f00007819 */ /* 0x000fc800000006ff */
[----:B------:R-:W0:Y:S02]  /*131d0*/  SYNCS.PHASECHK.TRANS64.TRYWAIT P0, [R5+URZ+0x19c20], R0 ;  /* 0x019c2000050075a7 */ /* 0x000e24000800017f */
[----:B0-----:R-:W-:Y:S05]  /*131e0*/  @!P0 BRA `(.L_x_927) ;  /* 0x0000001800188947 */ /* 0x001fea0003800000 */
.L_x_986:
[----:B------:R-:W-:Y:S05]  /*131f0*/  BSYNC B0 ;  /* 0x0000000000007941 */ /* 0x000fea0003800000 */
.L_x_926:
[----:B------:R-:W-:-:S03]  /*13200*/  UMOV UR4, 0xffffffff ;  /* 0xffffffff00047882 */ /* 0x000fc60000000000 */
[----:B------:R-:W-:Y:S05]  /*13210*/  BRA.DIV UR4, `(.L_x_928) ;  /* 0x0000001a04207947 */ /* 0x000fea000b800000 */
[----:B0-----:R-:W0:Y:S02]  /*13220*/  S2R R0, SR_TID.X ;  /* 0x0000000000007919 */ /* 0x001e240000002100 */
[----:B0-----:R-:W-:-:S04]  /*13230*/  SHF.R.U32.HI R0, RZ, 0x5, R0 ;  /* 0x00000005ff007819 */ /* 0x001fc80000011600 */
[----:B------:R-:W-:-:S05]  /*13240*/  LOP3.LUT R0, R0, 0x3, RZ, 0xc0, !PT ;  /* 0x0000000300007812 */ /* 0x000fca00078ec0ff */
[----:B------:R0:W1:Y:S02]  /*13250*/  SHFL.IDX PT, R14, R0, RZ, 0x1f ;  /* 0x00001fff000e7589 */ /* 0x00006400000e0000 */
.L_x_989:
[----:B-1----:R-:W-:Y:S01]  /*13260*/  ISETP.NE.AND P0, PT, R14, RZ, PT ;  /* 0x000000ff0e00720c */ /* 0x002fe20003f05270 */
[----:B------:R-:W-:-:S12]  /*13270*/  BSSY B0, `(.L_x_929) ;  /* 0x000002c000007945 */ /* 0x000fd80003800000 */
[----:B------:R-:W-:Y:S05]  /*13280*/  @P0 BRA `(.L_x_930) ;  /* 0x0000000000a80947 */ /* 0x000fea0003800000 */
[----:B------:R-:W-:-:S03]  /*13290*/  UMOV UR4, 0xffffffff ;  /* 0xffffffff00047882 */ /* 0x000fc60000000000 */
[----:B------:R-:W-:Y:S05]  /*132a0*/  BRA.DIV UR4, `(.L_x_931) ;  /* 0x0000001a04307947 */ /* 0x000fea000b800000 */
[----:B------:R-:W-:-:S13]  /*132b0*/  ELECT P6, URZ, PT ;  /* 0x00000000003f782f */ /* 0x000fda00038c0000 */
.L_x_992:
[----:B------:R-:W-:Y:S05]  /*132c0*/  @!P6 BRA `(.L_x_930) ;  /* 0x000000000098e947 */ /* 0x000fea0003800000 */
[----:B------:R-:W-:-:S06]  /*132d0*/  ULOP3.LUT UR4, UR38, 0x2, URZ, 0xfc, !UPT ;  /* 0x0000000226047892 */ /* 0x000fcc000f8efc3f */
[----:B0-----:R-:W-:-:S05]  /*132e0*/  IMAD.U32 R0, RZ, RZ, UR4 ;  /* 0x00000004ff007e24 */ /* 0x001fca000f8e00ff */
[----:B------:R-:W-:-:S13]  /*132f0*/  ISETP.NE.AND P0, PT, R0, 0x3, PT ;  /* 0x000000030000780c */ /* 0x000fda0003f05270 */
[----:B------:R-:W-:Y:S05]  /*13300*/  @!P0 BRA `(.L_x_932) ;  /* 0x0000000000048947 */ /* 0x000fea0003800000 */
[----:B------:R-:W-:Y:S01]  /*13310*/  BPT.TRAP 0x1 ;  /* 0x000000040000795c */ /* 0x000fe20000300000 */
.L_x_932:
[C---:B------:R-:W-:Y:S01]  /*13320*/  IMAD R3, R22.reuse, 0x8, R5 ;  /* 0x0000000816037824 */ /* 0x040fe200078e0205 */
[----:B------:R-:W-:Y:S01]  /*13330*/  SHF.L.U32 R2, R23, 0x1f, RZ ;  /* 0x0000001f17027819 */ /* 0x000fe200000006ff */
[----:B------:R-:W-:-:S03]  /*13340*/  VIADD R22, R22, 0x1 ;  /* 0x0000000116167836 */ /* 0x000fc60000000000 */
[----:B------:R-:W0:Y:S02]  /*13350*/  SYNCS.PHASECHK.TRANS64.TRYWAIT P1, [R3+URZ+0x19c40], R2 ;  /* 0x019c4002030075a7 */ /* 0x000e24000802017f */
[----:B------:R-:W-:-:S04]  /*13360*/  ISETP.NE.AND P2, PT, R22, 0x2, PT ;  /* 0x000000021600780c */ /* 0x000fc80003f45270 */
[----:B------:R-:W-:Y:S01]  /*13370*/  SEL R0, RZ, 0x1, P2 ;  /* 0x00000001ff007807 */ /* 0x000fe20001000000 */
[----:B0-----:R-:W-:Y:S08]  /*13380*/  @!P1 BRA `(.L_x_933) ;  /* 0x0000001800189947 */ /* 0x001ff00003800000 */
.L_x_993:
[----:B------:R-:W-:Y:S02]  /*13390*/  SEL R22, R22, RZ, P2 ;  /* 0x000000ff16167207 */ /* 0x000fe40001000000 */
[----:B------:R-:W-:Y:S01]  /*133a0*/  LOP3.LUT R0, R23, R0, RZ, 0x3c, !PT ;  /* 0x0000000017007212 */ /* 0x000fe200078e3cff */
[----:B------:R-:W-:Y:S06]  /*133b0*/  @!P0 BRA `(.L_x_934) ;  /* 0x0000000000048947 */ /* 0x000fec0003800000 */
[----:B------:R-:W-:Y:S01]  /*133c0*/  BPT.TRAP 0x1 ;  /* 0x000000040000795c */ /* 0x000fe20000300000 */
.L_x_934:
[----:B------:R-:W-:Y:S01]  /*133d0*/  IMAD R5, R22, 0x8, R5 ;  /* 0x0000000816057824 */ /* 0x000fe200078e0205 */
[----:B------:R-:W-:-:S04]  /*133e0*/  SHF.L.U32 R0, R0, 0x1f, RZ ;  /* 0x0000001f00007819 */ /* 0x000fc800000006ff */
[----:B------:R-:W1:Y:S02]  /*133f0*/  SYNCS.PHASECHK.TRANS64.TRYWAIT P1, [R5+URZ+0x19c40], R0 ;  /* 0x019c4000050075a7 */ /* 0x000e64000802017f */
[----:B-1----:R-:W-:Y:S05]  /*13400*/  @!P1 BRA `(.L_x_935) ;  /* 0x00000018000c9947 */ /* 0x002fea0003800000 */
.L_x_994:
[----:B------:R-:W-:Y:S05]  /*13410*/  @!P0 BRA `(.L_x_936) ;  /* 0x0000000000048947 */ /* 0x000fea0003800000 */
[----:B------:R-:W-:Y:S01]  /*13420*/  BPT.TRAP 0x1 ;  /* 0x000000040000795c */ /* 0x000fe20000300000 */
.L_x_936:
[----:B------:R-:W2:Y:S02]  /*13430*/  SYNCS.PHASECHK.TRANS64.TRYWAIT P1, [R3+URZ+0x19c60], R2 ;  /* 0x019c6002030075a7 */ /* 0x000ea4000802017f */
[----:B--2---:R-:W-:Y:S05]  /*13440*/  @!P1 BRA `(.L_x_937) ;  /* 0x0000001800109947 */ /* 0x004fea0003800000 */
.L_x_995:
[----:B------:R-:W-:Y:S05]  /*13450*/  @!P0 BRA `(.L_x_938) ;  /* 0x0000000000048947 */ /* 0x000fea0003800000 */
[----:B------:R-:W-:Y:S01]  /*13460*/  BPT.TRAP 0x1 ;  /* 0x000000040000795c */ /* 0x000fe20000300000 */
.L_x_938:
[----:B------:R-:W3:Y:S02]  /*13470*/  SYNCS.PHASECHK.TRANS64.TRYWAIT P1, [R5+URZ+0x19c60], R0 ;  /* 0x019c6000050075a7 */ /* 0x000ee4000802017f */
[----:B---3--:R-:W-:Y:S05]  /*13480*/  @!P1 BRA `(.L_x_939) ;  /* 0x0000001800149947 */ /* 0x008fea0003800000 */
.L_x_996:
[----:B------:R-:W-:Y:S05]  /*13490*/  @!P0 BRA `(.L_x_940) ;  /* 0x0000000000048947 */ /* 0x000fea0003800000 */
[----:B------:R-:W-:Y:S01]  /*134a0*/  BPT.TRAP 0x1 ;  /* 0x000000040000795c */ /* 0x000fe20000300000 */
.L_x_940:
[----:B------:R-:W4:Y:S02]  /*134b0*/  SYNCS.PHASECHK.TRANS64.TRYWAIT P1, [R3+URZ+0x19c80], R2 ;  /* 0x019c8002030075a7 */ /* 0x000f24000802017f */
[----:B----4-:R-:W-:Y:S05]  /*134c0*/  @!P1 BRA `(.L_x_941) ;  /* 0x0000001800189947 */ /* 0x010fea0003800000 */
.L_x_997:
[----:B------:R-:W-:Y:S05]  /*134d0*/  @!P0 BRA `(.L_x_942) ;  /* 0x0000000000048947 */ /* 0x000fea0003800000 */
[----:B------:R-:W-:Y:S01]  /*134e0*/  BPT.TRAP 0x1 ;  /* 0x000000040000795c */ /* 0x000fe20000300000 */
.L_x_942:
[----:B------:R0:W0:Y:S02]  /*134f0*/  SYNCS.PHASECHK.TRANS64.TRYWAIT P0, [R5+URZ+0x19c80], R0 ;  /* 0x019c8000050075a7 */ /* 0x000024000800017f */
[----:B0-----:R-:W-:Y:S05]  /*13500*/  @!P0 NANOSLEEP.SYNCS 0x989680 ;  /* 0x009896800000895d */ /* 0x001fea0003900000 */
[----:B------:R-:W0:Y:S02]  /*13510*/  @!P0 SYNCS.PHASECHK.TRANS64 P0, [R5+URZ+0x19c80], R0 ;  /* 0x019c8000050085a7 */ /* 0x000e24000800007f */
[----:B0-----:R-:W-:Y:S05]  /*13520*/  @!P0 BRA `(.L_x_942) ;  /* 0xfffffffc00f08947 */ /* 0x001fea000383ffff */
.L_x_930:
[----:B------:R-:W-:Y:S05]  /*13530*/  BSYNC B0 ;  /* 0x0000000000007941 */ /* 0x000fea0003800000 */
.L_x_929:
[----:B------:R-:W-:Y:S05]  /*13540*/  EXIT ;  /* 0x000000000000794d */ /* 0x000fea0003800000 */
.L_x_765:
[----:B0-----:R-:W-:-:S04]  /*13550*/  IMAD.U32 R3, RZ, RZ, UR46 ;  /* 0x0000002eff037e24 */ /* 0x001fc8000f8e00ff */
[----:B------:R0:W1:Y:S03]  /*13560*/  SYNCS.PHASECHK.TRANS64.TRYWAIT P1, [R3+URZ+0x19c00], R0 ;  /* 0x019c0000030075a7 */ /* 0x000066000802017f */
[----:B-1----:R-:W-:Y:S05]  /*13570*/  @!P1 NANOSLEEP.SYNCS 0x989680 ;  /* 0x009896800000995d */ /* 0x002fea0003900000 */
[----:B------:R-:W1:Y:S02]  /*13580*/  @!P1 SYNCS.PHASECHK.TRANS64 P1, [R3+URZ+0x19c00], R0 ;  /* 0x019c0000030095a7 */ /* 0x000e64000802007f */
[----:B-1----:R-:W-:Y:S05]  /*13590*/  @!P1 BRA `(.L_x_765) ;  /* 0xfffffffc00ec9947 */ /* 0x002fea000383ffff */
[----:B------:R-:W-:Y:S05]  /*135a0*/  BRA `(.L_x_943) ;  /* 0xfffffee400907947 */ /* 0x000fea000383ffff */
.L_x_769:
[----:B-1----:R1:W2:Y:S02]  /*135b0*/  SYNCS.PHASECHK.TRANS64.TRYWAIT P1, [R3+URZ+0x19c30], R0 ;  /* 0x019c3000030075a7 */ /* 0x0022a4000802017f */
[----:B--2---:R-:W-:Y:S05]  /*135c0*/  @!P1 NANOSLEEP.SYNCS 0x989680 ;  /* 0x009896800000995d */ /* 0x004fea0003900000 */
[----:B------:R-:W2:Y:S02]  /*135d0*/  @!P1 SYNCS.PHASECHK.TRANS64 P1, [R3+URZ+0x19c30], R0 ;  /* 0x019c3000030095a7 */ /* 0x000ea4000802007f */
[----:B--2---:R-:W-:Y:S05]  /*135e0*/  @!P1 BRA `(.L_x_769) ;  /* 0xfffffffc00f09947 */ /* 0x004fea000383ffff */
[----:B------:R-:W-:Y:S05]  /*135f0*/  BRA `(.L_x_768) ;  /* 0xfffffee400ac7947 */ /* 0x000fea000383ffff */
.L_x_786:
[----:B-1----:R-:W-:-:S04]  /*13600*/  IMAD.U32 R5, RZ, RZ, UR19 ;  /* 0x00000013ff057e24 */ /* 0x002fc8000f8e00ff */
[----:B------:R1:W2:Y:S03]  /*13610*/  SYNCS.PHASECHK.TRANS64.TRYWAIT P1, [R5+URZ+0x19c30], R0 ;  /* 0x019c3000050075a7 */ /* 0x0002a6000802017f */
[----:B--2---:R-:W-:Y:S05]  /*13620*/  @!P1 NANOSLEEP.SYNCS 0x989680 ;  /* 0x009896800000995d */ /* 0x004fea0003900000 */
[----:B------:R-:W2:Y:S02]  /*13630*/  @!P1 SYNCS.PHASECHK.TRANS64 P1, [R5+URZ+0x19c30], R0 ;  /* 0x019c3000050095a7 */ /* 0x000ea4000802007f */
[----:B--2---:R-:W-:Y:S05]  /*13640*/  @!P1 BRA `(.L_x_786) ;  /* 0xfffffffc00ec9947 */ /* 0x004fea000383ffff */
[----:B------:R-:W-:Y:S05]  /*13650*/  BRA `(.L_x_785) ;  /* 0xffffff18003c7947 */ /* 0x000fea000383ffff */
.L_x_790:
[----:B-1----:R-:W-:-:S04]  /*13660*/  IMAD.U32 R5, RZ, RZ, UR11 ;  /* 0x0000000bff057e24 */ /* 0x002fc8000f8e00ff */
[----:B------:R1:W2:Y:S03]  /*13670*/  SYNCS.PHASECHK.TRANS64.TRYWAIT P1, [R5+URZ+0x19c50], R0 ;  /* 0x019c5000050075a7 */ /* 0x0002a6000802017f */
[----:B--2---:R-:W-:Y:S05]  /*13680*/  @!P1 NANOSLEEP.SYNCS 0x989680 ;  /* 0x009896800000995d */ /* 0x004fea0003900000 */
[----:B------:R-:W2:Y:S02]  /*13690*/  @!P1 SYNCS.PHASECHK.TRANS64 P1, [R5+URZ+0x19c50], R0 ;  /* 0x019c5000050095a7 */ /* 0x000ea4000802007f */
[----:B--2---:R-:W-:Y:S05]  /*136a0*/  @!P1 BRA `(.L_x_790) ;  /* 0xfffffffc00ec9947 */ /* 0x004fea000383ffff */
[----:B------:R-:W-:Y:S05]  /*136b0*/  BRA `(.L_x_789) ;  /* 0xffffff18008c7947 */ /* 0x000fea000383ffff */
.L_x_809:
[----:B-1----:R-:W-:-:S04]  /*136c0*/  IMAD.U32 R9, RZ, RZ, UR6 ;  /* 0x00000006ff097e24 */ /* 0x002fc8000f8e00ff */
[----:B------:R1:W2:Y:S03]  /*136d0*/  SYNCS.PHASECHK.TRANS64.TRYWAIT P1, [R9+URZ+0x19c30], R0 ;  /* 0x019c3000090075a7 */ /* 0x0002a6000802017f */
[----:B--2---:R-:W-:Y:S05]  /*136e0*/  @!P1 NANOSLEEP.SYNCS 0x989680 ;  /* 0x009896800000995d */ /* 0x004fea0003900000 */
[----:B------:R-:W2:Y:S02]  /*136f0*/  @!P1 SYNCS.PHASECHK.TRANS64 P1, [R9+URZ+0x19c30], R0 ;  /* 0x019c3000090095a7 */ /* 0x000ea4000802007f */
[----:B--2---:R-:W-:Y:S05]  /*13700*/  @!P1 BRA `(.L_x_809) ;  /* 0xfffffffc00ec9947 */ /* 0x004fea000383ffff */
[----:B------:R-:W-:Y:S05]  /*13710*/  BRA `(.L_x_808) ;  /* 0xffffff4400d47947 */ /* 0x000fea000383ffff */
.L_x_813:
[----:B-1----:R-:W-:-:S04]  /*13720*/  IMAD.U32 R9, RZ, RZ, UR11 ;  /* 0x0000000bff097e24 */ /* 0x002fc8000f8e00ff */
[----:B------:R1:W2:Y:S03]  /*13730*/  SYNCS.PHASECHK.TRANS64.TRYWAIT P1, [R9+URZ+0x19c50], R0 ;  /* 0x019c5000090075a7 */ /* 0x0002a6000802017f */
[----:B--2---:R-:W-:Y:S05]  /*13740*/  @!P1 NANOSLEEP.SYNCS 0x989680 ;  /* 0x009896800000995d */ /* 0x004fea0003900000 */
[----:B------:R-:W2:Y:S02]  /*13750*/  @!P1 SYNCS.PHASECHK.TRANS64 P1, [R9+URZ+0x19c50], R0 ;  /* 0x019c5000090095a7 */ /* 0x000ea4000802007f */
[----:B--2---:R-:W-:Y:S05]  /*13760*/  @!P1 BRA `(.L_x_813) ;  /* 0xfffffffc00ec9947 */ /* 0x004fea000383ffff */
[----:B------:R-:W-:Y:S05]  /*13770*/  BRA `(.L_x_812) ;  /* 0xffffff4800247947 */ /* 0x000fea000383ffff */
.L_x_821:
[----:B-1----:R-:W-:-:S04]  /*13780*/  IMAD.U32 R5, RZ, RZ, UR6 ;  /* 0x00000006ff057e24 */ /* 0x002fc8000f8e00ff */
[----:B------:R1:W2:Y:S03]  /*13790*/  SYNCS.PHASECHK.TRANS64.TRYWAIT P1, [R5+URZ+0x19c30], R0 ;  /* 0x019c3000050075a7 */ /* 0x0002a6000802017f */
[----:B--2---:R-:W-:Y:S05]  /*137a0*/  @!P1 NANOSLEEP.SYNCS 0x989680 ;  /* 0x009896800000995d */ /* 0x004fea0003900000 */
[----:B------:R-:W2:Y:S02]  /*137b0*/  @!P1 SYNCS.PHASECHK.TRANS64 P1, [R5+URZ+0x19c30], R0 ;  /* 0x019c3000050095a7 */ /* 0x000ea4000802007f */
[----:B--2---:R-:W-:Y:S05]  /*137c0*/  @!P1 BRA `(.L_x_821) ;  /* 0xfffffffc00ec9947 */ /* 0x004fea000383ffff */
[----:B------:R-:W-:Y:S05]  /*137d0*/  BRA `(.L_x_820) ;  /* 0xffffff6000a87947 */ /* 0x000fea000383ffff */
.L_x_825:
[----:B-1----:R-:W-:-:S04]  /*137e0*/  IMAD.U32 R5, RZ, RZ, UR11 ;  /* 0x0000000bff057e24 */ /* 0x002fc8000f8e00ff */
[----:B------:R1:W2:Y:S03]  /*137f0*/  SYNCS.PHASECHK.TRANS64.TRYWAIT P1, [R5+URZ+0x19c50], R0 ;  /* 0x019c5000050075a7 */ /* 0x0002a6000802017f */
[----:B--2---:R-:W-:Y:S05]  /*13800*/  @!P1 NANOSLEEP.SYNCS 0x989680 ;  /* 0x009896800000995d */ /* 0x004fea0003900000 */
[----:B------:R-:W2:Y:S02]  /*13810*/  @!P1 SYNCS.PHASECHK.TRANS64 P1, [R5+URZ+0x19c50], R0 ;  /* 0x019c5000050095a7 */ /* 0x000ea4000802007f */
[----:B--2---:R-:W-:Y:S05]  /*13820*/  @!P1 BRA `(.L_x_825) ;  /* 0xfffffffc00ec9947 */ /* 0x004fea000383ffff */
[----:B------:R-:W-:Y:S05]  /*13830*/  BRA `(.L_x_824) ;  /* 0xffffff6000f87947 */ /* 0x000fea000383ffff */
.L_x_840:
[----:B-1----:R-:W-:-:S04]  /*13840*/  IMAD.U32 R5, RZ, RZ, UR14 ;  /* 0x0000000eff057e24 */ /* 0x002fc8000f8e00ff */
[----:B------:R1:W2:Y:S03]  /*13850*/  SYNCS.PHASECHK.TRANS64.TRYWAIT P1, [R5+URZ+0x19c50], R4 ;  /* 0x019c5004050075a7 */ /* 0x0002a6000802017f */
[----:B--2---:R-:W-:Y:S05]  /*13860*/  @!P1 NANOSLEEP.SYNCS 0x989680 ;  /* 0x009896800000995d */ /* 0x004fea0003900000 */
[----:B------:R-:W2:Y:S02]  /*13870*/  @!P1 SYNCS.PHASECHK.TRANS64 P1, [R5+URZ+0x19c50], R4 ;  /* 0x019c5004050095a7 */ /* 0x000ea4000802007f */
[----:B--2---:R-:W-:Y:S05]  /*13880*/  @!P1 BRA `(.L_x_840) ;  /* 0xfffffffc00ec9947 */ /* 0x004fea000383ffff */
[----:B------:R-:W-:Y:S05]  /*13890*/  BRA `(.L_x_839) ;  /* 0xffffff8c008c7947 */ /* 0x000fea000383ffff */
.L_x_872:
        /* <DEDUP_REMOVED lines=10> */
.L_x_944:
[----:B------:R-:W-:Y:S05]  /*13940*/  BRA `(.L_x_945) ;  /* 0xffffffc800607947 */ /* 0x000fea000383ffff */
.L_x_875:
[----:B0-----:R0:W1:Y:S02]  /*13950*/  SYNCS.PHASECHK.TRANS64.TRYWAIT P0, [R4+URZ+0x19c80], R21 ;  /* 0x019c8015040075a7 */ /* 0x001064000800017f */
[----:B-1----:R-:W-:Y:S05]  /*13960*/  @!P0 NANOSLEEP.SYNCS 0x989680 ;  /* 0x009896800000895d */ /* 0x002fea0003900000 */
[----:B------:R-:W1:Y:S02]  /*13970*/  @!P0 SYNCS.PHASECHK.TRANS64 P0, [R4+URZ+0x19c80], R21 ;  /* 0x019c8015040085a7 */ /* 0x000e64000800007f */
[----:B-1----:R-:W-:Y:S05]  /*13980*/  @!P0 BRA `(.L_x_875) ;  /* 0xfffffffc00f08947 */ /* 0x002fea000383ffff */
[----:B------:R-:W-:Y:S05]  /*13990*/  BRA `(.L_x_946) ;  /* 0xffffffcc00047947 */ /* 0x000fea000383ffff */
.L_x_876:
        /* <DEDUP_REMOVED lines=8> */
.L_x_948:
[----:B------:R-:W-:Y:S05]  /*13a20*/  BSYNC B0 ;  /* 0x0000000000007941 */ /* 0x000fea0003800000 */
.L_x_947:
        /* <DEDUP_REMOVED lines=9> */
.L_x_949:
[----:B------:R-:W-:Y:S02]  /*13ac0*/  IMAD.MOV.U32 R13, RZ, RZ, R9 ;  /* 0x000000ffff0d7224 */ /* 0x000fe400078e0009 */
[----:B------:R-:W-:Y:S02]  /*13ad0*/  IMAD.MOV.U32 R12, RZ, RZ, 0x1 ;  /* 0x00000001ff0c7424 */ /* 0x000fe400078e00ff */
[----:B------:R-:W-:-:S07]  /*13ae0*/  IMAD.MOV.U32 R2, RZ, RZ, R14 ;  /* 0x000000ffff027224 */ /* 0x000fce00078e000e */
[----:B------:R-:W-:Y:S05]  /*13af0*/  WARPSYNC.COLLECTIVE R15, `(.L_x_950) ;  /* 0x000000000f087348 */ /* 0x000fea0003c00000 */
[----:B------:R0:W1:Y:S02]  /*13b00*/  SHFL.IDX P6, R14, R13, R12, R11 ;  /* 0x0000000c0d0e7389 */ /* 0x00006400000c000b */
[----:B01----:R-:W-:Y:S01]  /*13b10*/  ENDCOLLECTIVE ;  /* 0x000000000000791b */ /* 0x003fe20003800000 */
.L_x_950:
[----:B------:R-:W-:-:S05]  /*13b20*/  IADD3 R2, P0, R26, R2, RZ ;  /* 0x000000021a027210 */ /* 0x000fca0007f1e0ff */
[----:B------:R-:W-:Y:S01]  /*13b30*/  IMAD.X R3, RZ, RZ, R0, P0 ;  /* 0x000000ffff037224 */ /* 0x000fe200000e0600 */
[----:B------:R-:W-:Y:S01]  /*13b40*/  ISETP.LT.OR P0, PT, R7, 0x1, P5 ;  /* 0x000000010700780c */ /* 0x000fe20002f01670 */
[----:B------:R-:W-:Y:S02]  /*13b50*/  IMAD.IADD R0, R16, 0x1, R10 ;  /* 0x0000000110007824 */ /* 0x000fe400078e020a */
[----:B------:R-:W-:-:S10]  /*13b60*/  IMAD.MOV.U32 R13, RZ, RZ, R8 ;  /* 0x000000ffff0d7224 */ /* 0x000fd400078e0008 */
[----:B------:R-:W-:Y:S01]  /*13b70*/  @!PT LDS RZ, [RZ] ;  /* 0x00000000fffff984 */ /* 0x000fe20000000800 */
[----:B------:R-:W-:Y:S01]  /*13b80*/  @!PT LDS RZ, [RZ] ;  /* 0x00000000fffff984 */ /* 0x000fe20000000800 */
[----:B------:R-:W-:Y:S01]  /*13b90*/  @!PT LDS RZ, [RZ] ;  /* 0x00000000fffff984 */ /* 0x000fe20000000800 */
[----:B------:R0:W-:Y:S01]  /*13ba0*/  LDGSTS.E.BYPASS.LTC128B.128 [R0+0x9000], desc[UR52][R2.64], !P0 ;  /* 0x0900000002007fae */ /* 0x0001e2000c101d74 */
[----:B------:R-:W-:Y:S01]  /*13bb0*/  ISETP.LT.OR P0, PT, R7, 0x1, P4 ;  /* 0x000000010700780c */ /* 0x000fe20002701670 */
[----:B------:R-:W-:-:S12]  /*13bc0*/  IMAD.MOV.U32 R9, RZ, RZ, R14 ;  /* 0x000000ffff097224 */ /* 0x000fd800078e000e */
[----:B0-----:R-:W-:Y:S05]  /*13bd0*/  WARPSYNC.COLLECTIVE R15, `(.L_x_951) ;  /* 0x000000000f087348 */ /* 0x001fea0003c00000 */
[----:B------:R1:W2:Y:S02]  /*13be0*/  SHFL.IDX P6, R14, R13, R12, R11 ;  /* 0x0000000c0d0e7389 */ /* 0x0002a400000c000b */
[----:B012---:R-:W-:Y:S01]  /*13bf0*/  ENDCOLLECTIVE ;  /* 0x000000000000791b */ /* 0x007fe20003800000 */
.L_x_951:
[----:B------:R-:W-:Y:S01]  /*13c00*/  @!PT LDS RZ, [RZ] ;  /* 0x00000000fffff984 */ /* 0x000fe20000000800 */
[----:B------:R-:W-:Y:S01]  /*13c10*/  @!PT LDS RZ, [RZ] ;  /* 0x00000000fffff984 */ /* 0x000fe20000000800 */
[----:B------:R-:W-:Y:S01]  /*13c20*/  @!PT LDS RZ, [RZ] ;  /* 0x00000000fffff984 */ /* 0x000fe20000000800 */
[----:B------:R-:W-:Y:S01]  /*13c30*/  LDGSTS.E.BYPASS.LTC128B.128 [R0+0xa000], desc[UR52][R2.64+0x20], !P0 ;  /* 0x0a00002002007fae */ /* 0x000fe2000c101d74 */
[----:B------:R-:W-:-:S13]  /*13c40*/  ISETP.LT.OR P0, PT, R7, 0x1, P2 ;  /* 0x000000010700780c */ /* 0x000fda0001701670 */
[----:B------:R0:W-:Y:S02]  /*13c50*/  LDGSTS.E.BYPASS.LTC128B.128 [R0+0xb000], desc[UR52][R2.64+0x40], !P0 ;  /* 0x0b00004002007fae */ /* 0x0001e4000c101d74 */
[----:B0-----:R-:W-:Y:S01]  /*13c60*/  IMAD.MOV.U32 R2, RZ, RZ, R14 ;  /* 0x000000ffff027224 */ /* 0x001fe200078e000e */
[----:B------:R-:W-:Y:S06]  /*13c70*/  BRA `(.L_x_952) ;  /* 0xffffffcc000c7947 */ /* 0x000fec000383ffff */
.L_x_881:
[----:B---3--:R3:W4:Y:S02]  /*13c80*/  SYNCS.PHASECHK.TRANS64.TRYWAIT P0, [R4+URZ+0x19c40], R21 ;  /* 0x019c4015040075a7 */ /* 0x008724000800017f */
[----:B----4-:R-:W-:Y:S05]  /*13c90*/  @!P0 NANOSLEEP.SYNCS 0x989680 ;  /* 0x009896800000895d */ /* 0x010fea0003900000 */
[----:B------:R-:W4:Y:S02]  /*13ca0*/  @!P0 SYNCS.PHASECHK.TRANS64 P0, [R4+URZ+0x19c40], R21 ;  /* 0x019c4015040085a7 */ /* 0x000f24000800007f */
[----:B----4-:R-:W-:Y:S05]  /*13cb0*/  @!P0 BRA `(.L_x_881) ;  /* 0xfffffffc00f08947 */ /* 0x010fea000383ffff */
[----:B------:R-:W-:Y:S05]  /*13cc0*/  BRA `(.L_x_953) ;  /* 0xffffffcc00707947 */ /* 0x000fea000383ffff */
.L_x_882:
[----:B------:R-:W-:Y:S01]  /*13cd0*/  BSSY B0, `(.L_x_954) ;  /* 0x0000008000007945 */ /* 0x000fe20003800000 */
[----:B------:R-:W-:Y:S02]  /*13ce0*/  IMAD.MOV.U32 R13, RZ, RZ, R6 ;  /* 0x000000ffff0d7224 */ /* 0x000fe400078e0006 */
[----:B------:R-:W-:Y:S02]  /*13cf0*/  IMAD.MOV.U32 R12, RZ, RZ, RZ ;  /* 0x000000ffff0c7224 */ /* 0x000fe400078e00ff */
[----:B------:R-:W-:Y:S02]  /*13d00*/  IMAD.MOV.U32 R11, RZ, RZ, 0x1e1f ;  /* 0x00001e1fff0b7424 */ /* 0x000fe400078e00ff */
[----:B------:R-:W-:-:S07]  /*13d10*/  IMAD.MOV.U32 R15, RZ, RZ, -0x1 ;  /* 0xffffffffff0f7424 */ /* 0x000fce00078e00ff */
[----:B0-23--:R-:W-:Y:S05]  /*13d20*/  WARPSYNC.COLLECTIVE R15, `(.L_x_955) ;  /* 0x000000000f087348 */ /* 0x00dfea0003c00000 */
[----:B------:R1:W4:Y:S02]  /*13d30*/  SHFL.IDX P6, R14, R13, R12, R11 ;  /* 0x0000000c0d0e7389 */ /* 0x00032400000c000b */
[----:B01234-:R-:W-:Y:S01]  /*13d40*/  ENDCOLLECTIVE ;  /* 0x000000000000791b */ /* 0x01ffe20003800000 */
.L_x_955:
[----:B------:R-:W-:Y:S05]  /*13d50*/  BSYNC B0 ;  /* 0x0000000000007941 */ /* 0x000fea0003800000 */
.L_x_954:
        /* <DEDUP_REMOVED lines=8> */
.L_x_956:
[----:B------:R-:W-:Y:S02]  /*13de0*/  IMAD.MOV.U32 R13, RZ, RZ, R6 ;  /* 0x000000ffff0d7224 */ /* 0x000fe400078e0006 */
[----:B------:R-:W-:Y:S02]  /*13df0*/  IMAD.MOV.U32 R12, RZ, RZ, 0x1 ;  /* 0x00000001ff0c7424 */ /* 0x000fe400078e00ff */
[----:B------:R-:W-:-:S07]  /*13e00*/  IMAD.MOV.U32 R3, RZ, RZ, R14 ;  /* 0x000000ffff037224 */ /* 0x000fce00078e000e */
[----:B------:R-:W-:Y:S05]  /*13e10*/  WARPSYNC.COLLECTIVE R15, `(.L_x_957) ;  /* 0x000000000f087348 */ /* 0x000fea0003c00000 */
[----:B------:R0:W1:Y:S02]  /*13e20*/  SHFL.IDX P6, R14, R13, R12, R11 ;  /* 0x0000000c0d0e7389 */ /* 0x00006400000c000b */
[----:B01----:R-:W-:Y:S01]  /*13e30*/  ENDCOLLECTIVE ;  /* 0x000000000000791b */ /* 0x003fe20003800000 */
.L_x_957:
        /* <DEDUP_REMOVED lines=10> */
.L_x_958:
        /* <DEDUP_REMOVED lines=8> */
.L_x_887:
[----:B------:R-:W-:Y:S02]  /*13f60*/  IMAD.MOV.U32 R13, RZ, RZ, R0 ;  /* 0x000000ffff0d7224 */ /* 0x000fe400078e0000 */
[----:B------:R-:W-:Y:S02]  /*13f70*/  IMAD.MOV.U32 R12, RZ, RZ, RZ ;  /* 0x000000ffff0c7224 */ /* 0x000fe400078e00ff */
[----:B------:R-:W-:Y:S02]  /*13f80*/  IMAD.MOV.U32 R11, RZ, RZ, 0x1e1f ;  /* 0x00001e1fff0b7424 */ /* 0x000fe400078e00ff */
[----:B------:R-:W-:Y:S02]  /*13f90*/  IMAD.MOV.U32 R15, RZ, RZ, -0x1 ;  /* 0xffffffffff0f7424 */ /* 0x000fe400078e00ff */
[----:B------:R-:W-:-:S07]  /*13fa0*/  VIADD R5, R10, UR43 ;  /* 0x0000002b0a057c36 */ /* 0x000fce0008000000 */
[----:B-----5:R-:W-:Y:S05]  /*13fb0*/  WARPSYNC.COLLECTIVE R15, `(.L_x_960) ;  /* 0x000000000f087348 */ /* 0x020fea0003c00000 */
[----:B------:R0:W1:Y:S02]  /*13fc0*/  SHFL.IDX P6, R14, R13, R12, R11 ;  /* 0x0000000c0d0e7389 */ /* 0x00006400000c000b */
[----:B01---5:R-:W-:Y:S01]  /*13fd0*/  ENDCOLLECTIVE ;  /* 0x000000000000791b */ /* 0x023fe20003800000 */
.L_x_960:
[----:B------:R-:W-:Y:S01]  /*13fe0*/  ISETP.GE.AND P1, PT, R5, UR41, PT ;  /* 0x0000002905007c0c */ /* 0x000fe2000bf26270 */
[----:B------:R-:W-:Y:S02]  /*13ff0*/  IMAD.MOV.U32 R13, RZ, RZ, R4 ;  /* 0x000000ffff0d7224 */ /* 0x000fe400078e0004 */
[----:B------:R-:W-:-:S10]  /*14000*/  IMAD.MOV.U32 R2, RZ, RZ, R14 ;  /* 0x000000ffff027224 */ /* 0x000fd400078e000e */
[----:B------:R-:W-:Y:S05]  /*14010*/  WARPSYNC.COLLECTIVE R15, `(.L_x_961) ;  /* 0x000000000f087348 */ /* 0x000fea0003c00000 */
[----:B------:R0:W1:Y:S02]  /*14020*/  SHFL.IDX P6, R14, R13, R12, R11 ;  /* 0x0000000c0d0e7389 */ /* 0x00006400000c000b */
[----:B01----:R-:W-:Y:S01]  /*14030*/  ENDCOLLECTIVE ;  /* 0x000000000000791b */ /* 0x003fe20003800000 */
.L_x_961:
[----:B------:R-:W-:Y:S02]  /*14040*/  IMAD.MOV.U32 R13, RZ, RZ, R0 ;  /* 0x000000ffff0d7224 */ /* 0x000fe400078e0000 */
[----:B------:R-:W-:Y:S02]  /*14050*/  IMAD.MOV.U32 R12, RZ, RZ, 0x1 ;  /* 0x00000001ff0c7424 */ /* 0x000fe400078e00ff */
[----:B------:R-:W-:-:S07]  /*14060*/  IMAD.MOV.U32 R3, RZ, RZ, R14 ;  /* 0x000000ffff037224 */ /* 0x000fce00078e000e */
[----:B------:R-:W-:Y:S05]  /*14070*/  WARPSYNC.COLLECTIVE R15, `(.L_x_962) ;  /* 0x000000000f087348 */ /* 0x000fea0003c00000 */
[----:B------:R0:W1:Y:S02]  /*14080*/  SHFL.IDX P6, R14, R13, R12, R11 ;  /* 0x0000000c0d0e7389 */ /* 0x00006400000c000b */
[----:B01----:R-:W-:Y:S01]  /*14090*/  ENDCOLLECTIVE ;  /* 0x000000000000791b */ /* 0x003fe20003800000 */
.L_x_962:
        /* <DEDUP_REMOVED lines=10> */
.L_x_963:
        /* <DEDUP_REMOVED lines=13> */
.L_x_964:
[----:B------:R-:W-:-:S13]  /*14210*/  ISETP.GE.AND P1, PT, R2, UR41, PT ;  /* 0x0000002902007c0c */ /* 0x000fda000bf26270 */
[----:B------:R-:W-:Y:S01]  /*14220*/  @!P1 IADD3 R2, P0, R9, R4, RZ ;  /* 0x0000000409029210 */ /* 0x000fe20007f1e0ff */
[----:B------:R-:W-:-:S04]  /*14230*/  IMAD.MOV.U32 R13, RZ, RZ, R7 ;  /* 0x000000ffff0d7224 */ /* 0x000fc800078e0007 */
[----:B------:R-:W-:-:S04]  /*14240*/  @!P1 IMAD.X R0, RZ, RZ, R0, P0 ;  /* 0x000000ffff009224 */ /* 0x000fc800000e0600 */
[----:B------:R-:W-:Y:S02]  /*14250*/  @!P1 IMAD.MOV.U32 R3, RZ, RZ, R0 ;  /* 0x000000ffff039224 */ /* 0x000fe400078e0000 */
[----:B------:R-:W-:-:S07]  /*14260*/  IMAD.MOV.U32 R6, RZ, RZ, R14 ;  /* 0x000000ffff067224 */ /* 0x000fce00078e000e */
[----:B------:R-:W-:Y:S05]  /*14270*/  WARPSYNC.COLLECTIVE R15, `(.L_x_965) ;  /* 0x000000000f087348 */ /* 0x000fea0003c00000 */
[----:B------:R0:W1:Y:S02]  /*14280*/  SHFL.IDX P6, R14, R13, R12, R11 ;  /* 0x0000000c0d0e7389 */ /* 0x00006400000c000b */
[----:B01----:R-:W-:Y:S01]  /*14290*/  ENDCOLLECTIVE ;  /* 0x000000000000791b */ /* 0x003fe20003800000 */
.L_x_965:
[----:B------:R-:W-:Y:S01]  /*142a0*/  @!PT LDS RZ, [RZ] ;  /* 0x00000000fffff984 */ /* 0x000fe20000000800 */
[----:B------:R-:W-:Y:S01]  /*142b0*/  @!PT LDS RZ, [RZ] ;  /* 0x00000000fffff984 */ /* 0x000fe20000000800 */
[----:B------:R-:W-:Y:S01]  /*142c0*/  @!PT LDS RZ, [RZ] ;  /* 0x00000000fffff984 */ /* 0x000fe20000000800 */
[----:B------:R0:W-:Y:S04]  /*142d0*/  @!P1 LDGSTS.E.BYPASS.LTC128B.128 [R8+0xf800], desc[UR52][R2.64], !P3 ;  /* 0x0f80000002089fae */ /* 0x0001e8000d901d74 */
[----:B------:R0:W-:Y:S04]  /*142e0*/  @!P1 LDGSTS.E.BYPASS.LTC128B.128 [R8+0x11000], desc[UR52][R2.64+0x20], !P4 ;  /* 0x1100002002089fae */ /* 0x0001e8000e101d74 */
[----:B------:R0:W-:Y:S01]  /*142f0*/  @!P1 LDGSTS.E.BYPASS.LTC128B.128 [R8+0x12800], desc[UR52][R2.64+0x40], !P5 ;  /* 0x1280004002089fae */ /* 0x0001e2000e901d74 */
[----:B------:R-:W-:Y:S05]  /*14300*/  BRA `(.L_x_966) ;  /* 0xffffffd000c87947 */ /* 0x000fea000383ffff */
.L_x_892:
[----:B0-----:R0:W1:Y:S02]  /*14310*/  SYNCS.PHASECHK.TRANS64.TRYWAIT P0, [R16+URZ+0x19c20], R3 ;  /* 0x019c2003100075a7 */ /* 0x001064000800017f */
[----:B-1----:R-:W-:Y:S05]  /*14320*/  @!P0 NANOSLEEP.SYNCS 0x989680 ;  /* 0x009896800000895d */ /* 0x002fea0003900000 */
[----:B------:R-:W1:Y:S02]  /*14330*/  @!P0 SYNCS.PHASECHK.TRANS64 P0, [R16+URZ+0x19c20], R3 ;  /* 0x019c2003100085a7 */ /* 0x000e64000800007f */
[----:B-1----:R-:W-:Y:S05]  /*14340*/  @!P0 BRA `(.L_x_892) ;  /* 0xfffffffc00f08947 */ /* 0x002fea000383ffff */
[----:B------:R-:W-:Y:S05]  /*14350*/  BRA `(.L_x_967) ;  /* 0xffffffd400387947 */ /* 0x000fea000383ffff */
.L_x_896:
[----:B0-----:R0:W1:Y:S02]  /*14360*/  SYNCS.PHASECHK.TRANS64.TRYWAIT P0, [R4+URZ+0x19c80], R10 ;  /* 0x019c800a040075a7 */ /* 0x001064000800017f */
[----:B-1----:R-:W-:Y:S05]  /*14370*/  @!P0 NANOSLEEP.SYNCS 0x989680 ;  /* 0x009896800000895d */ /* 0x002fea0003900000 */
[----:B------:R-:W1:Y:S02]  /*14380*/  @!P0 SYNCS.PHASECHK.TRANS64 P0, [R4+URZ+0x19c80], R10 ;  /* 0x019c800a040085a7 */ /* 0x000e64000800007f */
[----:B-1----:R-:W-:Y:S05]  /*14390*/  @!P0 BRA `(.L_x_896) ;  /* 0xfffffffc00f08947 */ /* 0x002fea000383ffff */
[----:B------:R-:W-:Y:S05]  /*143a0*/  BRA `(.L_x_968) ;  /* 0xffffffd400fc7947 */ /* 0x000fea000383ffff */
.L_x_897:
        /* <DEDUP_REMOVED lines=8> */
.L_x_970:
[----:B------:R-:W-:Y:S05]  /*14430*/  BSYNC B0 ;  /* 0x0000000000007941 */ /* 0x000fea0003800000 */
.L_x_969:
        /* <DEDUP_REMOVED lines=10> */
.L_x_971:
        /* <DEDUP_REMOVED lines=11> */
.L_x_972:
        /* <DEDUP_REMOVED lines=11> */
.L_x_973:
[----:B------:R-:W-:Y:S01]  /*14640*/  IMAD.MOV.U32 R2, RZ, RZ, R14 ;  /* 0x000000ffff027224 */ /* 0x000fe200078e000e */
[----:B------:R-:W-:Y:S06]  /*14650*/  BRA `(.L_x_974) ;  /* 0xffffffd400e87947 */ /* 0x000fec000383ffff */
.L_x_902:
[----:B---3--:R3:W4:Y:S02]  /*14660*/  SYNCS.PHASECHK.TRANS64.TRYWAIT P0, [R4+URZ+0x19c40], R10 ;  /* 0x019c400a040075a7 */ /* 0x008724000800017f */
[----:B----4-:R-:W-:Y:S05]  /*14670*/  @!P0 NANOSLEEP.SYNCS 0x989680 ;  /* 0x009896800000895d */ /* 0x010fea0003900000 */
[----:B------:R-:W4:Y:S02]  /*14680*/  @!P0 SYNCS.PHASECHK.TRANS64 P0, [R4+URZ+0x19c40], R10 ;  /* 0x019c400a040085a7 */ /* 0x000f24000800007f */
[----:B----4-:R-:W-:Y:S05]  /*14690*/  @!P0 BRA `(.L_x_902) ;  /* 0xfffffffc00f08947 */ /* 0x010fea000383ffff */
[----:B------:R-:W-:Y:S05]  /*146a0*/  BRA `(.L_x_975) ;  /* 0xffffffd8004c7947 */ /* 0x000fea000383ffff */
.L_x_903:
        /* <DEDUP_REMOVED lines=8> */
.L_x_977:
[----:B------:R-:W-:Y:S05]  /*14730*/  BSYNC B0 ;  /* 0x0000000000007941 */ /* 0x000fea0003800000 */
.L_x_976:
        /* <DEDUP_REMOVED lines=8> */
.L_x_978:
[----:B------:R-:W-:Y:S02]  /*147c0*/  IMAD.MOV.U32 R13, RZ, RZ, R8 ;  /* 0x000000ffff0d7224 */ /* 0x000fe400078e0008 */
[----:B------:R-:W-:Y:S02]  /*147d0*/  IMAD.MOV.U32 R12, RZ, RZ, 0x1 ;  /* 0x00000001ff0c7424 */ /* 0x000fe400078e00ff */
[----:B------:R-:W-:-:S07]  /*147e0*/  IMAD.MOV.U32 R2, RZ, RZ, R14 ;  /* 0x000000ffff027224 */ /* 0x000fce00078e000e */
[----:B------:R-:W-:Y:S05]  /*147f0*/  WARPSYNC.COLLECTIVE R15, `(.L_x_979) ;  /* 0x000000000f087348 */ /* 0x000fea0003c00000 */
[----:B------:R0:W1:Y:S02]  /*14800*/  SHFL.IDX P6, R14, R13, R12, R11 ;  /* 0x0000000c0d0e7389 */ /* 0x00006400000c000b */
[----:B01----:R-:W-:Y:S01]  /*14810*/  ENDCOLLECTIVE ;  /* 0x000000000000791b */ /* 0x003fe20003800000 */
.L_x_979:
        /* <DEDUP_REMOVED lines=13> */
.L_x_980:
[----:B------:R-:W-:Y:S01]  /*148f0*/  IMAD.MOV.U32 R2, RZ, RZ, R14 ;  /* 0x000000ffff027224 */ /* 0x000fe200078e000e */
[----:B------:R-:W-:Y:S06]  /*14900*/  BRA `(.L_x_981) ;  /* 0xffffffd800407947 */ /* 0x000fec000383ffff */
.L_x_908:
[----:B0-----:R0:W4:Y:S02]  /*14910*/  SYNCS.PHASECHK.TRANS64.TRYWAIT P2, [R2+URZ+0x19c70], R3 ;  /* 0x019c7003020075a7 */ /* 0x001124000804017f */
[----:B----4-:R-:W-:Y:S05]  /*14920*/  @!P2 NANOSLEEP.SYNCS 0x989680 ;  /* 0x009896800000a95d */ /* 0x010fea0003900000 */
[----:B------:R-:W4:Y:S02]  /*14930*/  @!P2 SYNCS.PHASECHK.TRANS64 P2, [R2+URZ+0x19c70], R3 ;  /* 0x019c70030200a5a7 */ /* 0x000f24000804007f */
[----:B----4-:R-:W-:Y:S05]  /*14940*/  @!P2 BRA `(.L_x_908) ;  /* 0xfffffffc00f0a947 */ /* 0x010fea000383ffff */
[----:B------:R-:W-:Y:S05]  /*14950*/  BRA `(.L_x_982) ;  /* 0xffffffd800ac7947 */ /* 0x000fea000383ffff */
.L_x_910:
[----:B0-----:R0:W2:Y:S02]  /*14960*/  SYNCS.PHASECHK.TRANS64.TRYWAIT P2, [R2+URZ+0x19c60], R4 ;  /* 0x019c6004020075a7 */ /* 0x0010a4000804017f */
[----:B--2---:R-:W-:Y:S05]  /*14970*/  @!P2 NANOSLEEP.SYNCS 0x989680 ;  /* 0x009896800000a95d */ /* 0x004fea0003900000 */
[----:B------:R-:W2:Y:S02]  /*14980*/  @!P2 SYNCS.PHASECHK.TRANS64 P2, [R2+URZ+0x19c60], R4 ;  /* 0x019c60040200a5a7 */ /* 0x000ea4000804007f */
[----:B--2---:R-:W-:Y:S05]  /*14990*/  @!P2 BRA `(.L_x_910) ;  /* 0xfffffffc00f0a947 */ /* 0x004fea000383ffff */
[----:B------:R-:W-:Y:S05]  /*149a0*/  BRA `(.L_x_983) ;  /* 0xffffffd800bc7947 */ /* 0x000fea000383ffff */
.L_x_918:
[----:B0-----:R0:W1:Y:S02]  /*149b0*/  SYNCS.PHASECHK.TRANS64.TRYWAIT P2, [R3+URZ+0x19c70], R0 ;  /* 0x019c7000030075a7 */ /* 0x001064000804017f */
[----:B-1----:R-:W-:Y:S05]  /*149c0*/  @!P2 NANOSLEEP.SYNCS 0x989680 ;  /* 0x009896800000a95d */ /* 0x002fea0003900000 */
[----:B------:R-:W1:Y:S02]  /*149d0*/  @!P2 SYNCS.PHASECHK.TRANS64 P2, [R3+URZ+0x19c70], R0 ;  /* 0x019c70000300a5a7 */ /* 0x000e64000804007f */
[----:B-1----:R-:W-:Y:S05]  /*149e0*/  @!P2 BRA `(.L_x_918) ;  /* 0xfffffffc00f0a947 */ /* 0x002fea000383ffff */
[----:B------:R-:W-:Y:S05]  /*149f0*/  BRA `(.L_x_984) ;  /* 0xffffffe0002c7947 */ /* 0x000fea000383ffff */
.L_x_920:
[----:B0-----:R0:W1:Y:S02]  /*14a00*/  SYNCS.PHASECHK.TRANS64.TRYWAIT P2, [R3+URZ+0x19c60], R0 ;  /* 0x019c6000030075a7 */ /* 0x001064000804017f */
[----:B-1----:R-:W-:Y:S05]  /*14a10*/  @!P2 NANOSLEEP.SYNCS 0x989680 ;  /* 0x009896800000a95d */ /* 0x002fea0003900000 */
[----:B------:R-:W1:Y:S02]  /*14a20*/  @!P2 SYNCS.PHASECHK.TRANS64 P2, [R3+URZ+0x19c60], R0 ;  /* 0x019c60000300a5a7 */ /* 0x000e64000804007f */
[----:B-1----:R-:W-:Y:S05]  /*14a30*/  @!P2 BRA `(.L_x_920) ;  /* 0xfffffffc00f0a947 */ /* 0x002fea000383ffff */
[----:B------:R-:W-:Y:S05]  /*14a40*/  BRA `(.L_x_985) ;  /* 0xffffffe000387947 */ /* 0x000fea000383ffff */
.L_x_927:
[----:B0-----:R0:W1:Y:S02]  /*14a50*/  SYNCS.PHASECHK.TRANS64.TRYWAIT P0, [R5+URZ+0x19c20], R0 ;  /* 0x019c2000050075a7 */ /* 0x001064000800017f */
[----:B-1----:R-:W-:Y:S05]  /*14a60*/  @!P0 NANOSLEEP.SYNCS 0x989680 ;  /* 0x009896800000895d */ /* 0x002fea0003900000 */
[----:B------:R-:W1:Y:S02]  /*14a70*/  @!P0 SYNCS.PHASECHK.TRANS64 P0, [R5+URZ+0x19c20], R0 ;  /* 0x019c2000050085a7 */ /* 0x000e64000800007f */
[----:B-1----:R-:W-:Y:S05]  /*14a80*/  @!P0 BRA `(.L_x_927) ;  /* 0xfffffffc00f08947 */ /* 0x002fea000383ffff */
[----:B------:R-:W-:Y:S05]  /*14a90*/  BRA `(.L_x_986) ;  /* 0xffffffe400d47947 */ /* 0x000fea000383ffff */
.L_x_928:
        /* <DEDUP_REMOVED lines=11> */
.L_x_988:
[----:B------:R-:W-:Y:S05]  /*14b50*/  BSYNC B0 ;  /* 0x0000000000007941 */ /* 0x000fea0003800000 */
.L_x_987:
[----:B------:R-:W-:Y:S05]  /*14b60*/  BRA `(.L_x_989) ;  /* 0xffffffe400bc7947 */ /* 0x000fea000383ffff */
.L_x_931:
[----:B------:R-:W-:Y:S01]  /*14b70*/  BSSY B1, `(.L_x_990) ;  /* 0x0000006000017945 */ /* 0x000fe20003800000 */
[----:B------:R-:W-:-:S07]  /*14b80*/  IMAD.MOV.U32 R15, RZ, RZ, -0x1 ;  /* 0xffffffffff0f7424 */ /* 0x000fce00078e00ff */
[----:B0-----:R-:W-:Y:S05]  /*14b90*/  WARPSYNC.COLLECTIVE R15, `(.L_x_991) ;  /* 0x000000000f0c7348 */ /* 0x001fea0003c00000 */
[----:B------:R-:W-:Y:S02]  /*14ba0*/  ELECT P6, UR62, PT ;  /* 0x00000000003e782f */ /* 0x000fe400038c0000 */
[----:B------:R-:W-:Y:S01]  /*14bb0*/  MOV R14, UR62 ;  /* 0x0000003e000e7c02 */ /* 0x000fe20008000f00 */
[----:B0-----:R-:W-:Y:S10]  /*14bc0*/  ENDCOLLECTIVE ;  /* 0x000000000000791b */ /* 0x001ff40003800000 */
.L_x_991:
[----:B------:R-:W-:Y:S05]  /*14bd0*/  BSYNC B1 ;  /* 0x0000000000017941 */ /* 0x000fea0003800000 */
.L_x_990:
[----:B------:R-:W-:Y:S05]  /*14be0*/  BRA `(.L_x_992) ;  /* 0xffffffe400b47947 */ /* 0x000fea000383ffff */
.L_x_933:
[----:B0-----:R0:W1:Y:S02]  /*14bf0*/  SYNCS.PHASECHK.TRANS64.TRYWAIT P1, [R3+URZ+0x19c40], R2 ;  /* 0x019c4002030075a7 */ /* 0x001064000802017f */
[----:B-1----:R-:W-:Y:S05]  /*14c00*/  @!P1 NANOSLEEP.SYNCS 0x989680 ;  /* 0x009896800000995d */ /* 0x002fea0003900000 */
[----:B------:R-:W1:Y:S02]  /*14c10*/  @!P1 SYNCS.PHASECHK.TRANS64 P1, [R3+URZ+0x19c40], R2 ;  /* 0x019c4002030095a7 */ /* 0x000e64000802007f */
[----:B-1----:R-:W-:Y:S05]  /*14c20*/  @!P1 BRA `(.L_x_933) ;  /* 0xfffffffc00f09947 */ /* 0x002fea000383ffff */
[----:B------:R-:W-:Y:S05]  /*14c30*/  BRA `(.L_x_993) ;  /* 0xffffffe400d47947 */ /* 0x000fea000383ffff */
.L_x_935:
[----:B-1----:R1:W2:Y:S02]  /*14c40*/  SYNCS.PHASECHK.TRANS64.TRYWAIT P1, [R5+URZ+0x19c40], R0 ;  /* 0x019c4000050075a7 */ /* 0x0022a4000802017f */
[----:B--2---:R-:W-:Y:S05]  /*14c50*/  @!P1 NANOSLEEP.SYNCS 0x989680 ;  /* 0x009896800000995d */ /* 0x004fea0003900000 */
[----:B------:R-:W2:Y:S02]  /*14c60*/  @!P1 SYNCS.PHASECHK.TRANS64 P1, [R5+URZ+0x19c40], R0 ;  /* 0x019c4000050095a7 */ /* 0x000ea4000802007f */
[----:B--2---:R-:W-:Y:S05]  /*14c70*/  @!P1 BRA `(.L_x_935) ;  /* 0xfffffffc00f09947 */ /* 0x004fea000383ffff */
[----:B------:R-:W-:Y:S05]  /*14c80*/  BRA `(.L_x_994) ;  /* 0xffffffe400e07947 */ /* 0x000fea000383ffff */
.L_x_937:
[----:B--2---:R2:W3:Y:S02]  /*14c90*/  SYNCS.PHASECHK.TRANS64.TRYWAIT P1, [R3+URZ+0x19c60], R2 ;  /* 0x019c6002030075a7 */ /* 0x0044e4000802017f */
[----:B---3--:R-:W-:Y:S05]  /*14ca0*/  @!P1 NANOSLEEP.SYNCS 0x989680 ;  /* 0x009896800000995d */ /* 0x008fea0003900000 */
[----:B------:R-:W3:Y:S02]  /*14cb0*/  @!P1 SYNCS.PHASECHK.TRANS64 P1, [R3+URZ+0x19c60], R2 ;  /* 0x019c6002030095a7 */ /* 0x000ee4000802007f */
[----:B---3--:R-:W-:Y:S05]  /*14cc0*/  @!P1 BRA `(.L_x_937) ;  /* 0xfffffffc00f09947 */ /* 0x008fea000383ffff */
[----:B------:R-:W-:Y:S05]  /*14cd0*/  BRA `(.L_x_995) ;  /* 0xffffffe400dc7947 */ /* 0x000fea000383ffff */
.L_x_939:
[----:B---3--:R3:W4:Y:S02]  /*14ce0*/  SYNCS.PHASECHK.TRANS64.TRYWAIT P1, [R5+URZ+0x19c60], R0 ;  /* 0x019c6000050075a7 */ /* 0x008724000802017f */
[----:B----4-:R-:W-:Y:S05]  /*14cf0*/  @!P1 NANOSLEEP.SYNCS 0x989680 ;  /* 0x009896800000995d */ /* 0x010fea0003900000 */
[----:B------:R-:W4:Y:S02]  /*14d00*/  @!P1 SYNCS.PHASECHK.TRANS64 P1, [R5+URZ+0x19c60], R0 ;  /* 0x019c6000050095a7 */ /* 0x000f24000802007f */
[----:B----4-:R-:W-:Y:S05]  /*14d10*/  @!P1 BRA `(.L_x_939) ;  /* 0xfffffffc00f09947 */ /* 0x010fea000383ffff */
[----:B------:R-:W-:Y:S05]  /*14d20*/  BRA `(.L_x_996) ;  /* 0xffffffe400d87947 */ /* 0x000fea000383ffff */
.L_x_941:
[----:B----4-:R4:W0:Y:S02]  /*14d30*/  SYNCS.PHASECHK.TRANS64.TRYWAIT P1, [R3+URZ+0x19c80], R2 ;  /* 0x019c8002030075a7 */ /* 0x010824000802017f */
[----:B0-----:R-:W-:Y:S05]  /*14d40*/  @!P1 NANOSLEEP.SYNCS 0x989680 ;  /* 0x009896800000995d */ /* 0x001fea0003900000 */
[----:B------:R-:W0:Y:S02]  /*14d50*/  @!P1 SYNCS.PHASECHK.TRANS64 P1, [R3+URZ+0x19c80], R2 ;  /* 0x019c8002030095a7 */ /* 0x000e24000802007f */
[----:B0-----:R-:W-:Y:S05]  /*14d60*/  @!P1 BRA `(.L_x_941) ;  /* 0xfffffffc00f09947 */ /* 0x001fea000383ffff */
[----:B------:R-:W-:Y:S05]  /*14d70*/  BRA `(.L_x_997) ;  /* 0xffffffe400d47947 */ /* 0x000fea000383ffff */
.L_x_998:
        /* <DEDUP_REMOVED lines=16> */
.L_x_2581:


//--------------------- .text._ZN7cutlass13device_kernelIN5flash11enable_sm90INS1_16FlashAttnFwdSm90INS1_25CollectiveMainloopFwdSm90ILi2EN4cute5tupleIJNS5_1CILi1EEES8_S8_EEENS6_IJNS7_ILi192EEENS7_ILi128EEENS7_ILi96EEEEEELi96ENS_12float_e4m3_tEfNS_4arch4Sm90ELb0ELb1ELb0ELb1ELb1ELb0ELb0ELb1ELb1ELb1ELb0ELb0EEENS1_21CollectiveEpilogueFwdINS6_IJSA_SC_SB_EEES9_NS_10bfloat16_tESG_Li384ELb1ELb1ELb0ELb1EEENS1_36VarlenDynamicPersistentTileSchedulerILi192ELi128ELi384ELi128ELb0ELb1ELb1ELb1ELb0ELb1EEEEEEEEEvNT_6ParamsE --------------------------
	.section	.text._ZN7cutlass13device_kernelIN5flash11enable_sm90INS1_16FlashAttnFwdSm90INS1_25CollectiveMainloopFwdSm90ILi2EN4cute5tupleIJNS5_1CILi1EEES8_S8_EEENS6_IJNS7_ILi192EEENS7_ILi128EEENS7_ILi96EEEEEELi96ENS_12float_e4m3_tEfNS_4arch4Sm90ELb0ELb1ELb0ELb1ELb1ELb0ELb0ELb1ELb1ELb1ELb0ELb0EEENS1_21CollectiveEpilogueFwdINS6_IJSA_SC_SB_EEES9_NS_10bfloat16_tESG_Li384ELb1ELb1ELb0ELb1EEENS1_36VarlenDynamicPersistentTileSchedulerILi192ELi128ELi384ELi128ELb0ELb1ELb1ELb1ELb0ELb1EEEEEEEEEvNT_6ParamsE,"ax",@progbits
	.align	128
.text._ZN7cutlass13device_kernelIN5flash11enable_sm90INS1_16FlashAttnFwdSm90INS1_25CollectiveMainloopFwdSm90ILi2EN4cute5tupleIJNS5_1CILi1EEES8_S8_EEENS6_IJNS7_ILi192EEENS7_ILi128EEENS7_ILi96EEEEEELi96ENS_12float_e4m3_tEfNS_4arch4Sm90ELb0ELb1ELb0ELb1ELb1ELb0ELb0ELb1ELb1ELb1ELb0ELb0EEENS1_21CollectiveEpilogueFwdINS6_IJSA_SC_SB_EEES9_NS_10bfloat16_tESG_Li384ELb1ELb1ELb0ELb1EEENS1_36VarlenDynamicPersistentTileSchedulerILi192ELi128ELi384ELi128ELb0ELb1ELb1ELb1ELb0ELb1EEEEEEEEEvNT_6ParamsE:
        .type           _ZN7cutlass13device_kernelIN5flash11enable_sm90INS1_16FlashAttnFwdSm90INS1_25CollectiveMainloopFwdSm90ILi2EN4cute5tupleIJNS5_1CILi1EEES8_S8_EEENS6_IJNS7_ILi192EEENS7_ILi128EEENS7_ILi96EEEEEELi96ENS_12float_e4m3_tEfNS_4arch4Sm90ELb0ELb1ELb0ELb1ELb1ELb0ELb0ELb1ELb1ELb1ELb0ELb0EEENS1_21CollectiveEpilogueFwdINS6_IJSA_SC_SB_EEES9_NS_10bfloat16_tESG_Li384ELb1ELb1ELb0ELb1EEENS1_36VarlenDynamicPersistentTileSchedulerILi192ELi128ELi384ELi128ELb0ELb1ELb1ELb1ELb0ELb1EEEEEEEEEvNT_6ParamsE,@function
        .size           _ZN7cutlass13device_kernelIN5flash11enable_sm90INS1_16FlashAttnFwdSm90INS1_25CollectiveMainloopFwdSm90ILi2EN4cute5tupleIJNS5_1CILi1EEES8_S8_EEENS6_IJNS7_ILi192EEENS7_ILi128EEENS7_ILi96EEEEEELi96ENS_12float_e4m3_tEfNS_4arch4Sm90ELb0ELb1ELb0ELb1ELb1ELb0ELb0ELb1ELb1ELb1ELb0ELb0EEENS1_21CollectiveEpilogueFwdINS6_IJSA_SC_SB_EEES9_NS_10bfloat16_tESG_Li384ELb1ELb1ELb0ELb1EEENS1_36VarlenDynamicPersistentTileSchedulerILi192ELi128ELi384ELi128ELb0ELb1ELb1ELb1ELb0ELb1EEEEEEEEEvNT_6ParamsE,(.L_x_2582 - _ZN7cutlass13device_kernelIN5flash11enable_sm90INS1_16FlashAttnFwdSm90INS1_25CollectiveMainloopFwdSm90ILi2EN4cute5tupleIJNS5_1CILi1EEES8_S8_EEENS6_IJNS7_ILi192EEENS7_ILi128EEENS7_ILi96EEEEEELi96ENS_12float_e4m3_tEfNS_4arch4Sm90ELb0ELb1ELb0ELb1ELb1ELb0ELb0ELb1ELb1ELb1ELb0ELb0EEENS1_21CollectiveEpilogueFwdINS6_IJSA_SC_SB_EEES9_NS_10bfloat16_tESG_Li384ELb1ELb1ELb0ELb1EEENS1_36VarlenDynamicPersistentTileSchedulerILi192ELi128ELi384ELi128ELb0ELb1ELb1ELb1ELb0ELb1EEEEEEEEEvNT_6ParamsE)
        .other          _ZN7cutlass13device_kernelIN5flash11enable_sm90INS1_16FlashAttnFwdSm90INS1_25CollectiveMainloopFwdSm90ILi2EN4cute5tupleIJNS5_1CILi1EEES8_S8_EEENS6_IJNS7_ILi192EEENS7_ILi128EEENS7_ILi96EEEEEELi96ENS_12float_e4m3_tEfNS_4arch4Sm90ELb0ELb1ELb0ELb1ELb1ELb0ELb0ELb1ELb1ELb1ELb0ELb0EEENS1_21CollectiveEpilogueFwdINS6_IJSA_SC_SB_EEES9_NS_10bfloat16_tESG_Li384ELb1ELb1ELb0ELb1EEENS1_36VarlenDynamicPersistentTileSchedulerILi192ELi128ELi384ELi128ELb0ELb1ELb1ELb1ELb0ELb1EEEEEEEEEvNT_6ParamsE,@"STO_CUDA_ENTRY STV_DEFAULT"
_ZN7cutlass13device_kernelIN5flash11enable_sm90INS1_16FlashAttnFwdSm90INS1_25CollectiveMainloopFwdSm90ILi2EN4cute5tupleIJNS5_1CILi1EEES8_S8_EEENS6_IJNS7_ILi192EEENS7_ILi128EEENS7_ILi96EEEEEELi96ENS_12float_e4m3_tEfNS_4arch4Sm90ELb0ELb1ELb0ELb1ELb1ELb0ELb0ELb1ELb1ELb1ELb0ELb0EEENS1_21CollectiveEpilogueFwdINS6_IJSA_SC_SB_EEES9_NS_10bfloat16_tESG_Li384ELb1ELb1ELb0ELb1EEENS1_36VarlenDynamicPersistentTileSchedulerILi192ELi128ELi384ELi128ELb0ELb1ELb1ELb1ELb0ELb1EEEEEEEEEvNT_6ParamsE:
        /* <DEDUP_REMOVED lines=45> */
.L_x_999:
        /* <DEDUP_REMOVED lines=22> */
.L_x_1000:
        /* <DEDUP_REMOVED lines=18> */
.L_x_1001:
        /* <DEDUP_REMOVED lines=22> */
.L_x_1002:
        /* <DEDUP_REMOVED lines=24> */
.L_x_1003:
        /* <DEDUP_REMOVED lines=8> */
.L_x_1005:
        /* <DEDUP_REMOVED lines=19> */
[----:B------:R-:W-:Y:S01]  /*09e0*/  R2UR UR50, R11 ;  /* 0x000000000b3272ca */ /* 0x000fe200000e0000 */
        /* <DEDUP_REMOVED lines=49> */
.L_x_1105:
[----:B------:R-:W-:Y:S01]  /*0d00*/  ULDC.64 UR6, c[0x0][0xa28] ;  /* 0x00028a0000067ab9 */ /* 0x000fe20000000a00 */
[----:B------:R-:W-:Y:S01]  /*0d10*/  ULDC UR4, c[0x0][0x424] ;  /* 0x0001090000047ab9 */ /* 0x000fe20000000800 */
[----:B------:R-:W-:-:S04]  /*0d20*/  UISETP.NE.U32.AND UP0, UPT, UR6, URZ, UPT ;  /* 0x0000003f0600728c */ /* 0x000fc8000bf05070 */
[----:B------:R-:W-:-:S03]  /*0d30*/  UISETP.NE.AND.EX UP0, UPT, UR7, URZ, UPT, UP0 ;  /* 0x0000003f0700728c */ /* 0x000fc6000bf05300 */
[----:B------:R-:W-:Y:S02]  /*0d40*/  ULDC.64 UR6, c[0x0][0xa18] ;  /* 0x0002860000067ab9 */ /* 0x000fe40000000a00 */
[----:B------:R-:W-:Y:S01]  /*0d50*/  UISETP.NE.U32.AND UP1, UPT, UR6, URZ, UPT ;  /* 0x0000003f0600728c */ /* 0x000fe2000bf25070 */
[----:B------:R-:W-:-:S03]  /*0d60*/  PLOP3.LUT P0, PT, PT, PT, UP0, 0x80, 0x0 ;  /* 0x000000000000781c */ /* 0x000fc60003f0f008 */
[----:B------:R-:W-:-:S03]  /*0d70*/  UISETP.NE.AND.EX UP1, UPT, UR7, URZ, UPT, UP1 ;  /* 0x0000003f0700728c */ /* 0x000fc6000bf25310 */
[----:B------:R-:W-:Y:S02]  /*0d80*/  @UP0 ULDC.64 UR6, c[0x0][0xa28] ;  /* 0x00028a0000060ab9 */ /* 0x000fe40000000a00 */
[----:B------:R-:W-:Y:S01]  /*0d90*/  @UP0 UIMAD.WIDE UR6, UR50, 0x4, UR6 ;  /* 0x00000004320608a5 */ /* 0x000fe2000f8e0206 */
[----:B------:R-:W-:-:S05]  /*0da0*/  PLOP3.LUT P2, PT, PT, PT, UP1, 0x80, 0x0 ;  /* 0x000000000000781c */ /* 0x000fca0003f4f018 */
[----:B------:R-:W-:Y:S01]  /*0db0*/  @UP1 ULDC.64 UR8, c[0x0][0xa18] ;  /* 0x0002860000081ab9 */ /* 0x000fe20000000a00 */
[----:B01----:R-:W-:Y:S02]  /*0dc0*/  IMAD.U32 R2, RZ, RZ, UR6 ;  /* 0x00000006ff027e24 */ /* 0x003fe4000f8e00ff */
[----:B----4-:R-:W-:Y:S01]  /*0dd0*/  IMAD.U32 R3, RZ, RZ, UR7 ;  /* 0x00000007ff037e24 */ /* 0x010fe2000f8e00ff */
[----:B------:R-:W-:-:S04]  /*0de0*/  @UP1 UIMAD.WIDE UR6, UR50, 0x4, UR8 ;  /* 0x00000004320618a5 */ /* 0x000fc8000f8e0208 */
[----:B--2---:R-:W2:Y:S02]  /*0df0*/  @P0 LDG.E R2, desc[UR54][R2.64] ;  /* 0x0000003602020981 */ /* 0x004ea4000c1e1900 */
[----:B------:R-:W-:Y:S02]  /*0e00*/  IMAD.U32 R4, RZ, RZ, UR6 ;  /* 0x00000006ff047e24 */ /* 0x000fe4000f8e00ff */
[----:B------:R-:W-:Y:S01]  /*0e10*/  IMAD.U32 R5, RZ, RZ, UR7 ;  /* 0x00000007ff057e24 */ /* 0x000fe2000f8e00ff */
[----:B------:R-:W-:-:S04]  /*0e20*/  ULDC.64 UR6, c[0x0][0x418] ;  /* 0x0001060000067ab9 */ /* 0x000fc80000000a00 */
[----:B---3--:R-:W3:Y:S01]  /*0e30*/  @P2 LDG.E R4, desc[UR54][R4.64] ;  /* 0x0000003604042981 */ /* 0x008ee2000c1e1900 */
[----:B------:R-:W-:Y:S01]  /*0e40*/  UISETP.NE.U32.AND UP0, UPT, UR6, URZ, UPT ;  /* 0x0000003f0600728c */ /* 0x000fe2000bf05070 */
[----:B------:R-:W-:-:S03]  /*0e50*/  UMOV UR42, URZ ;  /* 0x0000003f002a7c82 */ /* 0x000fc60008000000 */
[----:B------:R-:W-:-:S03]  /*0e60*/  UISETP.NE.AND.EX UP0, UPT, UR7, URZ, UPT, UP0 ;  /* 0x0000003f0700728c */ /* 0x000fc6000bf05300 */
[----:B------:R-:W-:Y:S01]  /*0e70*/  ULDC.64 UR6, c[0x0][0xa20] ;  /* 0x0002880000067ab9 */ /* 0x000fe20000000a00 */
[----:B------:R-:W-:Y:S01]  /*0e80*/  USEL UR4, UR4, 0x1, UP0 ;  /* 0x0000000104047887 */ /* 0x000fe20008000000 */
[----:B------:R-:W-:Y:S01]  /*0e90*/  ISETP.NE.U32.AND P1, PT, RZ, UR6, PT ;  /* 0x00000006ff007c0c */ /* 0x000fe2000bf25070 */
[----:B------:R-:W-:Y:S02]  /*0ea0*/  ULDC UR6, c[0x0][0x2f0] ;  /* 0x0000bc0000067ab9 */ /* 0x000fe40000000800 */
[----:B------:R-:W-:Y:S01]  /*0eb0*/  UIMAD UR4, UR4, UR6, URZ ;  /* 0x00000006040472a4 */ /* 0x000fe2000f8e023f */
[----:B------:R-:W-:Y:S02]  /*0ec0*/  ISETP.NE.AND.EX P1, PT, RZ, UR7, PT, P1 ;  /* 0x00000007ff007c0c */ /* 0x000fe4000bf25310 */
[----:B--2---:R-:W-:Y:S02]  /*0ed0*/  @P0 R2UR UR42, R2 ;  /* 0x00000000022a02ca */ /* 0x004fe400000e0000 */
[----:B---3--:R-:W-:Y:S01]  /*0ee0*/  @P2 R2UR UR38, R4 ;  /* 0x00000000042622ca */ /* 0x008fe200000e0000 */
[----:B------:R-:W-:-:S14]  /*0ef0*/  @P2 BRA `(.L_x_1006) ;  /* 0x0000000000382947 */ /* 0x000fdc0003800000 */
[----:B------:R-:W-:Y:S01]  /*0f00*/  ULDC.64 UR6, c[0x0][0xa00] ;  /* 0x0002800000067ab9 */ /* 0x000fe20000000a00 */
[----:B------:R-:W-:Y:S01]  /*0f10*/  ULDC UR38, c[0x0][0x288] ;  /* 0x0000a20000267ab9 */ /* 0x000fe20000000800 */
        /* <DEDUP_REMOVED lines=12> */
.L_x_1006:
[----:B------:R-:W-:Y:S01]  /*0fe0*/  UMOV UR39, UR51 ;  /* 0x0000003300277c82 */ /* 0x000fe20008000000 */
[----:B------:R-:W-:Y:S01]  /*0ff0*/  UMOV UR40, UR50 ;  /* 0x0000003200287c82 */ /* 0x000fe20008000000 */
[----:B------:R-:W-:Y:S05]  /*1000*/  @!P1 BRA `(.L_x_1007) ;  /* 0x00000000001c9947 */ /* 0x000fea0003800000 */
[----:B------:R-:W-:Y:S02]  /*1010*/  ULDC.64 UR6, c[0x0][0xa20] ;  /* 0x0002880000067ab9 */ /* 0x000fe40000000a00 */
[----:B------:R-:W-:-:S06]  /*1020*/  UIMAD.WIDE UR6, UR50, 0x4, UR6 ;  /* 0x00000004320678a5 */ /* 0x000fcc000f8e0206 */
[----:B------:R-:W-:Y:S02]  /*1030*/  IMAD.U32 R2, RZ, RZ, UR6 ;  /* 0x00000006ff027e24 */ /* 0x000fe4000f8e00ff */
[----:B------:R-:W-:-:S05]  /*1040*/  IMAD.U32 R3, RZ, RZ, UR7 ;  /* 0x00000007ff037e24 */ /* 0x000fca000f8e00ff */
[----:B------:R-:W2:Y:S02]  /*1050*/  LDG.E R2, desc[UR54][R2.64] ;  /* 0x0000003602027981 */ /* 0x000ea4000c1e1900 */
[----:B--2---:R-:W-:Y:S01]  /*1060*/  R2UR UR4, R2 ;  /* 0x00000000020472ca */ /* 0x004fe200000e0000 */
[----:B------:R-:W-:-:S14]  /*1070*/  BRA `(.L_x_1008) ;  /* 0x0000000000347947 */ /* 0x000fdc0003800000 */
.L_x_1007:
        /* <DEDUP_REMOVED lines=13> */
.L_x_1008:
[----:B------:R-:W-:Y:S01]  /*1150*/  ULDC.64 UR8, c[0x0][0x990] ;  /* 0x0002640000087ab9 */ /* 0x000fe20000000a00 */
[----:B------:R-:W-:Y:S01]  /*1160*/  ULDC.64 UR6, c[0x0][0x998] ;  /* 0x0002660000067ab9 */ /* 0x000fe20000000a00 */
        /* <DEDUP_REMOVED lines=8> */
[----:B------:R-:W-:Y:S02]  /*11f0*/  @UP0 USHF.R.S32.HI UR10, URZ, 0x1f, UR50 ;  /* 0x0000001f3f0a0899 */ /* 0x000fe40008011432 */
[----:B------:R-:W-:Y:S01]  /*1200*/  @UP1 USHF.R.S32.HI UR14, URZ, 0x1f, UR50 ;  /* 0x0000001f3f0e1899 */ /* 0x000fe20008011432 */
[----:B------:R-:W-:Y:S01]  /*1210*/  @UP0 ULDC.64 UR16, c[0x0][0x9a8] ;  /* 0x00026a0000100ab9 */ /* 0x000fe20000000a00 */
[----:B------:R-:W-:Y:S01]  /*1220*/  @UP1 ULDC.64 UR18, c[0x0][0x9b8] ;  /* 0x00026e0000121ab9 */ /* 0x000fe20000000a00 */
[----:B------:R-:W-:Y:S02]  /*1230*/  @UP0 UIMAD UR10, UR10, UR16, URZ ;  /* 0x000000100a0a02a4 */ /* 0x000fe4000f8e023f */
[----:B------:R-:W-:Y:S02]  /*1240*/  @UP1 UIMAD UR14, UR14, UR18, URZ ;  /* 0x000000120e0e12a4 */ /* 0x000fe4000f8e023f */
[----:B------:R-:W-:Y:S02]  /*1250*/  @UP0 UIMAD UR17, UR50, UR17, UR10 ;  /* 0x00000011321102a4 */ /* 0x000fe4000f8e020a */
[----:B------:R-:W-:-:S02]  /*1260*/  @UP1 UIMAD.WIDE.U32 UR10, UR50, UR18, URZ ;  /* 0x00000012320a12a5 */ /* 0x000fc4000f8e003f */
[----:B------:R-:W-:Y:S02]  /*1270*/  @UP0 UIMAD.WIDE.U32 UR12, UR50, UR16, URZ ;  /* 0x00000010320c02a5 */ /* 0x000fe4000f8e003f */
[----:B------:R-:W-:Y:S02]  /*1280*/  @UP1 UIMAD UR18, UR50, UR19, UR14 ;  /* 0x00000013321212a4 */ /* 0x000fe4000f8e020e */
[----:B------:R-:W-:Y:S02]  /*1290*/  @UP1 USHF.R.S32.HI UR19, URZ, 0x1f, UR51 ;  /* 0x0000001f3f131899 */ /* 0x000fe40008011433 */
[----:B------:R-:W-:Y:S01]  /*12a0*/  @UP0 USHF.R.S32.HI UR16, URZ, 0x1f, UR51 ;  /* 0x0000001f3f100899 */ /* 0x000fe20008011433 */
[----:B------:R-:W-:Y:S01]  /*12b0*/  @UP1 ULDC.64 UR14, c[0x0][0x9c0] ;  /* 0x00027000000e1ab9 */ /* 0x000fe20000000a00 */
[----:B------:R-:W-:Y:S01]  /*12c0*/  @UP0 ULDC.64 UR20, c[0x0][0x9b0] ;  /* 0x00026c0000140ab9 */ /* 0x000fe20000000a00 */
[----:B------:R-:W-:Y:S02]  /*12d0*/  @UP0 UIADD3 UR13, UR13, UR17, URZ ;  /* 0x000000110d0d0290 */ /* 0x000fe4000fffe03f */
[----:B------:R-:W-:-:S02]  /*12e0*/  @UP1 UIMAD UR17, UR19, UR14, URZ ;  /* 0x0000000e131112a4 */ /* 0x000fc4000f8e023f */
[----:B------:R-:W-:Y:S02]  /*12f0*/  @UP0 UIMAD UR16, UR16, UR20, URZ ;  /* 0x00000014101002a4 */ /* 0x000fe4000f8e023f */
[----:B------:R-:W-:Y:S02]  /*1300*/  @UP1 UIADD3 UR11, UR11, UR18, URZ ;  /* 0x000000120b0b1290 */ /* 0x000fe4000fffe03f */
[----:B------:R-:W-:Y:S02]  /*1310*/  @UP1 UIMAD UR17, UR51, UR15, UR17 ;  /* 0x0000000f331112a4 */ /* 0x000fe4000f8e0211 */
[----:B------:R-:W-:Y:S02]  /*1320*/  @UP0 UIMAD UR16, UR51, UR21, UR16 ;  /* 0x00000015331002a4 */ /* 0x000fe4000f8e0210 */
[----:B------:R-:W-:Y:S02]  /*1330*/  @UP0 UIMAD.WIDE.U32 UR12, UR51, UR20, UR12 ;  /* 0x00000014330c02a5 */ /* 0x000fe4000f8e000c */
[----:B------:R-:W-:-:S02]  /*1340*/  @UP1 UIMAD.WIDE.U32 UR14, UR51, UR14, UR10 ;  /* 0x0000000e330e12a5 */ /* 0x000fc4000f8e000a */
        /* <DEDUP_REMOVED lines=10> */
[----:B------:R-:W-:Y:S01]  /*13f0*/  UIMAD UR41, UR5, 0xc0, URZ ;  /* 0x000000c0052978a4 */ /* 0x000fe2000f8e023f */
[----:B------:R-:W-:Y:S01]  /*1400*/  IMAD.U32 R7, RZ, RZ, UR7 ;  /* 0x00000007ff077e24 */ /* 0x000fe2000f8e00ff */
[----:B------:R-:W-:Y:S02]  /*1410*/  UIADD3 UR42, -UR42, UR4, URZ ;  /* 0x000000042a2a7290 */ /* 0x000fe4000fffe13f */
[----:B------:R-:W2:Y:S01]  /*1420*/  @P0 LDG.E R5, desc[UR54][R2.64] ;  /* 0x0000003602050981 */ /* 0x000ea2000c1e1900 */
[----:B------:R-:W-:Y:S02]  /*1430*/  UISETP.NE.AND UP5, UPT, UR6, 0x1, UPT ;  /* 0x000000010600788c */ /* 0x000fe4000bfa5270 */
[----:B------:R-:W-:Y:S01]  /*1440*/  UIADD3 UR8, UR41, 0xbf, URZ ;  /* 0x000000bf29087890 */ /* 0x000fe2000fffe03f */
[----:B------:R-:W2:Y:S01]  /*1450*/  @P1 LDG.E R0, desc[UR54][R6.64] ;  /* 0x0000003606001981 */ /* 0x000ea2000c1e1900 */
[----:B------:R-:W-:Y:S01]  /*1460*/  ULDC.64 UR4, c[0x0][0x9e0] ;  /* 0x0002780000047ab9 */ /* 0x000fe20000000a00 */
[----:B------:R-:W-:-:S02]  /*1470*/  UIADD3 UR9, UR42, 0x1, -UR38 ;  /* 0x000000012a097890 */ /* 0x000fc4000fffe826 */
[----:B------:R-:W-:Y:S01]  /*1480*/  UISETP.GE.AND UP4, UPT, UR5, 0x1, UPT ;  /* 0x000000010500788c */ /* 0x000fe2000bf86270 */
[----:B------:R-:W-:Y:S01]  /*1490*/  ULDC UR10, c[0x0][0x988] ;  /* 0x00026200000a7ab9 */ /* 0x000fe20000000800 */
[----:B------:R-:W-:Y:S02]  /*14a0*/  UP2UR UR53, UPR, URZ, 0x20 ;  /* 0x000000203f357883 */ /* 0x000fe40008000000 */
[----:B------:R-:W-:Y:S01]  /*14b0*/  @UP5 ULDC UR6, c[0x0][0x44c] ;  /* 0x0001130000065ab9 */ /* 0x000fe20000000800 */
[----:B------:R-:W-:Y:S01]  /*14c0*/  @UP5 ULDC UR11, c[0x0][0x450] ;  /* 0x00011400000b5ab9 */ /* 0x000fe20000000800 */
[----:B------:R-:W-:Y:S01]  /*14d0*/  UIMAD.WIDE.U32 UR6, UR8, UR6, URZ ;  /* 0x00000006080672a5 */ /* 0x000fe2000f8e003f */
[----:B------:R-:W-:Y:S01]  /*14e0*/  PLOP3.LUT P0, PT, PT, PT, UP4, 0x40, 0x0 ;  /* 0x000000000000781c */ /* 0x000fe20003f0e848 */
[----:B------:R-:W-:Y:S02]  /*14f0*/  UP2UR UR52, UPR, URZ, 0x10 ;  /* 0x000000103f347883 */ /* 0x000fe40008000000 */
[----:B------:R-:W-:-:S04]  /*1500*/  @UP5 USHF.R.U32.HI UR8, URZ, UR11, UR7 ;  /* 0x0000000b3f085299 */ /* 0x000fc80008011607 */
        /* <DEDUP_REMOVED lines=17> */
.L_x_1010:
[----:B------:R-:W-:-:S11]  /*1620*/  UISETP.NE.AND UP0, UPT, UR5, 0x1, UPT ;  /* 0x000000010500788c */ /* 0x000fd6000bf05270 */
[----:B------:R-:W-:Y:S02]  /*1630*/  @UP0 ULDC.64 UR8, c[0x0][0x9e8] ;  /* 0x00027a0000080ab9 */ /* 0x000fe40000000a00 */
[----:B------:R-:W-:-:S04]  /*1640*/  UIMAD.WIDE.U32 UR6, UR4, UR8, URZ ;  /* 0x00000008040672a5 */ /* 0x000fc8000f8e003f */
[----:B------:R-:W-:-:S12]  /*1650*/  @UP0 USHF.R.U32.HI UR4, URZ, UR9, UR7 ;  /* 0x000000093f040299 */ /* 0x000fd80008011607 */
.L_x_1011:
[----:B------:R-:W-:-:S06]  /*1660*/  UIMAD UR4, UR4, UR5, UR5 ;  /* 0x00000005040472a4 */ /* 0x000fcc000f8e0205 */
[----:B------:R-:W-:-:S07]  /*1670*/  VIMNMX R0, R0, UR4, PT ;  /* 0x0000000400007c48 */ /* 0x000fce000bfe0100 */
.L_x_1009:
[----:B------:R-:W-:Y:S01]  /*1680*/  UISETP.NE.AND UP0, UPT, UR53, URZ, UPT ;  /* 0x0000003f3500728c */ /* 0x000fe2000bf05270 */
[----:B------:R-:W-:Y:S01]  /*1690*/  VIADD R0, R0, 0x7f ;  /* 0x0000007f00007836 */ /* 0x000fe20000000000 */
[----:B------:R-:W-:Y:S01]  /*16a0*/  UMOV UR9, UR41 ;  /* 0x0000002900097c82 */ /* 0x000fe20008000000 */
[----:B------:R-:W-:Y:S02]  /*16b0*/  UIADD3 UR4, UR42, 0x7f, URZ ;  /* 0x0000007f2a047890 */ /* 0x000fe4000fffe03f */
[----:B------:R-:W-:Y:S01]  /*16c0*/  UIADD3 UR56, UR42, -UR38, URZ ;  /* 0x800000262a387290 */ /* 0x000fe2000fffe03f */
        /* <DEDUP_REMOVED lines=27> */
.L_x_1013:
[----:B------:R-:W-:-:S11]  /*1880*/  UISETP.NE.AND UP0, UPT, UR5, 0x1, UPT ;  /* 0x000000010500788c */ /* 0x000fd6000bf05270 */
[----:B------:R-:W-:Y:S02]  /*1890*/  @UP0 ULDC.64 UR10, c[0x0][0x9e8] ;  /* 0x00027a00000a0ab9 */ /* 0x000fe40000000a00 */
[----:B------:R-:W-:-:S04]  /*18a0*/  UIMAD.WIDE.U32 UR6, UR4, UR10, URZ ;  /* 0x0000000a040672a5 */ /* 0x000fc8000f8e003f */
[----:B------:R-:W-:-:S12]  /*18b0*/  @UP0 USHF.R.U32.HI UR4, URZ, UR11, UR7 ;  /* 0x0000000b3f040299 */ /* 0x000fd80008011607 */
.L_x_1014:
[----:B------:R-:W-:-:S04]  /*18c0*/  UIMAD UR4, UR4, UR5, URZ ;  /* 0x00000005040472a4 */ /* 0x000fc8000f8e023f */
[----:B------:R-:W-:-:S04]  /*18d0*/  UISETP.LT.AND UP0, UPT, UR9, UR4, UPT ;  /* 0x000000040900728c */ /* 0x000fc8000bf01270 */
[----:B------:R-:W-:-:S12]  /*18e0*/  USEL UR9, UR9, UR4, !UP0 ;  /* 0x0000000409097287 */ /* 0x000fd8000c000000 */
.L_x_1012:
[----:B------:R-:W-:Y:S01]  /*18f0*/  USHF.R.S32.HI UR4, URZ, 0x1f, UR9 ;  /* 0x0000001f3f047899 */ /* 0x000fe20008011409 */
[----:B------:R-:W-:Y:S02]  /*1900*/  PLOP3.LUT P0, PT, PT, PT, PT, 0x80, 0x0 ;  /* 0x000000000000781c */ /* 0x000fe40003f0f070 */
[----:B------:R-:W-:Y:S02]  /*1910*/  CS2R R2, SRZ ;  /* 0x0000000000027805 */ /* 0x000fe4000001ff00 */
[----:B------:R-:W-:Y:S01]  /*1920*/  CS2R R134, SRZ ;  /* 0x0000000000867805 */ /* 0x000fe2000001ff00 */
[----:B------:R-:W-:Y:S01]  /*1930*/  ULEA.HI UR4, UR4, UR9, URZ, 0x7 ;  /* 0x0000000904047291 */ /* 0x000fe2000f8f383f */
[----:B------:R-:W-:Y:S02]  /*1940*/  CS2R R6, SRZ ;  /* 0x0000000000067805 */ /* 0x000fe4000001ff00 */
[----:B------:R-:W-:Y:S01]  /*1950*/  CS2R R132, SRZ ;  /* 0x0000000000847805 */ /* 0x000fe2000001ff00 */
[----:B------:R-:W-:Y:S01]  /*1960*/  IMAD.MOV.U32 R8, RZ, RZ, RZ ;  /* 0x000000ffff087224 */ /* 0x000fe200078e00ff */
        /* <DEDUP_REMOVED lines=24> */
[----:B------:R-:W-:Y:S01]  /*1af0*/  IMAD.MOV.U32 R41, RZ, RZ, RZ ;  /* 0x000000ffff297224 */ /* 0x000fe200078e00ff */
        /* <DEDUP_REMOVED lines=32> */
.L_x_1016:
        /* <DEDUP_REMOVED lines=9> */
.L_x_1213:
[----:B------:R-:W-:Y:S05]  /*1d90*/  @!P0 BRA `(.L_x_1018) ;  /* 0x0000000000048947 */ /* 0x000fea0003800000 */
[----:B------:R-:W-:Y:S01]  /*1da0*/  BPT.TRAP 0x1 ;  /* 0x000000040000795c */ /* 0x000fe20000300000 */
.L_x_1018:
[----:B0-----:R-:W-:Y:S02]  /*1db0*/  IMAD.U32 R3, RZ, RZ, UR36 ;  /* 0x00000024ff037e24 */ /* 0x001fe4000f8e00ff */
[----:B------:R-:W-:-:S03]  /*1dc0*/  IMAD.U32 R0, RZ, RZ, UR47 ;  /* 0x0000002fff007e24 */ /* 0x000fc6000f8e00ff */
[----:B------:R-:W-:Y:S02]  /*1dd0*/  LEA R3, R3, UR46, 0x3 ;  /* 0x0000002e03037c11 */ /* 0x000fe4000f8e18ff */
[----:B------:R-:W-:-:S04]  /*1de0*/  SHF.L.U32 R0, R0, 0x1f, RZ ;  /* 0x0000001f00007819 */ /* 0x000fc800000006ff */
[----:B------:R0:W1:Y:S01]  /*1df0*/  SYNCS.PHASECHK.TRANS64.TRYWAIT P1, [R3+URZ+0x19c30], R0 ;  /* 0x019c3000030075a7 */ /* 0x000062000802017f */
[----:B------:R-:W-:Y:S05]  /*1e00*/  @!P0 BRA `(.L_x_1019) ;  /* 0x0000000000048947 */ /* 0x000fea0003800000 */
[----:B------:R-:W-:Y:S01]  /*1e10*/  BPT.TRAP 0x1 ;  /* 0x000000040000795c */ /* 0x000fe20000300000 */
.L_x_1019:
[----:B-1----:R-:W-:Y:S05]  /*1e20*/  @P1 BRA `(.L_x_1020) ;  /* 0x0000000000081947 */ /* 0x002fea0003800000 */
[----:B------:R-:W1:Y:S02]  /*1e30*/  SYNCS.PHASECHK.TRANS64.TRYWAIT P1, [R3+URZ+0x19c30], R0 ;  /* 0x019c3000030075a7 */ /* 0x000e64000802017f */
[----:B-1----:R-:W-:Y:S05]  /*1e40*/  @!P1 BRA `(.L_x_1021) ;  /* 0x0000013000909947 */ /* 0x002fea0003800000 */
.L_x_1020:
        /* <DEDUP_REMOVED lines=28> */
.L_x_1022:
[----:B------:R-:W-:Y:S01]  /*2010*/  UISETP.NE.AND UP1, UPT, UR53, URZ, UPT ;  /* 0x0000003f3500728c */ /* 0x000fe2000bf25270 */
[----:B01----:R-:W-:Y:S01]  /*2020*/  VIADD R0, R17, UR41 ;  /* 0x0000002911007c36 */ /* 0x003fe20008000000 */
[----:B------:R-:W-:Y:S01]  /*2030*/  R2UR UR6, R3 ;  /* 0x00000000030672ca */ /* 0x000fe200000e0000 */
[----:B------:R-:W-:Y:S01]  /*2040*/  IMAD.MOV.U32 R3, RZ, RZ, -0x80 ;  /* 0xffffff80ff037424 */ /* 0x000fe200078e00ff */
[----:B------:R-:W-:Y:S01]  /*2050*/  UISETP.NE.AND UP0, UPT, UR52, URZ, UPT ;  /* 0x0000003f3400728c */ /* 0x000fe2000bf05270 */
[----:B------:R-:W-:Y:S01]  /*2060*/  IMAD.U32 R7, RZ, RZ, UR38 ;  /* 0x00000026ff077e24 */ /* 0x000fe2000f8e00ff */
[----:B------:R-:W-:Y:S01]  /*2070*/  PLOP3.LUT P1, PT, PT, PT, UP1, 0x80, 0x0 ;  /* 0x000000000000781c */ /* 0x000fe20003f2f018 */
[C---:B------:R-:W-:Y:S01]  /*2080*/  IMAD R5, R88.reuse, R3, 0x80 ;  /* 0x0000008058057424 */ /* 0x040fe200078e0203 */
[----:B------:R-:W-:Y:S01]  /*2090*/  PLOP3.LUT P2, PT, PT, PT, UP1, 0x80, 0x0 ;  /* 0x000000000000781c */ /* 0x000fe20003f4f018 */
[----:B------:R-:W-:Y:S01]  /*20a0*/  ULDC UR18, c[0x0][0x9dc] ;  /* 0x0002770000127ab9 */ /* 0x000fe20000000800 */
[----:B------:R-:W-:Y:S01]  /*20b0*/  ULDC UR14, c[0x0][0x9e0] ;  /* 0x00027800000e7ab9 */ /* 0x000fe20000000800 */
[----:B------:R-:W-:Y:S01]  /*20c0*/  @UP1 ULDC UR7, c[0x0][0x44c] ;  /* 0x0001130000071ab9 */ /* 0x000fe20000000800 */
[----:B------:R-:W-:Y:S01]  /*20d0*/  VIADD R3, R5, 0x1 ;  /* 0x0000000105037836 */ /* 0x000fe20000000000 */
[----:B------:R-:W-:-:S02]  /*20e0*/  LEA R8, R88, 0xffffff80, 0x7 ;  /* 0xffffff8058087811 */ /* 0x000fc400078e38ff */
[----:B------:R-:W-:-:S04]  /*20f0*/  UIADD3 UR6, UR6, 0x19c40, URZ ;  /* 0x00019c4006067890 */ /* 0x000fc8000fffe03f */
[----:B------:R-:W-:Y:S01]  /*2100*/  @P1 IMAD.HI.U32 R2, R0, UR7, RZ ;  /* 0x0000000700021c27 */ /* 0x000fe2000f8e00ff */
[----:B------:R-:W-:Y:S01]  /*2110*/  @UP1 ULDC UR7, c[0x0][0x450] ;  /* 0x0001140000071ab9 */ /* 0x000fe20000000800 */
[----:B------:R-:W-:Y:S01]  /*2120*/  UPRMT UR6, UR45, 0x654, UR6 ;  /* 0x000006542d067896 */ /* 0x000fe20008000006 */
[----:B------:R-:W-:Y:S02]  /*2130*/  PLOP3.LUT P1, PT, PT, PT, UP0, 0x40, 0x0 ;  /* 0x000000000000781c */ /* 0x000fe40003f2e808 */
[----:B------:R-:W-:Y:S01]  /*2140*/  @P2 SHF.R.U32.HI R0, RZ, UR7, R2 ;  /* 0x00000007ff002c19 */ /* 0x000fe20008011602 */
[C---:B------:R-:W-:Y:S02]  /*2150*/  IMAD R2, R16.reuse, -0x2, R3 ;  /* 0xfffffffe10027824 */ /* 0x040fe400078e0203 */
[----:B------:R-:W-:Y:S02]  /*2160*/  VIADD R3, R5, UR42 ;  /* 0x0000002a05037c36 */ /* 0x000fe40008000000 */
[----:B------:R-:W0:Y:S01]  /*2170*/  SHFL.IDX PT, R6, R0, RZ, 0x1c1f ;  /* 0x001c1fff00067589 */ /* 0x000e2200000e0000 */
[----:B------:R-:W-:Y:S01]  /*2180*/  SYNCS.ARRIVE.TRANS64.RED.A1T0 RZ, [UR6], RZ ;  /* 0x000000ffffff79a7 */ /* 0x000fe20008100406 */
[----:B------:R-:W-:Y:S01]  /*2190*/  ULOP3.LUT UR6, URZ, UR18, URZ, 0x33, !UPT ;  /* 0x000000123f067292 */ /* 0x000fe2000f8e333f */
[----:B------:R-:W-:Y:S01]  /*21a0*/  IADD3 R2, -R7, UR42, R2 ;  /* 0x0000002a07027c10 */ /* 0x000fe2000fffe102 */
[----:B------:R-:W-:-:S04]  /*21b0*/  IMAD R7, R16, -0x2, R3 ;  /* 0xfffffffe10077824 */ /* 0x000fc800078e0203 */
[C---:B------:R-:W-:Y:S02]  /*21c0*/  VIADD R10, R2.reuse, UR14 ;  /* 0x0000000e020a7c36 */ /* 0x040fe40008000000 */
[----:B------:R-:W-:-:S03]  /*21d0*/  VIADD R9, R2, UR6 ;  /* 0x0000000602097c36 */ /* 0x000fc60008000000 */
[----:B0-----:R-:W-:Y:S01]  /*21e0*/  VIADDMNMX R2, R6, R10, R7, PT ;  /* 0x0000000a06027246 */ /* 0x001fe20003800107 */
[----:B------:R-:W-:Y:S01]  /*21f0*/  IMAD.IADD R4, R9, 0x1, R6 ;  /* 0x0000000109047824 */ /* 0x000fe200078e0206 */
[----:B------:R-:W-:Y:S06]  /*2200*/  @P1 BRA `(.L_x_1023) ;  /* 0x0000000000641947 */ /* 0x000fec0003800000 */
[----:B------:R-:W-:Y:S01]  /*2210*/  IMAD.U32 R3, RZ, RZ, UR38 ;  /* 0x00000026ff037e24 */ /* 0x000fe2000f8e00ff */
[----:B------:R-:W-:Y:S04]  /*2220*/  BSSY B0, `(.L_x_1024) ;  /* 0x0000013000007945 */ /* 0x000fe80003800000 */
[----:B------:R-:W-:-:S04]  /*2230*/  IADD3 R3, -R3, UR42, R6 ;  /* 0x0000002a03037c10 */ /* 0x000fc8000fffe106 */
        /* <DEDUP_REMOVED lines=11> */
.L_x_1025:
[----:B------:R-:W-:Y:S02]  /*22f0*/  ULDC UR6, c[0x0][0x9e4] ;  /* 0x0002790000067ab9 */ /* 0x000fe40000000800 */
[----:B------:R-:W-:-:S05]  /*2300*/  IMAD.U32 R11, RZ, RZ, UR6 ;  /* 0x00000006ff0b7e24 */ /* 0x000fca000f8e00ff */
[----:B------:R-:W-:-:S13]  /*2310*/  ISETP.NE.AND P1, PT, R11, 0x1, PT ;  /* 0x000000010b00780c */ /* 0x000fda0003f25270 */
[----:B------:R-:W0:Y:S02]  /*2320*/  @P1 LDC.64 R12, c[0x0][0x9e8] ;  /* 0x00027a00ff0c1b82 */ /* 0x000e240000000a00 */
[----:B0-----:R-:W-:-:S05]  /*2330*/  @P1 IMAD.HI.U32 R6, R3, R12, RZ ;  /* 0x0000000c03061227 */ /* 0x001fca00078e00ff */
[----:B------:R-:W-:-:S07]  /*2340*/  @P1 SHF.R.U32.HI R3, RZ, R13, R6 ;  /* 0x0000000dff031219 */ /* 0x000fce0000011606 */
.L_x_1026:
[----:B------:R-:W-:Y:S05]  /*2350*/  BSYNC B0 ;  /* 0x0000000000007941 */ /* 0x000fea0003800000 */
.L_x_1024:
[----:B------:R-:W-:-:S04]  /*2360*/  IMAD R3, R3, R11, -R8 ;  /* 0x0000000b03037224 */ /* 0x000fc800078e0a08 */
[----:B------:R-:W-:-:S05]  /*2370*/  IMAD R3, R16, -0x2, R3 ;  /* 0xfffffffe10037824 */ /* 0x000fca00078e0203 */
[----:B------:R-:W-:Y:S02]  /*2380*/  VIADDMNMX R2, R3, R11, R2, PT ;  /* 0x0000000b03027246 */ /* 0x000fe40003800102 */
[----:B------:R-:W-:-:S07]  /*2390*/  VIMNMX R4, R4, R3, !PT ;  /* 0x0000000304047248 */ /* 0x000fce0007fe0100 */
.L_x_1023:
[C---:B------:R-:W-:Y:S01]  /*23a0*/  ISETP.GE.AND P6, PT, R5.reuse, 0xa, PT ;  /* 0x0000000a0500780c */ /* 0x040fe20003fc6270 */
[----:B------:R-:W0:Y:S01]  /*23b0*/  SHFL.IDX PT, R0, R0, 0x1, 0x1c1f ;  /* 0x003c1f0000007f89 */ /* 0x000e2200000e0000 */
[C---:B------:R-:W-:Y:S01]  /*23c0*/  ISETP.GE.AND P1, PT, R5.reuse, 0x2, PT ;  /* 0x000000020500780c */ /* 0x040fe20003f26270 */
[----:B------:R-:W-:Y:S01]  /*23d0*/  UISETP.NE.AND UP0, UPT, UR52, URZ, UPT ;  /* 0x0000003f3400728c */ /* 0x000fe2000bf05270 */
        /* <DEDUP_REMOVED lines=11> */
[C---:B------:R-:W-:Y:S02]  /*2490*/  ISETP.GT.AND P4, PT, R4.reuse, 0x9, !P6 ;  /* 0x000000090400780c */ /* 0x040fe40007784270 */
        /* <DEDUP_REMOVED lines=165> */
[----:B------:R-:W-:Y:S01]  /*2ef0*/  ISETP.GT.AND P6, PT, R4, 0x79, !P6 ;  /* 0x000000790400780c */ /* 0x000fe200077c4270 */
[----:B0-----:R-:W-:-:S03]  /*2f00*/  IMAD.IADD R4, R9, 0x1, R0 ;  /* 0x0000000109047824 */ /* 0x001fc600078e0200 */
[----:B------:R-:W-:Y:S02]  /*2f10*/  ISETP.LT.OR P6, PT, R2, 0x7a, P6 ;  /* 0x0000007a0200780c */ /* 0x000fe400037c1670 */
[----:B------:R-:W-:Y:S02]  /*2f20*/  VIADDMNMX R2, R0, R10, R7, PT ;  /* 0x0000000a00027246 */ /* 0x000fe40003800107 */
[----:B------:R-:W-:Y:S02]  /*2f30*/  FSEL R85, R85, -INF , !P6 ;  /* 0xff80000055557808 */ /* 0x000fe40007000000 */
[----:B------:R-:W-:-:S13]  /*2f40*/  PLOP3.LUT P6, PT, PT, PT, UP0, 0x40, 0x0 ;  /* 0x000000000000781c */ /* 0x000fda0003fce808 */
[----:B------:R-:W-:Y:S05]  /*2f50*/  @P6 BRA `(.L_x_1027) ;  /* 0x0000000000646947 */ /* 0x000fea0003800000 */
        /* <DEDUP_REMOVED lines=14> */
.L_x_1029:
[----:B------:R-:W-:Y:S02]  /*3040*/  ULDC UR6, c[0x0][0x9e4] ;  /* 0x0002790000067ab9 */ /* 0x000fe40000000800 */
[----:B------:R-:W-:-:S05]  /*3050*/  IMAD.U32 R6, RZ, RZ, UR6 ;  /* 0x00000006ff067e24 */ /* 0x000fca000f8e00ff */
[----:B------:R-:W-:-:S13]  /*3060*/  ISETP.NE.AND P6, PT, R6, 0x1, PT ;  /* 0x000000010600780c */ /* 0x000fda0003fc5270 */
[----:B------:R-:W0:Y:S02]  /*3070*/  @P6 LDC.64 R10, c[0x0][0x9e8] ;  /* 0x00027a00ff0a6b82 */ /* 0x000e240000000a00 */
[----:B0-----:R-:W-:-:S05]  /*3080*/  @P6 IMAD.HI.U32 R0, R5, R10, RZ ;  /* 0x0000000a05006227 */ /* 0x001fca00078e00ff */
[----:B------:R-:W-:-:S07]  /*3090*/  @P6 SHF.R.U32.HI R5, RZ, R11, R0 ;  /* 0x0000000bff056219 */ /* 0x000fce0000011600 */
.L_x_1030:
[----:B------:R-:W-:Y:S05]  /*30a0*/  BSYNC B0 ;  /* 0x0000000000007941 */ /* 0x000fea0003800000 */
.L_x_1028:
[----:B------:R-:W-:-:S04]  /*30b0*/  IMAD R5, R5, R6, -R8 ;  /* 0x0000000605057224 */ /* 0x000fc800078e0a08 */
[----:B------:R-:W-:-:S05]  /*30c0*/  IMAD R5, R16, -0x2, R5 ;  /* 0xfffffffe10057824 */ /* 0x000fca00078e0205 */
[----:B------:R-:W-:Y:S02]  /*30d0*/  VIADDMNMX R2, R5, R6, R2, PT ;  /* 0x0000000605027246 */ /* 0x000fe40003800102 */
[----:B------:R-:W-:-:S07]  /*30e0*/  VIMNMX R4, R4, R5, !PT ;  /* 0x0000000504047248 */ /* 0x000fce0007fe0100 */
.L_x_1027:
[----:B------:R-:W-:Y:S01]  /*30f0*/  ISETP.GT.AND P1, PT, R4, 0x1, !P1 ;  /* 0x000000010400780c */ /* 0x000fe20004f24270 */
[----:B------:R-:W-:Y:S01]  /*3100*/  UISETP.NE.AND UP1, UPT, UR53, URZ, UPT ;  /* 0x0000003f3500728c */ /* 0x000fe2000bf25270 */
[----:B------:R-:W-:Y:S01]  /*3110*/  LOP3.LUT P6, RZ, R23, 0x4, RZ, 0xc0, !PT ;  /* 0x0000000417ff7812 */ /* 0x000fe200078cc0ff */
[----:B------:R-:W-:Y:S01]  /*3120*/  UISETP.NE.AND UP0, UPT, UR52, URZ, UPT ;  /* 0x0000003f3400728c */ /* 0x000fe2000bf05270 */
[----:B------:R-:W-:Y:S01]  /*3130*/  ISETP.LT.OR P1, PT, R2, 0x2, P1 ;  /* 0x000000020200780c */ /* 0x000fe20000f21670 */
[----:B------:R-:W-:Y:S01]  /*3140*/  UMOV UR10, UR41 ;  /* 0x00000029000a7c82 */ /* 0x000fe20008000000 */
[----:B------:R-:W-:Y:S02]  /*3150*/  FMNMX.FTZ R5, R3, R25, !PT ;  /* 0x0000001903057209 */ /* 0x000fe40007810000 */
[----:B------:R-:W-:Y:S02]  /*3160*/  FSEL R27, R27, -INF , !P1 ;  /* 0xff8000001b1b7808 */ /* 0x000fe40004800000 */
[----:B------:R-:W-:-:S02]  /*3170*/  ISETP.GT.AND P1, PT, R4, 0x9, !P6 ;  /* 0x000000090400780c */ /* 0x000fc40007724270 */
[----:B------:R-:W-:Y:S01]  /*3180*/  FMNMX.FTZ R0, R28, R5, !PT ;  /* 0x000000051c007209 */ /* 0x000fe20007810000 */
[----:B------:R-:W-:Y:S01]  /*3190*/  @UP1 ULDC UR6, c[0x0][0x44c] ;  /* 0x0001130000061ab9 */ /* 0x000fe20000000800 */
[----:B------:R-:W-:Y:S01]  /*31a0*/  ISETP.LT.OR P1, PT, R2, 0xa, P1 ;  /* 0x0000000a0200780c */ /* 0x000fe20000f21670 */
[----:B------:R-:W-:Y:S01]  /*31b0*/  UIMAD.WIDE.U32 UR6, UR41, UR6, URZ ;  /* 0x00000006290672a5 */ /* 0x000fe2000f8e003f */
[----:B------:R-:W-:Y:S01]  /*31c0*/  FMNMX.FTZ R5, R29, R0, !PT ;  /* 0x000000001d057209 */ /* 0x000fe20007810000 */
[----:B------:R-:W-:Y:S01]  /*31d0*/  @UP1 ULDC UR11, c[0x0][0x450] ;  /* 0x00011400000b1ab9 */ /* 0x000fe20000000800 */
[----:B------:R-:W-:Y:S01]  /*31e0*/  FSEL R31, R31, -INF , !P1 ;  /* 0xff8000001f1f7808 */ /* 0x000fe20004800000 */
[----:B------:R-:W-:Y:S01]  /*31f0*/  @UP1 USHF.R.U32.HI UR10, URZ, UR11, UR7 ;  /* 0x0000000b3f0a1299 */ /* 0x000fe20008011607 */
[----:B------:R-:W-:Y:S02]  /*3200*/  LOP3.LUT P1, RZ, R23, 0x8, RZ, 0xc0, !PT ;  /* 0x0000000817ff7812 */ /* 0x000fe4000782c0ff */
[----:B------:R-:W-:Y:S01]  /*3210*/  FMNMX.FTZ R0, R32, R5, !PT ;  /* 0x0000000520007209 */ /* 0x000fe20007810000 */
[----:B------:R-:W-:Y:S01]  /*3220*/  UIADD3 UR56, UR56, UR10, URZ ;  /* 0x0000000a38387290 */ /* 0x000fe2000fffe03f */
[----:B------:R-:W-:-:S02]  /*3230*/  ISETP.GT.AND P1, PT, R4, 0x10, !P1 ;  /* 0x000000100400780c */ /* 0x000fc40004f24270 */
[----:B------:R-:W-:Y:S01]  /*3240*/  FMNMX.FTZ R5, R33, R0, !PT ;  /* 0x0000000021057209 */ /* 0x000fe20007810000 */
[----:B------:R-:W-:Y:S01]  /*3250*/  UIADD3 UR14, UR56, UR14, URZ ;  /* 0x0000000e380e7290 */ /* 0x000fe2000fffe03f */
[----:B------:R-:W-:Y:S02]  /*3260*/  ISETP.LT.OR P1, PT, R2, 0x11, P1 ;  /* 0x000000110200780c */ /* 0x000fe40000f21670 */
[----:B------:R-:W-:Y:S02]  /*3270*/  ISETP.GT.AND P2, PT, R4, 0x8, !P2 ;  /* 0x000000080400780c */ /* 0x000fe40005744270 */
[----:B------:R-:W-:Y:S02]  /*3280*/  FSEL R34, R34, -INF , !P1 ;  /* 0xff80000022227808 */ /* 0x000fe40004800000 */
[----:B------:R-:W-:Y:S02]  /*3290*/  LOP3.LUT P1, RZ, R23, 0x10, RZ, 0xc0, !PT ;  /* 0x0000001017ff7812 */ /* 0x000fe4000782c0ff */
[----:B------:R-:W-:-:S02]  /*32a0*/  FMNMX.FTZ R0, R36, R5, !PT ;  /* 0x0000000524007209 */ /* 0x000fc40007810000 */
[----:B------:R-:W-:Y:S02]  /*32b0*/  ISETP.GT.AND P1, PT, R4, 0x11, !P1 ;  /* 0x000000110400780c */ /* 0x000fe40004f24270 */
[C---:B------:R-:W-:Y:S02]  /*32c0*/  ISETP.LT.OR P2, PT, R2.reuse, 0x9, P2 ;  /* 0x000000090200780c */ /* 0x040fe40001741670 */
[----:B------:R-:W-:Y:S02]  /*32d0*/  ISETP.LT.OR P1, PT, R2, 0x12, P1 ;  /* 0x000000120200780c */ /* 0x000fe40000f21670 */
[----:B------:R-:W-:Y:S02]  /*32e0*/  FMNMX.FTZ R5, R37, R0, !PT ;  /* 0x0000000025057209 */ /* 0x000fe40007810000 */
[----:B------:R-:W-:Y:S02]  /*32f0*/  FSEL R35, R35, -INF , !P1 ;  /* 0xff80000023237808 */ /* 0x000fe40004800000 */
[----:B------:R-:W-:-:S02]  /*3300*/  LOP3.LUT P1, RZ, R23, 0x2000000, RZ, 0xc0, !PT ;  /* 0x0200000017ff7812 */ /* 0x000fc4000782c0ff */
[----:B------:R-:W-:Y:S02]  /*3310*/  FSEL R30, R30, -INF , !P2 ;  /* 0xff8000001e1e7808 */ /* 0x000fe40005000000 */
[----:B------:R-:W-:Y:S02]  /*3320*/  ISETP.GT.AND P1, PT, R4, 0x18, !P1 ;  /* 0x000000180400780c */ /* 0x000fe40004f24270 */
[----:B------:R-:W-:Y:S02]  /*3330*/  LOP3.LUT P2, RZ, R23, 0x40000, RZ, 0xc0, !PT ;  /* 0x0004000017ff7812 */ /* 0x000fe4000784c0ff */
[----:B------:R-:W-:Y:S02]  /*3340*/  ISETP.LT.OR P1, PT, R2, 0x19, P1 ;  /* 0x000000190200780c */ /* 0x000fe40000f21670 */
[----:B------:R-:W-:Y:S02]  /*3350*/  FMNMX.FTZ R0, R40, R5, !PT ;  /* 0x0000000528007209 */ /* 0x000fe40007810000 */
[----:B------:R-:W-:-:S02]  /*3360*/  FSEL R38, R38, -INF , !P1 ;  /* 0xff80000026267808 */ /* 0x000fc40004800000 */
[----:B------:R-:W-:Y:S02]  /*3370*/  LOP3.LUT P1, RZ, R23, 0x1000000, RZ, 0xc0, !PT ;  /* 0x0100000017ff7812 */ /* 0x000fe4000782c0ff */
[----:B------:R-:W-:Y:S02]  /*3380*/  FMNMX.FTZ R5, R41, R0, !PT ;  /* 0x0000000029057209 */ /* 0x000fe40007810000 */
        /* <DEDUP_REMOVED lines=8> */
[----:B------:R-:W-:Y:S02]  /*3410*/  FMNMX.FTZ R0, R48, R5, !PT ;  /* 0x0000000530007209 */ /* 0x000fe40007810000 */
        /* <DEDUP_REMOVED lines=46> */
[----:B------:R-:W-:Y:S01]  /*3700*/  LOP3.LUT P2, RZ, R23, 0x80, RZ, 0xc0, !PT ;  /* 0x0000008017ff7812 */ /* 0x000fe2000784c0ff */
[----:B------:R-:W0:Y:S01]  /*3710*/  SHFL.BFLY PT, R0, R5, 0x2, 0x1f ;  /* 0x0c401f0005007f89 */ /* 0x000e2200000e0000 */
[----:B------:R-:W-:Y:S02]  /*3720*/  FSEL R55, R55, -INF , !P1 ;  /* 0xff80000037377808 */ /* 0x000fe40004800000 */
[----:B------:R-:W-:-:S02]  /*3730*/  LOP3.LUT P1, RZ, R23, 0x8000, RZ, 0xc0, !PT ;  /* 0x0000800017ff7812 */ /* 0x000fc4000782c0ff */
[----:B------:R-:W-:Y:S02]  /*3740*/  LOP3.LUT P6, RZ, R23, 0x40, RZ, 0xc0, !PT ;  /* 0x0000004017ff7812 */ /* 0x000fe400078cc0ff */
[C---:B------:R-:W-:Y:S02]  /*3750*/  ISETP.GT.AND P1, PT, R4.reuse, 0x40, !P1 ;  /* 0x000000400400780c */ /* 0x040fe40004f24270 */
[----:B------:R-:W-:Y:S02]  /*3760*/  ISETP.GT.AND P3, PT, R4, 0x70, !P3 ;  /* 0x000000700400780c */ /* 0x000fe40005f64270 */
[----:B------:R-:W-:Y:S02]  /*3770*/  ISETP.LT.OR P1, PT, R2, 0x41, P1 ;  /* 0x000000410200780c */ /* 0x000fe40000f21670 */
[----:B------:R-:W-:Y:S02]  /*3780*/  ISETP.GT.AND P4, PT, R4, 0x71, !P4 ;  /* 0x000000710400780c */ /* 0x000fe40006784270 */
[----:B------:R-:W-:-:S02]  /*3790*/  FSEL R58, R58, -INF , !P1 ;  /* 0xff8000003a3a7808 */ /* 0x000fc40004800000 */
[----:B------:R-:W-:Y:S02]  /*37a0*/  LOP3.LUT P1, RZ, R23, 0x4000, RZ, 0xc0, !PT ;  /* 0x0000400017ff7812 */ /* 0x000fe4000782c0ff */
[C---:B------:R-:W-:Y:S02]  /*37b0*/  ISETP.GT.AND P5, PT, R4.reuse, 0x78, !P5 ;  /* 0x000000780400780c */ /* 0x040fe40006fa4270 */
[----:B------:R-:W-:Y:S02]  /*37c0*/  ISETP.GT.AND P1, PT, R4, 0x41, !P1 ;  /* 0x000000410400780c */ /* 0x000fe40004f24270 */
[C---:B------:R-:W-:Y:S02]  /*37d0*/  ISETP.LT.OR P3, PT, R2.reuse, 0x71, P3 ;  /* 0x000000710200780c */ /* 0x040fe40001f61670 */
[----:B------:R-:W-:Y:S02]  /*37e0*/  ISETP.LT.OR P1, PT, R2, 0x42, P1 ;  /* 0x000000420200780c */ /* 0x000fe40000f21670 */
[----:B0-----:R-:W-:-:S02]  /*37f0*/  FMNMX.FTZ R6, R5, R0, !PT ;  /* 0x0000000005067209 */ /* 0x001fc40007810000 */
[----:B------:R-:W-:Y:S02]  /*3800*/  FSEL R59, R59, -INF , !P1 ;  /* 0xff8000003b3b7808 */ /* 0x000fe40004800000 */
[----:B------:R-:W-:Y:S01]  /*3810*/  LOP3.LUT P1, RZ, R23, 0x2000, RZ, 0xc0, !PT ;  /* 0x0000200017ff7812 */ /* 0x000fe2000782c0ff */
[----:B------:R-:W0:Y:S01]  /*3820*/  SHFL.BFLY PT, R7, R6, 0x1, 0x1f ;  /* 0x0c201f0006077f89 */ /* 0x000e2200000e0000 */
[----:B------:R-:W-:Y:S02]  /*3830*/  ISETP.LT.OR P4, PT, R2, 0x72, P4 ;  /* 0x000000720200780c */ /* 0x000fe40002781670 */
[----:B------:R-:W-:Y:S02]  /*3840*/  ISETP.GT.AND P1, PT, R4, 0x48, !P1 ;  /* 0x000000480400780c */ /* 0x000fe40004f24270 */
[----:B------:R-:W-:Y:S02]  /*3850*/  FSEL R82, R82, -INF , !P3 ;  /* 0xff80000052527808 */ /* 0x000fe40005800000 */
[----:B------:R-:W-:-:S02]  /*3860*/  ISETP.LT.OR P1, PT, R2, 0x49, P1 ;  /* 0x000000490200780c */ /* 0x000fc40000f21670 */
[----:B------:R-:W-:Y:S02]  /*3870*/  ISETP.LT.OR P5, PT, R2, 0x79, P5 ;  /* 0x000000790200780c */ /* 0x000fe40002fa1670 */
[----:B------:R-:W-:Y:S02]  /*3880*/  FSEL R62, R62, -INF , !P1 ;  /* 0xff8000003e3e7808 */ /* 0x000fe40004800000 */
[----:B------:R-:W-:Y:S02]  /*3890*/  LOP3.LUT P1, RZ, R23, 0x1000, RZ, 0xc0, !PT ;  /* 0x0000100017ff7812 */ /* 0x000fe4000782c0ff */
[----:B------:R-:W-:Y:S02]  /*38a0*/  FSEL R83, R83, -INF , !P4 ;  /* 0xff80000053537808 */ /* 0x000fe40006000000 */
[----:B------:R-:W-:Y:S02]  /*38b0*/  ISETP.GT.AND P1, PT, R4, 0x49, !P1 ;  /* 0x000000490400780c */ /* 0x000fe40004f24270 */
[----:B------:R-:W-:-:S02]  /*38c0*/  FSEL R86, R86, -INF , !P5 ;  /* 0xff80000056567808 */ /* 0x000fc40006800000 */
[----:B------:R-:W-:Y:S02]  /*38d0*/  ISETP.LT.OR P1, PT, R2, 0x4a, P1 ;  /* 0x0000004a0200780c */ /* 0x000fe40000f21670 */
[----:B0-----:R-:W-:Y:S01]  /*38e0*/  FMNMX.FTZ R0, R6, R7, !PT ;  /* 0x0000000706007209 */ /* 0x001fe20007810000 */
[----:B------:R-:W-:Y:S01]  /*38f0*/  IMAD.U32 R7, RZ, RZ, UR43 ;  /* 0x0000002bff077e24 */ /* 0x000fe2000f8e00ff */
        /* <DEDUP_REMOVED lines=40> */
[----:B------:R-:W-:-:S01]  /*3b80*/  FFMA.FTZ R57, R57, UR43, -R20 ;  /* 0x0000002b39397c23 */ /* 0x000fc20008010814 */
[----:B------:R-:W-:Y:S01]  /*3b90*/  LOP3.LUT P1, RZ, R23, 0x4000000, RZ, 0xc0, !PT ;  /* 0x0400000017ff7812 */ /* 0x000fe2000782c0ff */
[----:B------:R-:W-:-:S01]  /*3ba0*/  FFMA.FTZ R3, R3, UR43, -R20 ;  /* 0x0000002b03037c23 */ /* 0x000fc20008010814 */
[----:B------:R-:W-:Y:S01]  /*3bb0*/  FMNMX.FTZ R7, R26, R27, !PT ;  /* 0x0000001b1a077209 */ /* 0x000fe20007810000 */
[----:B------:R-:W-:Y:S01]  /*3bc0*/  MUFU.EX2 R6, R6 ;  /* 0x0000000600067308 */ /* 0x000fe20000000800 */
[----:B------:R-:W-:Y:S01]  /*3bd0*/  ISETP.GT.AND P1, PT, R4, 0x68, !P1 ;  /* 0x000000680400780c */ /* 0x000fe20004f24270 */
        /* <DEDUP_REMOVED lines=15> */
[----:B------:R-:W-:Y:S01]  /*3cd0*/  FSEL R87, R87, -INF , !P6 ;  /* 0xff80000057577808 */ /* 0x000fe20007000000 */
[--C-:B------:R-:W-:Y:S01]  /*3ce0*/  FFMA.FTZ R33, R64, UR43, -R20.reuse ;  /* 0x0000002b40217c23 */ /* 0x100fe20008010814 */
[----:B------:R-:W-:Y:S01]  /*3cf0*/  FMNMX.FTZ R12, R38, R9, !PT ;  /* 0x00000009260c7209 */ /* 0x000fe20007810000 */
[--C-:B------:R-:W-:Y:S01]  /*3d00*/  FFMA.FTZ R52, R52, UR43, -R20.reuse ;  /* 0x0000002b34347c23 */ /* 0x100fe20008010814 */
[----:B------:R-:W-:-:S01]  /*3d10*/  FFMA.FTZ R56, R56, UR43, -R20 ;  /* 0x0000002b38387c23 */ /* 0x000fc20008010814 */
[----:B------:R-:W-:Y:S01]  /*3d20*/  FFMA.FTZ R72, R72, UR43, -R20 ;  /* 0x0000002b48487c23 */ /* 0x000fe20008010814 */
[----:B------:R-:W-:Y:S01]  /*3d30*/  FMNMX.FTZ R11, R39, R12, !PT ;  /* 0x0000000c270b7209 */ /* 0x000fe20007810000 */
[----:B------:R-:W-:Y:S01]  /*3d40*/  MUFU.EX2 R3, R3 ;  /* 0x0000000300037308 */ /* 0x000fe20000000800 */
[----:B0-----:R-:W-:-:S02]  /*3d50*/  IMAD.U32 R57, RZ, RZ, UR43 ;  /* 0x0000002bff397e24 */ /* 0x001fc4000f8e00ff */
[--C-:B------:R-:W-:Y:S01]  /*3d60*/  FFMA.FTZ R12, R37, UR43, -R20.reuse ;  /* 0x0000002b250c7c23 */ /* 0x100fe20008010814 */
[----:B------:R-:W-:Y:S01]  /*3d70*/  FMNMX.FTZ R14, R42, R11, !PT ;  /* 0x0000000b2a0e7209 */ /* 0x000fe20007810000 */
[----:B------:R-:W-:-:S03]  /*3d80*/  FFMA.FTZ R37, R68, UR43, -R20 ;  /* 0x0000002b44257c23 */ /* 0x000fc60008010814 */
[----:B------:R-:W-:Y:S01]  /*3d90*/  FMNMX.FTZ R11, R43, R14, !PT ;  /* 0x0000000e2b0b7209 */ /* 0x000fe20007810000 */
[----:B------:R-:W-:Y:S03]  /*3da0*/  MUFU.EX2 R5, R5 ;  /* 0x0000000500057308 */ /* 0x000fe60000000800 */
[----:B------:R-:W-:-:S04]  /*3db0*/  FMNMX.FTZ R14, R46, R11, !PT ;  /* 0x0000000b2e0e7209 */ /* 0x000fc80007810000 */
[----:B------:R-:W-:Y:S01]  /*3dc0*/  FMNMX.FTZ R13, R47, R14, !PT ;  /* 0x0000000e2f0d7209 */ /* 0x000fe20007810000 */
[----:B------:R-:W-:-:S01]  /*3dd0*/  FFMA.FTZ R14, R41, UR43, -R20 ;  /* 0x0000002b290e7c23 */ /* 0x000fc20008010814 */
[----:B------:R-:W0:Y:S02]  /*3de0*/  MUFU.EX2 R8, R8 ;  /* 0x0000000800087308 */ /* 0x000e240000000800 */
[----:B------:R-:W-:-:S04]  /*3df0*/  FMNMX.FTZ R24, R50, R13, !PT ;  /* 0x0000000d32187209 */ /* 0x000fc80007810000 */
[----:B------:R-:W-:Y:S02]  /*3e00*/  FMNMX.FTZ R13, R51, R24, !PT ;  /* 0x00000018330d7209 */ /* 0x000fe40007810000 */
[----:B------:R-:W-:Y:S02]  /*3e10*/  MUFU.EX2 R10, R10 ;  /* 0x0000000a000a7308 */ /* 0x000fe40000000800 */
[----:B------:R-:W-:-:S04]  /*3e20*/  FMNMX.FTZ R24, R54, R13, !PT ;  /* 0x0000000d36187209 */ /* 0x000fc80007810000 */
[----:B------:R-:W-:Y:S01]  /*3e30*/  FMNMX.FTZ R15, R55, R24, !PT ;  /* 0x00000018370f7209 */ /* 0x000fe20007810000 */
[----:B------:R-:W-:-:S01]  /*3e40*/  FFMA.FTZ R24, R45, UR43, -R20 ;  /* 0x0000002b2d187c23 */ /* 0x000fc20008010814 */
[----:B------:R1:W-:Y:S01]  /*3e50*/  MUFU.EX2 R9, R36 ;  /* 0x0000002400097308 */ /* 0x0003e20000000800 */
[----:B0-----:R-:W-:Y:S01]  /*3e60*/  F2FP.SATFINITE.E4M3.F32.PACK_AB_MERGE_C R148, R8, R5, RZ ;  /* 0x000000050894723e */ /* 0x001fe200048070ff */
[----:B------:R-:W-:Y:S01]  /*3e70*/  FFMA.FTZ R45, R76, UR43, -R20 ;  /* 0x0000002b4c2d7c23 */ /* 0x000fe20008010814 */
[----:B------:R-:W-:Y:S02]  /*3e80*/  FMNMX.FTZ R28, R58, R15, !PT ;  /* 0x0000000f3a1c7209 */ /* 0x000fe40007810000 */
[----:B------:R-:W-:Y:S02]  /*3e90*/  F2FP.SATFINITE.E4M3.F32.PACK_AB_MERGE_C R148, R6, R3, R148 ;  /* 0x000000030694723e */ /* 0x000fe40004807094 */
[----:B------:R-:W-:Y:S01]  /*3ea0*/  FMNMX.FTZ R15, R59, R28, !PT ;  /* 0x0000001c3b0f7209 */ /* 0x000fe20007810000 */
[----:B------:R0:W-:Y:S01]  /*3eb0*/  MUFU.EX2 R11, R40 ;  /* 0x00000028000b7308 */ /* 0x0001e20000000800 */
[----:B-1----:R-:W-:-:S02]  /*3ec0*/  FFMA.FTZ R36, R61, UR43, -R20 ;  /* 0x0000002b3d247c23 */ /* 0x002fc40008010814 */
[----:B------:R-:W-:-:S04]  /*3ed0*/  FMNMX.FTZ R28, R62, R15, !PT ;  /* 0x0000000f3e1c7209 */ /* 0x000fc80007810000 */
[----:B------:R-:W-:Y:S01]  /*3ee0*/  FMNMX.FTZ R21, R63, R28, !PT ;  /* 0x0000001c3f157209 */ /* 0x000fe20007810000 */
[----:B------:R-:W1:Y:S01]  /*3ef0*/  MUFU.EX2 R12, R12 ;  /* 0x0000000c000c7308 */ /* 0x000e620000000800 */
[----:B0-----:R-:W-:-:S01]  /*3f00*/  FFMA.FTZ R40, R65, UR43, -R20 ;  /* 0x0000002b41287c23 */ /* 0x001fc20008010814 */
[--C-:B------:R-:W-:Y:S01]  /*3f10*/  FFMA.FTZ R28, R49, UR43, -R20.reuse ;  /* 0x0000002b311c7c23 */ /* 0x100fe20008010814 */
[----:B------:R-:W-:Y:S01]  /*3f20*/  FMNMX.FTZ R32, R66, R21, !PT ;  /* 0x0000001542207209 */ /* 0x000fe20007810000 */
[----:B------:R-:W-:-:S03]  /*3f30*/  FFMA.FTZ R49, R80, UR43, -R20 ;  /* 0x0000002b50317c23 */ /* 0x000fc60008010814 */
[----:B------:R-:W-:Y:S01]  /*3f40*/  FMNMX.FTZ R21, R67, R32, !PT ;  /* 0x0000002043157209 */ /* 0x000fe20007810000 */
[----:B------:R0:W-:Y:S03]  /*3f50*/  MUFU.EX2 R13, R44 ;  /* 0x0000002c000d7308 */ /* 0x0001e60000000800 */
[----:B------:R-:W-:-:S04]  /*3f60*/  FMNMX.FTZ R32, R70, R21, !PT ;  /* 0x0000001546207209 */ /* 0x000fc80007810000 */
[----:B------:R-:W-:Y:S01]  /*3f70*/  FMNMX.FTZ R25, R71, R32, !PT ;  /* 0x0000002047197209 */ /* 0x000fe20007810000 */
[----:B------:R-:W-:-:S01]  /*3f80*/  FFMA.FTZ R32, R53, UR43, -R20 ;  /* 0x0000002b35207c23 */ /* 0x000fc20008010814 */
[----:B------:R-:W-:Y:S01]  /*3f90*/  MUFU.EX2 R14, R14 ;  /* 0x0000000e000e7308 */ /* 0x000fe20000000800 */
[----:B0-----:R-:W-:-:S01]  /*3fa0*/  FFMA.FTZ R44, R69, UR43, -R20 ;  /* 0x0000002b452c7c23 */ /* 0x001fc20008010814 */
[----:B------:R-:W-:Y:S02]  /*3fb0*/  FMNMX.FTZ R4, R74, R25, !PT ;  /* 0x000000194a047209 */ /* 0x000fe40007810000 */
[----:B-1----:R-:W-:Y:S02]  /*3fc0*/  F2FP.SATFINITE.E4M3.F32.PACK_AB_MERGE_C R150, R12, R9, RZ ;  /* 0x000000090c96723e */ /* 0x002fe400048070ff */
[----:B------:R-:W-:Y:S02]  /*3fd0*/  FMNMX.FTZ R25, R75, R4, !PT ;  /* 0x000000044b197209 */ /* 0x000fe40007810000 */
[----:B------:R-:W0:Y:S01]  /*3fe0*/  MUFU.EX2 R24, R24 ;  /* 0x0000001800187308 */ /* 0x000e220000000800 */
[----:B------:R-:W-:-:S02]  /*3ff0*/  F2FP.SATFINITE.E4M3.F32.PACK_AB_MERGE_C R150, R10, R7, R150 ;  /* 0x000000070a96723e */ /* 0x000fc40004807096 */
[----:B------:R-:W-:-:S04]  /*4000*/  FMNMX.FTZ R4, R78, R25, !PT ;  /* 0x000000194e047209 */ /* 0x000fc80007810000 */
[----:B------:R-:W-:Y:S01]  /*4010*/  FMNMX.FTZ R29, R79, R4, !PT ;  /* 0x000000044f1d7209 */ /* 0x000fe20007810000 */
[----:B------:R1:W-:Y:S03]  /*4020*/  MUFU.EX2 R15, R48 ;  /* 0x00000030000f7308 */ /* 0x0003e60000000800 */
[----:B------:R-:W-:-:S04]  /*4030*/  FMNMX.FTZ R4, R82, R29, !PT ;  /* 0x0000001d52047209 */ /* 0x000fc80007810000 */
[----:B------:R-:W-:Y:S01]  /*4040*/  FMNMX.FTZ R29, R83, R4, !PT ;  /* 0x00000004531d7209 */ /* 0x000fe20007810000 */
[----:B------:R-:W-:Y:S01]  /*4050*/  MUFU.EX2 R28, R28 ;  /* 0x0000001c001c7308 */ /* 0x000fe20000000800 */
[----:B0-----:R-:W-:Y:S01]  /*4060*/  F2FP.SATFINITE.E4M3.F32.PACK_AB_MERGE_C R144, R24, R13, RZ ;  /* 0x0000000d1890723e */ /* 0x001fe200048070ff */
[----:B-1----:R-:W-:Y:S01]  /*4070*/  FFMA.FTZ R48, R73, UR43, -R20 ;  /* 0x0000002b49307c23 */ /* 0x002fe20008010814 */
[----:B------:R-:W-:Y:S02]  /*4080*/  FMNMX.FTZ R4, R86, R29, !PT ;  /* 0x0000001d56047209 */ /* 0x000fe40007810000 */
[----:B------:R-:W-:Y:S02]  /*4090*/  F2FP.SATFINITE.E4M3.F32.PACK_AB_MERGE_C R144, R14, R11, R144 ;  /* 0x0000000b0e90723e */ /* 0x000fe40004807090 */
[----:B------:R-:W-:Y:S01]  /*40a0*/  FMNMX.FTZ R4, R87, R4, !PT ;  /* 0x0000000457047209 */ /* 0x000fe20007810000 */
[----:B------:R-:W-:Y:S04]  /*40b0*/  MUFU.EX2 R29, R60 ;  /* 0x0000003c001d7308 */ /* 0x000fe80000000800 */
[----:B------:R-:W0:Y:S04]  /*40c0*/  SHFL.BFLY PT, R41, R4, 0x2, 0x1f ;  /* 0x0c401f0004297f89 */ /* 0x000e2800000e0000 */
[----:B------:R1:W-:Y:S08]  /*40d0*/  MUFU.EX2 R21, R52 ;  /* 0x0000003400157308 */ /* 0x0003f00000000800 */
[----:B------:R-:W-:Y:S01]  /*40e0*/  MUFU.EX2 R32, R32 ;  /* 0x0000002000207308 */ /* 0x000fe20000000800 */
[----:B-1----:R-:W-:-:S07]  /*40f0*/  FFMA.FTZ R52, R77, UR43, -R20 ;  /* 0x0000002b4d347c23 */ /* 0x002fce0008010814 */
[----:B------:R-:W-:Y:S01]  /*4100*/  MUFU.EX2 R36, R36 ;  /* 0x0000002400247308 */ /* 0x000fe20000000800 */
[----:B0-----:R-:W-:-:S07]  /*4110*/  FMNMX.FTZ R53, R4, R41, !PT ;  /* 0x0000002904357209 */ /* 0x001fce0007810000 */
[----:B------:R0:W-:Y:S01]  /*4120*/  MUFU.EX2 R25, R56 ;  /* 0x0000003800197308 */ /* 0x0001e20000000800 */
[----:B------:R-:W1:Y:S07]  /*4130*/  SHFL.BFLY PT, R4, R53, 0x1, 0x1f ;  /* 0x0c201f0035047f89 */ /* 0x000e6e00000e0000 */
[----:B------:R-:W-:Y:S01]  /*4140*/  MUFU.EX2 R37, R37 ;  /* 0x0000002500257308 */ /* 0x000fe20000000800 */
[----:B0-----:R-:W-:-:S07]  /*4150*/  FFMA.FTZ R56, R81, UR43, -R20 ;  /* 0x0000002b51387c23 */ /* 0x001fce0008010814 */
[----:B------:R-:W-:Y:S08]  /*4160*/  MUFU.EX2 R44, R44 ;  /* 0x0000002c002c7308 */ /* 0x000ff00000000800 */
[----:B------:R-:W-:Y:S01]  /*4170*/  MUFU.EX2 R33, R33 ;  /* 0x0000002100217308 */ /* 0x000fe20000000800 */
[----:B-1----:R-:W-:Y:S01]  /*4180*/  FMNMX.FTZ R4, R53, R4, !PT ;  /* 0x0000000435047209 */ /* 0x002fe20007810000 */
[--C-:B------:R-:W-:Y:S01]  /*4190*/  FFMA.FTZ R53, R84, UR43, -R20.reuse ;  /* 0x0000002b54357c23 */ /* 0x100fe20008010814 */
[----:B------:R-:W-:-:S02]  /*41a0*/  FFMA.FTZ R20, R85, UR43, -R20 ;  /* 0x0000002b55147c23 */ /* 0x000fc40008010814 */
[C---:B------:R-:W-:Y:S01]  /*41b0*/  FSETP.NEU.FTZ.AND P1, PT, R4.reuse, -INF , PT ;  /* 0xff8000000400780b */ /* 0x040fe20003f3d000 */
[----:B------:R-:W-:-:S02]  /*41c0*/  FFMA.FTZ R57, R4, R57, -8 ;  /* 0xc100000004397423 */ /* 0x000fc40000010039 */
[----:B------:R-:W-:Y:S03]  /*41d0*/  MUFU.EX2 R40, R40 ;  /* 0x0000002800287308 */ /* 0x000fe60000000800 */
[----:B------:R-:W-:Y:S02]  /*41e0*/  FSEL R57, R57, RZ, P1 ;  /* 0x000000ff39397208 */ /* 0x000fe40000800000 */
[----:B------:R-:W-:-:S03]  /*41f0*/  PLOP3.LUT P1, PT, PT, PT, UP0, 0x40, 0x0 ;  /* 0x000000000000781c */ /* 0x000fc60003f2e808 */
[--C-:B------:R-:W-:Y:S01]  /*4200*/  FFMA.FTZ R26, R26, UR43, -R57.reuse ;  /* 0x0000002b1a1a7c23 */ /* 0x100fe20008010839 */
[----:B------:R-:W-:-:S01]  /*4210*/  FFMA.FTZ R27, R27, UR43, -R57 ;  /* 0x0000002b1b1b7c23 */ /* 0x000fc20008010839 */
[--C-:B------:R-:W-:Y:S01]  /*4220*/  FFMA.FTZ R60, R39, UR43, -R57.reuse ;  /* 0x0000002b273c7c23 */ /* 0x100fe20008010839 */
[----:B------:R-:W-:-:S01]  /*4230*/  FFMA.FTZ R39, R43, UR43, -R57 ;  /* 0x0000002b2b277c23 */ /* 0x000fc20008010839 */
[--C-:B------:R-:W-:Y:S01]  /*4240*/  FFMA.FTZ R30, R30, UR43, -R57.reuse ;  /* 0x0000002b1e1e7c23 */ /* 0x100fe20008010839 */
[----:B------:R-:W-:-:S01]  /*4250*/  FFMA.FTZ R43, R50, UR43, -R57 ;  /* 0x0000002b322b7c23 */ /* 0x000fc20008010839 */
[----:B------:R-:W-:Y:S01]  /*4260*/  FFMA.FTZ R50, R58, UR43, -R57 ;  /* 0x0000002b3a327c23 */ /* 0x000fe20008010839 */
[----:B------:R-:W-:Y:S01]  /*4270*/  MUFU.EX2 R26, R26 ;  /* 0x0000001a001a7308 */ /* 0x000fe20000000800 */
[----:B------:R-:W-:-:S01]  /*4280*/  FADD.FTZ R58, R3, R6 ;  /* 0x00000006033a7221 */ /* 0x000fc20000010000 */
[--C-:B------:R-:W-:Y:S01]  /*4290*/  FFMA.FTZ R61, R31, UR43, -R57.reuse ;  /* 0x0000002b1f3d7c23 */ /* 0x100fe20008010839 */
[----:B------:R-:W-:-:S01]  /*42a0*/  FFMA.FTZ R65, R55, UR43, -R57 ;  /* 0x0000002b37417c23 */ /* 0x000fc20008010839 */
[----:B------:R-:W-:Y:S01]  /*42b0*/  FFMA.FTZ R31, R34, UR43, -R57 ;  /* 0x0000002b221f7c23 */ /* 0x000fe20008010839 */
[----:B------:R-:W-:-:S01]  /*42c0*/  FADD.FTZ R55, R5, R58 ;  /* 0x0000003a05377221 */ /* 0x000fc20000010000 */
[--C-:B------:R-:W-:Y:S01]  /*42d0*/  FFMA.FTZ R58, R62, UR43, -R57.reuse ;  /* 0x0000002b3e3a7c23 */ /* 0x100fe20008010839 */
[----:B------:R-:W-:-:S01]  /*42e0*/  FFMA.FTZ R34, R35, UR43, -R57 ;  /* 0x0000002b23227c23 */ /* 0x000fc20008010839 */
[----:B------:R-:W0:Y:S01]  /*42f0*/  MUFU.EX2 R27, R27 ;  /* 0x0000001b001b7308 */ /* 0x000e220000000800 */
[----:B------:R-:W-:-:S01]  /*4300*/  FADD.FTZ R62, R8, R55 ;  /* 0x00000037083e7221 */ /* 0x000fc20000010000 */
[--C-:B------:R-:W-:Y:S01]  /*4310*/  FFMA.FTZ R35, R38, UR43, -R57.reuse ;  /* 0x0000002b26237c23 */ /* 0x100fe20008010839 */
[----:B------:R-:W-:-:S01]  /*4320*/  FFMA.FTZ R38, R42, UR43, -R57 ;  /* 0x0000002b2a267c23 */ /* 0x000fc20008010839 */
[----:B------:R-:W-:Y:S01]  /*4330*/  FFMA.FTZ R42, R46, UR43, -R57 ;  /* 0x0000002b2e2a7c23 */ /* 0x000fe20008010839 */
[----:B------:R-:W-:-:S01]  /*4340*/  FADD.FTZ R55, R7, R62 ;  /* 0x0000003e07377221 */ /* 0x000fc20000010000 */
[--C-:B------:R-:W-:Y:S01]  /*4350*/  FFMA.FTZ R46, R51, UR43, -R57.reuse ;  /* 0x0000002b332e7c23 */ /* 0x100fe20008010839 */
[----:B------:R-:W-:-:S01]  /*4360*/  FFMA.FTZ R51, R59, UR43, -R57 ;  /* 0x0000002b3b337c23 */ /* 0x000fc20008010839 */
[----:B------:R-:W1:Y:S01]  /*4370*/  MUFU.EX2 R30, R30 ;  /* 0x0000001e001e7308 */ /* 0x000e620000000800 */
[----:B------:R-:W-:-:S01]  /*4380*/  FFMA.FTZ R59, R63, UR43, -R57 ;  /* 0x0000002b3f3b7c23 */ /* 0x000fc20008010839 */
[----:B------:R-:W-:Y:S01]  /*4390*/  FADD.FTZ R62, R10, R55 ;  /* 0x000000370a3e7221 */ /* 0x000fe20000010000 */
[----:B------:R-:W-:-:S01]  /*43a0*/  FFMA.FTZ R47, R47, UR43, -R57 ;  /* 0x0000002b2f2f7c23 */ /* 0x000fc20008010839 */
[--C-:B------:R-:W-:Y:S01]  /*43b0*/  FFMA.FTZ R54, R54, UR43, -R57.reuse ;  /* 0x0000002b36367c23 */ /* 0x100fe20008010839 */
[----:B------:R-:W-:-:S01]  /*43c0*/  FFMA.FTZ R55, R66, UR43, -R57 ;  /* 0x0000002b42377c23 */ /* 0x000fc20008010839 */
[----:B------:R-:W-:Y:S01]  /*43d0*/  FADD.FTZ R69, R9, R62 ;  /* 0x0000003e09457221 */ /* 0x000fe20000010000 */
[----:B------:R-:W-:-:S01]  /*43e0*/  FFMA.FTZ R8, R67, UR43, -R57 ;  /* 0x0000002b43087c23 */ /* 0x000fc20008010839 */
[----:B------:R-:W2:Y:S01]  /*43f0*/  MUFU.EX2 R61, R61 ;  /* 0x0000003d003d7308 */ /* 0x000ea20000000800 */
[----:B0-----:R-:W-:-:S01]  /*4400*/  FADD.FTZ R63, R26, R27 ;  /* 0x0000001b1a3f7221 */ /* 0x001fc20000010000 */
[----:B------:R-:W-:Y:S01]  /*4410*/  FADD.FTZ R64, R12, R69 ;  /* 0x000000450c407221 */ /* 0x000fe20000010000 */
[----:B------:R-:W-:-:S01]  /*4420*/  FFMA.FTZ R70, R70, UR43, -R57 ;  /* 0x0000002b46467c23 */ /* 0x000fc20008010839 */
[--C-:B------:R-:W-:Y:S01]  /*4430*/  FFMA.FTZ R71, R71, UR43, -R57.reuse ;  /* 0x0000002b47477c23 */ /* 0x100fe20008010839 */
[----:B------:R-:W-:-:S01]  /*4440*/  FFMA.FTZ R74, R74, UR43, -R57 ;  /* 0x0000002b4a4a7c23 */ /* 0x000fc20008010839 */
[--C-:B------:R-:W-:Y:S01]  /*4450*/  FFMA.FTZ R75, R75, UR43, -R57.reuse ;  /* 0x0000002b4b4b7c23 */ /* 0x100fe20008010839 */
        /* <DEDUP_REMOVED lines=11> */
[----:B------:R-:W-:Y:S01]  /*4510*/  FFMA.FTZ R57, R87, UR43, -R57 ;  /* 0x0000002b57397c23 */ /* 0x000fe20008010839 */
[----:B------:R-:W-:-:S04]  /*4520*/  F2FP.SATFINITE.E4M3.F32.PACK_AB_MERGE_C R30, R61, R30, RZ ;  /* 0x0000001e3d1e723e */ /* 0x000fc800048070ff */
[----:B------:R-:W-:Y:S01]  /*4530*/  F2FP.SATFINITE.E4M3.F32.PACK_AB_MERGE_C R149, R27, R26, R30 ;  /* 0x0000001a1b95723e */ /* 0x000fe2000480701e */
[----:B------:R-:W2:Y:S01]  /*4540*/  MUFU.EX2 R35, R35 ;  /* 0x0000002300237308 */ /* 0x000ea20000000800 */
[----:B0-----:R-:W-:-:S07]  /*4550*/  FADD.FTZ R5, R31, R62 ;  /* 0x0000003e1f057221 */ /* 0x001fce0000010000 */
        /* <DEDUP_REMOVED lines=11> */
[----:B------:R-:W-:Y:S01]  /*4610*/  FADD.FTZ R21, R21, R10 ;  /* 0x0000000a15157221 */ /* 0x000fe20000010000 */
[----:B------:R-:W-:Y:S02]  /*4620*/  F2FP.SATFINITE.E4M3.F32.PACK_AB_MERGE_C R146, R28, R15, R5 ;  /* 0x0000000f1c92723e */ /* 0x000fe40004807005 */
[----:B------:R-:W-:Y:S01]  /*4630*/  F2FP.SATFINITE.E4M3.F32.PACK_AB_MERGE_C R35, R60, R35, RZ ;  /* 0x000000233c23723e */ /* 0x000fe200048070ff */
[----:B------:R-:W-:-:S02]  /*4640*/  FADD.FTZ R32, R32, R21 ;  /* 0x0000001520207221 */ /* 0x000fc40000010000 */
[----:B------:R-:W0:Y:S01]  /*4650*/  MUFU.EX2 R42, R42 ;  /* 0x0000002a002a7308 */ /* 0x000e220000000800 */
[----:B-1----:R-:W-:-:S01]  /*4660*/  FADD.FTZ R6, R38, R3 ;  /* 0x0000000326067221 */ /* 0x002fc20000010000 */
[----:B------:R-:W-:Y:S01]  /*4670*/  FADD.FTZ R5, R25, R32 ;  /* 0x0000002019057221 */ /* 0x000fe20000010000 */
[----:B------:R-:W-:-:S05]  /*4680*/  F2FP.SATFINITE.E4M3.F32.PACK_AB_MERGE_C R151, R34, R31, R35 ;  /* 0x0000001f2297723e */ /* 0x000fca0004807023 */
[----:B------:R-:W1:Y:S01]  /*4690*/  MUFU.EX2 R47, R47 ;  /* 0x0000002f002f7308 */ /* 0x000e620000000800 */
[----:B--2---:R-:W-:-:S07]  /*46a0*/  FADD.FTZ R3, R39, R6 ;  /* 0x0000000627037221 */ /* 0x004fce0000010000 */
[----:B------:R-:W2:Y:S01]  /*46b0*/  MUFU.EX2 R43, R43 ;  /* 0x0000002b002b7308 */ /* 0x000ea20000000800 */
[----:B0-----:R-:W-:-:S01]  /*46c0*/  FADD.FTZ R6, R42, R3 ;  /* 0x000000032a067221 */ /* 0x001fc20000010000 */
[----:B------:R-:W-:-:S04]  /*46d0*/  F2FP.SATFINITE.E4M3.F32.PACK_AB_MERGE_C R3, R36, R29, RZ ;  /* 0x0000001d2403723e */ /* 0x000fc800048070ff */
[----:B------:R-:W-:Y:S02]  /*46e0*/  F2FP.SATFINITE.E4M3.F32.PACK_AB_MERGE_C R140, R2, R25, R3 ;  /* 0x00000019028c723e */ /* 0x000fe40004807003 */
        /* <DEDUP_REMOVED lines=20> */
[----:B------:R-:W-:Y:S01]  /*4830*/  FADD.FTZ R44, R44, R37 ;  /* 0x000000252c2c7221 */ /* 0x000fe20000010000 */
[----:B------:R-:W-:-:S04]  /*4840*/  F2FP.SATFINITE.E4M3.F32.PACK_AB_MERGE_C R54, R65, R54, RZ ;  /* 0x000000364136723e */ /* 0x000fc800048070ff */
[----:B------:R-:W-:Y:S01]  /*4850*/  F2FP.SATFINITE.E4M3.F32.PACK_AB_MERGE_C R147, R46, R43, R54 ;  /* 0x0000002b2e93723e */ /* 0x000fe20004807036 */
        /* <DEDUP_REMOVED lines=22> */
[----:B------:R-:W-:Y:S01]  /*49c0*/  F2FP.SATFINITE.E4M3.F32.PACK_AB_MERGE_C R143, R8, R55, R70 ;  /* 0x00000037088f723e */ /* 0x000fe20004807046 */
[----:B------:R-:W-:Y:S02]  /*49d0*/  VIADD R8, R88, 0xfffffffe ;  /* 0xfffffffe58087836 */ /* 0x000fe40000000000 */
[----:B------:R-:W0:Y:S08]  /*49e0*/  MUFU.EX2 R74, R74 ;  /* 0x0000004a004a7308 */ /* 0x000e300000000800 */
[----:B------:R-:W2:Y:S01]  /*49f0*/  MUFU.EX2 R75, R75 ;  /* 0x0000004b004b7308 */ /* 0x000ea20000000800 */
[----:B-1----:R-:W-:Y:S01]  /*4a00*/  F2FP.SATFINITE.E4M3.F32.PACK_AB_MERGE_C R136, R48, R41, R5 ;  /* 0x000000293088723e */ /* 0x002fe20004807005 */
[----:B------:R-:W-:-:S04]  /*4a10*/  FADD.FTZ R41, R41, R44 ;  /* 0x0000002c29297221 */ /* 0x000fc80000010000 */
[----:B------:R-:W-:Y:S02]  /*4a20*/  FADD.FTZ R48, R48, R41 ;  /* 0x0000002930307221 */ /* 0x000fe40000010000 */
[----:B------:R-:W1:Y:S01]  /*4a30*/  MUFU.EX2 R78, R78 ;  /* 0x0000004e004e7308 */ /* 0x000e620000000800 */
[----:B0-----:R-:W-:-:S01]  /*4a40*/  FADD.FTZ R2, R74, R71 ;  /* 0x000000474a027221 */ /* 0x001fc20000010000 */
[----:B------:R-:W-:-:S04]  /*4a50*/  FADD.FTZ R45, R45, R48 ;  /* 0x000000302d2d7221 */ /* 0x000fc80000010000 */
[----:B------:R-:W-:Y:S02]  /*4a60*/  FADD.FTZ R52, R52, R45 ;  /* 0x0000002d34347221 */ /* 0x000fe40000010000 */
[----:B------:R-:W-:Y:S01]  /*4a70*/  MUFU.EX2 R53, R53 ;  /* 0x0000003500357308 */ /* 0x000fe20000000800 */
[----:B--2---:R-:W-:-:S07]  /*4a80*/  FADD.FTZ R3, R75, R2 ;  /* 0x000000024b037221 */ /* 0x004fce0000010000 */
[----:B------:R-:W0:Y:S01]  /*4a90*/  MUFU.EX2 R20, R20 ;  /* 0x0000001400147308 */ /* 0x000e220000000800 */
[----:B-1----:R-:W-:-:S07]  /*4aa0*/  FADD.FTZ R2, R78, R3 ;  /* 0x000000034e027221 */ /* 0x002fce0000010000 */
[----:B------:R-:W1:Y:S08]  /*4ab0*/  MUFU.EX2 R79, R79 ;  /* 0x0000004f004f7308 */ /* 0x000e700000000800 */
[----:B------:R-:W-:Y:S01]  /*4ac0*/  MUFU.EX2 R49, R49 ;  /* 0x0000003100317308 */ /* 0x000fe20000000800 */
[----:B0-----:R-:W-:-:S07]  /*4ad0*/  F2FP.SATFINITE.E4M3.F32.PACK_AB_MERGE_C R5, R20, R53, RZ ;  /* 0x000000351405723e */ /* 0x001fce00048070ff */
[----:B------:R-:W0:Y:S01]  /*4ae0*/  MUFU.EX2 R56, R56 ;  /* 0x0000003800387308 */ /* 0x000e220000000800 */
[C---:B-1----:R-:W-:Y:S01]  /*4af0*/  F2FP.SATFINITE.E4M3.F32.PACK_AB_MERGE_C R78, R79.reuse, R78, RZ ;  /* 0x0000004e4f4e723e */ /* 0x042fe200048070ff */
        /* <DEDUP_REMOVED lines=9> */
[----:B------:R-:W-:-:S06]  /*4b90*/  FADD.FTZ R53, R53, R56 ;  /* 0x0000003835357221 */ /* 0x000fcc0000010000 */
[----:B------:R-:W1:Y:S01]  /*4ba0*/  MUFU.EX2 R57, R57 ;  /* 0x0000003900397308 */ /* 0x000e620000000800 */
[----:B--2---:R-:W-:-:S04]  /*4bb0*/  FADD.FTZ R3, R83, R2 ;  /* 0x0000000253037221 */ /* 0x004fc80000010000 */
[----:B0-----:R-:W-:Y:S01]  /*4bc0*/  FADD.FTZ R2, R86, R3 ;  /* 0x0000000356027221 */ /* 0x001fe20000010000 */
[----:B------:R-:W-:-:S01]  /*4bd0*/  FADD.FTZ R3, R20, R53 ;  /* 0x0000003514037221 */ /* 0x000fc20000010000 */
[C---:B-1----:R-:W-:Y:S02]  /*4be0*/  F2FP.SATFINITE.E4M3.F32.PACK_AB_MERGE_C R5, R57.reuse, R86, RZ ;  /* 0x000000563905723e */ /* 0x042fe400048070ff */
        /* <DEDUP_REMOVED lines=14> */
.L_x_1032:
[----:B------:R-:W-:Y:S02]  /*4cd0*/  ULDC UR17, c[0x0][0x9e4] ;  /* 0x0002790000117ab9 */ /* 0x000fe40000000800 */
[----:B------:R-:W-:-:S11]  /*4ce0*/  UISETP.NE.AND UP0, UPT, UR17, 0x1, UPT ;  /* 0x000000011100788c */ /* 0x000fd6000bf05270 */
[----:B------:R-:W-:Y:S02]  /*4cf0*/  @UP0 ULDC.64 UR6, c[0x0][0x9e8] ;  /* 0x00027a0000060ab9 */ /* 0x000fe40000000a00 */
[----:B------:R-:W-:-:S04]  /*4d00*/  UIMAD.WIDE.U32 UR10, UR15, UR6, URZ ;  /* 0x000000060f0a72a5 */ /* 0x000fc8000f8e003f */
[----:B------:R-:W-:-:S12]  /*4d10*/  @UP0 USHF.R.U32.HI UR15, URZ, UR7, UR11 ;  /* 0x000000073f0f0299 */ /* 0x000fd8000801160b */
.L_x_1033:
[----:B------:R-:W-:-:S04]  /*4d20*/  UIMAD UR15, UR15, UR17, UR17 ;  /* 0x000000110f0f72a4 */ /* 0x000fc8000f8e0211 */
[----:B------:R-:W-:-:S04]  /*4d30*/  UISETP.LT.AND UP0, UPT, UR14, UR15, UPT ;  /* 0x0000000f0e00728c */ /* 0x000fc8000bf01270 */
[----:B------:R-:W-:-:S12]  /*4d40*/  USEL UR14, UR14, UR15, UP0 ;  /* 0x0000000f0e0e7287 */ /* 0x000fd80008000000 */
.L_x_1031:
        /* <DEDUP_REMOVED lines=39> */
.L_x_1053:
[----:B------:R-:W-:-:S04]  /*4fc0*/  UISETP.NE.AND UP0, UPT, UR21, 0x1, UPT ;  /* 0x000000011500788c */ /* 0x000fc8000bf05270 */
[----:B------:R-:W-:-:S04]  /*4fd0*/  USEL UR47, URZ, 0x1, UP0 ;  /* 0x000000013f2f7887 */ /* 0x000fc80008000000 */
[----:B------:R-:W-:Y:S01]  /*4fe0*/  ULOP3.LUT UR47, UR20, UR47, URZ, 0x3c, !UPT ;  /* 0x0000002f142f7292 */ /* 0x000fe2000f8e3c3f */
[----:B------:R-:W-:Y:S11]  /*4ff0*/  @!P0 BRA `(.L_x_1035) ;  /* 0x0000000000048947 */ /* 0x000ff60003800000 */
[----:B------:R-:W-:Y:S01]  /*5000*/  BPT.TRAP 0x1 ;  /* 0x000000040000795c */ /* 0x000fe20000300000 */
.L_x_1035:
        /* <DEDUP_REMOVED lines=9> */
.L_x_1036:
[----:B-1----:R-:W-:Y:S05]  /*50a0*/  @P1 BRA `(.L_x_1037) ;  /* 0x0000000000081947 */ /* 0x002fea0003800000 */
[----:B------:R-:W1:Y:S02]  /*50b0*/  SYNCS.PHASECHK.TRANS64.TRYWAIT P1, [UR19+0x19c30], R0 ;  /* 0x019c3000ff0075a7 */ /* 0x000e640008020153 */
[----:B-1----:R-:W-:Y:S05]  /*50c0*/  @!P1 BRA `(.L_x_1038) ;  /* 0x0000010000049947 */ /* 0x002fea0003800000 */
.L_x_1037:
        /* <DEDUP_REMOVED lines=17> */
.L_x_1039:
[----:B------:R-:W-:Y:S01]  /*51e0*/  ULEA UR11, UR21, UR46, 0x3 ;  /* 0x0000002e150b7291 */ /* 0x000fe2000f8e183f */
[----:B01----:R-:W-:-:S05]  /*51f0*/  IMAD.U32 R0, RZ, RZ, UR20 ;  /* 0x00000014ff007e24 */ /* 0x003fca000f8e00ff */
[----:B------:R-:W-:-:S04]  /*5200*/  SHF.L.U32 R0, R0, 0x1f, RZ ;  /* 0x0000001f00007819 */ /* 0x000fc800000006ff */
[----:B------:R0:W1:Y:S01]  /*5210*/  SYNCS.PHASECHK.TRANS64.TRYWAIT P1, [UR11+0x19c50], R0 ;  /* 0x019c5000ff0075a7 */ /* 0x000062000802014b */
[----:B------:R-:W-:Y:S05]  /*5220*/  @!P0 BRA `(.L_x_1040) ;  /* 0x0000000000048947 */ /* 0x000fea0003800000 */
[----:B------:R-:W-:Y:S01]  /*5230*/  BPT.TRAP 0x1 ;  /* 0x000000040000795c */ /* 0x000fe20000300000 */
.L_x_1040:
[----:B-1----:R-:W-:Y:S05]  /*5240*/  @P1 BRA `(.L_x_1041) ;  /* 0x0000000000081947 */ /* 0x002fea0003800000 */
[----:B------:R-:W1:Y:S02]  /*5250*/  SYNCS.PHASECHK.TRANS64.TRYWAIT P1, [UR11+0x19c50], R0 ;  /* 0x019c5000ff0075a7 */ /* 0x000e64000802014b */
[----:B-1----:R-:W-:Y:S05]  /*5260*/  @!P1 BRA `(.L_x_1042) ;  /* 0x000000fc00b49947 */ /* 0x002fea0003800000 */
.L_x_1041:
        /* <DEDUP_REMOVED lines=27> */
.L_x_1043:
[----:B------:R-:W-:Y:S01]  /*5420*/  UISETP.NE.AND UP1, UPT, UR53, URZ, UPT ;  /* 0x0000003f3500728c */ /* 0x000fe2000bf25270 */
[----:B------:R-:W-:Y:S01]  /*5430*/  VIADD R13, R17, UR41 ;  /* 0x00000029110d7c36 */ /* 0x000fe20008000000 */
[----:B------:R-:W-:Y:S01]  /*5440*/  UISETP.NE.AND UP0, UPT, UR52, URZ, UPT ;  /* 0x0000003f3400728c */ /* 0x000fe2000bf05270 */
[----:B------:R-:W-:Y:S01]  /*5450*/  IMAD.U32 R4, RZ, RZ, UR38 ;  /* 0x00000026ff047e24 */ /* 0x000fe2000f8e00ff */
[----:B------:R-:W-:Y:S02]  /*5460*/  UIADD3 UR19, UR19, 0x19c40, URZ ;  /* 0x00019c4013137890 */ /* 0x000fe4000fffe03f */
[----:B------:R-:W-:Y:S02]  /*5470*/  PLOP3.LUT P1, PT, PT, PT, UP1, 0x80, 0x0 ;  /* 0x000000000000781c */ /* 0x000fe40003f2f018 */
[----:B------:R-:W-:Y:S01]  /*5480*/  PLOP3.LUT P2, PT, PT, PT, UP1, 0x80, 0x0 ;  /* 0x000000000000781c */ /* 0x000fe20003f4f018 */
[----:B------:R-:W-:Y:S02]  /*5490*/  UPRMT UR19, UR45, 0x654, UR19 ;  /* 0x000006542d137896 */ /* 0x000fe40008000013 */
[----:B------:R-:W-:-:S07]  /*54a0*/  @UP1 ULDC UR6, c[0x0][0x44c] ;  /* 0x0001130000061ab9 */ /* 0x000fce0000000800 */
[----:B------:R-:W-:Y:S01]  /*54b0*/  SYNCS.ARRIVE.TRANS64.RED.A1T0 RZ, [UR19], RZ ;  /* 0x000000ffffff79a7 */ /* 0x000fe20008100413 */
[----:B01----:R-:W-:Y:S01]  /*54c0*/  @P1 IMAD.HI.U32 R0, R13, UR6, RZ ;  /* 0x000000060d001c27 */ /* 0x003fe2000f8e00ff */
[----:B------:R-:W-:Y:S01]  /*54d0*/  @UP1 ULDC UR6, c[0x0][0x450] ;  /* 0x0001140000061ab9 */ /* 0x000fe20000000800 */
[----:B------:R-:W-:-:S03]  /*54e0*/  PLOP3.LUT P1, PT, PT, PT, UP0, 0x40, 0x0 ;  /* 0x000000000000781c */ /* 0x000fc60003f2e808 */
[----:B------:R-:W-:Y:S01]  /*54f0*/  @P2 SHF.R.U32.HI R13, RZ, UR6, R0 ;  /* 0x00000006ff0d2c19 */ /* 0x000fe20008011600 */
[----:B------:R-:W-:Y:S01]  /*5500*/  IMAD.SHL.U32 R0, R8, 0x80, RZ ;  /* 0x0000008008007824 */ /* 0x000fe200078e00ff */
[----:B------:R-:W-:-:S03]  /*5510*/  ULOP3.LUT UR6, URZ, UR18, URZ, 0x33, !UPT ;  /* 0x000000123f067292 */ /* 0x000fc6000f8e333f */
[----:B------:R-:W0:Y:S01]  /*5520*/  SHFL.IDX PT, R15, R13, RZ, 0x1c1f ;  /* 0x001c1fff0d0f7589 */ /* 0x000e2200000e0000 */
[----:B------:R-:W-:-:S05]  /*5530*/  IADD3 R5, -R0, 0x1, RZ ;  /* 0x0000000100057810 */ /* 0x000fca0007ffe1ff */
[----:B------:R-:W-:-:S05]  /*5540*/  IMAD R5, R16, -0x2, R5 ;  /* 0xfffffffe10057824 */ /* 0x000fca00078e0205 */
[----:B------:R-:W-:-:S05]  /*5550*/  IADD3 R5, -R4, UR42, R5 ;  /* 0x0000002a04057c10 */ /* 0x000fca000fffe105 */
[C---:B------:R-:W-:Y:S02]  /*5560*/  VIADD R12, R5.reuse, UR23 ;  /* 0x00000017050c7c36 */ /* 0x040fe40008000000 */
[----:B------:R-:W-:Y:S02]  /*5570*/  VIADD R11, R5, UR6 ;  /* 0x00000006050b7c36 */ /* 0x000fe40008000000 */
[--C-:B0-----:R-:W-:Y:S02]  /*5580*/  IMAD.IADD R10, R12, 0x1, R15.reuse ;  /* 0x000000010c0a7824 */ /* 0x101fe400078e020f */
[----:B------:R-:W-:Y:S01]  /*5590*/  IMAD.IADD R9, R11, 0x1, R15 ;  /* 0x000000010b097824 */ /* 0x000fe200078e020f */
[----:B------:R-:W-:Y:S06]  /*55a0*/  @P1 BRA `(.L_x_1044) ;  /* 0x00000000005c1947 */ /* 0x000fec0003800000 */
[----:B------:R-:W-:Y:S01]  /*55b0*/  IMAD.U32 R4, RZ, RZ, UR38 ;  /* 0x00000026ff047e24 */ /* 0x000fe2000f8e00ff */
[----:B------:R-:W-:Y:S04]  /*55c0*/  BSSY B0, `(.L_x_1045) ;  /* 0x0000011000007945 */ /* 0x000fe80003800000 */
[----:B------:R-:W-:-:S04]  /*55d0*/  IADD3 R15, -R4, UR42, R15 ;  /* 0x0000002a040f7c10 */ /* 0x000fc8000fffe10f */
        /* <DEDUP_REMOVED lines=10> */
.L_x_1046:
[----:B------:R-:W-:-:S05]  /*5680*/  IMAD.U32 R14, RZ, RZ, UR22 ;  /* 0x00000016ff0e7e24 */ /* 0x000fca000f8e00ff */
[----:B------:R-:W-:-:S13]  /*5690*/  ISETP.NE.AND P1, PT, R14, 0x1, PT ;  /* 0x000000010e00780c */ /* 0x000fda0003f25270 */
[----:B------:R-:W0:Y:S02]  /*56a0*/  @P1 LDC.64 R4, c[0x0][0x9e8] ;  /* 0x00027a00ff041b82 */ /* 0x000e240000000a00 */
[----:B0-----:R-:W-:-:S05]  /*56b0*/  @P1 IMAD.HI.U32 R4, R15, R4, RZ ;  /* 0x000000040f041227 */ /* 0x001fca00078e00ff */
[----:B------:R-:W-:-:S07]  /*56c0*/  @P1 SHF.R.U32.HI R15, RZ, R5, R4 ;  /* 0x00000005ff0f1219 */ /* 0x000fce0000011604 */
.L_x_1047:
[----:B------:R-:W-:Y:S05]  /*56d0*/  BSYNC B0 ;  /* 0x0000000000007941 */ /* 0x000fea0003800000 */
.L_x_1045:
[----:B------:R-:W-:-:S04]  /*56e0*/  IMAD R15, R15, R14, -R0 ;  /* 0x0000000e0f0f7224 */ /* 0x000fc800078e0a00 */
[----:B------:R-:W-:-:S05]  /*56f0*/  IMAD R15, R16, -0x2, R15 ;  /* 0xfffffffe100f7824 */ /* 0x000fca00078e020f */
[----:B------:R-:W-:Y:S02]  /*5700*/  VIADDMNMX R10, R15, R14, R10, PT ;  /* 0x0000000e0f0a7246 */ /* 0x000fe4000380010a */
[----:B------:R-:W-:-:S07]  /*5710*/  VIMNMX R9, R9, R15, !PT ;  /* 0x0000000f09097248 */ /* 0x000fce0007fe0100 */
.L_x_1044:
        /* <DEDUP_REMOVED lines=14> */
[----:B0-----:R-:W-:Y:S01]  /*5800*/  IMAD.IADD R12, R12, 0x1, R4 ;  /* 0x000000010c0c7824 */ /* 0x001fe200078e0204 */
        /* <DEDUP_REMOVED lines=77> */
[----:B------:R-:W-:Y:S01]  /*5ce0*/  ISETP.GT.AND P2, PT, R9, 0x79, P1 ;  /* 0x000000790900780c */ /* 0x000fe20000f44270 */
[----:B------:R-:W-:Y:S01]  /*5cf0*/  IMAD.IADD R9, R11, 0x1, R4 ;  /* 0x000000010b097824 */ /* 0x000fe200078e0204 */
        /* <DEDUP_REMOVED lines=22> */
.L_x_1050:
[----:B------:R-:W-:-:S05]  /*5e60*/  IMAD.U32 R4, RZ, RZ, UR22 ;  /* 0x00000016ff047e24 */ /* 0x000fca000f8e00ff */
[----:B------:R-:W-:-:S13]  /*5e70*/  ISETP.NE.AND P2, PT, R4, 0x1, PT ;  /* 0x000000010400780c */ /* 0x000fda0003f45270 */
[----:B------:R-:W0:Y:S02]  /*5e80*/  @P2 LDC.64 R10, c[0x0][0x9e8] ;  /* 0x00027a00ff0a2b82 */ /* 0x000e240000000a00 */
[----:B0-----:R-:W-:-:S05]  /*5e90*/  @P2 IMAD.HI.U32 R10, R13, R10, RZ ;  /* 0x0000000a0d0a2227 */ /* 0x001fca00078e00ff */
[----:B------:R-:W-:-:S07]  /*5ea0*/  @P2 SHF.R.U32.HI R13, RZ, R11, R10 ;  /* 0x0000000bff0d2219 */ /* 0x000fce000001160a */
.L_x_1051:
[----:B------:R-:W-:Y:S05]  /*5eb0*/  BSYNC B0 ;  /* 0x0000000000007941 */ /* 0x000fea0003800000 */
.L_x_1049:
[----:B------:R-:W-:-:S04]  /*5ec0*/  IMAD R13, R13, R4, -R0 ;  /* 0x000000040d0d7224 */ /* 0x000fc800078e0a00 */
[----:B------:R-:W-:-:S05]  /*5ed0*/  IMAD R13, R16, -0x2, R13 ;  /* 0xfffffffe100d7824 */ /* 0x000fca00078e020d */
[----:B------:R-:W-:Y:S02]  /*5ee0*/  VIADDMNMX R12, R13, R4, R12, PT ;  /* 0x000000040d0c7246 */ /* 0x000fe4000380010c */
[----:B------:R-:W-:-:S07]  /*5ef0*/  VIMNMX R9, R9, R13, !PT ;  /* 0x0000000d09097248 */ /* 0x000fce0007fe0100 */
.L_x_1048:
        /* <DEDUP_REMOVED lines=123> */
[----:B------:R-:W-:Y:S01]  /*66b0*/  MUFU.EX2 R24, R37 ;  /* 0x0000002500187308 */ /* 0x000fe20000000800 */
        /* <DEDUP_REMOVED lines=11> */
[----:B------:R-:W-:Y:S01]  /*6770*/  FFMA.FTZ R85, R85, UR43, -R4 ;  /* 0x0000002b55557c23 */ /* 0x000fe20008010804 */
[----:B------:R-:W-:-:S02]  /*6780*/  ISETP.GT.AND P5, PT, R9, 0x58, P1 ;  /* 0x000000580900780c */ /* 0x000fc40000fa4270 */
[----:B------:R-:W-:Y:S01]  /*6790*/  FMNMX.FTZ R36, R54, R29, !PT ;  /* 0x0000001d36247209 */ /* 0x000fe20007810000 */
[----:B------:R-:W-:-:S01]  /*67a0*/  FFMA.FTZ R29, R48, UR43, -R4 ;  /* 0x0000002b301d7c23 */ /* 0x000fc20008010804 */
[----:B------:R-:W-:Y:S01]  /*67b0*/  FSEL R66, R66, -INF , !P2 ;  /* 0xff80000042427808 */ /* 0x000fe20005000000 */
[----:B------:R1:W-:Y:S01]  /*67c0*/  MUFU.EX2 R32, R45 ;  /* 0x0000002d00207308 */ /* 0x0003e20000000800 */
[----:B0-----:R-:W-:Y:S02]  /*67d0*/  FMNMX.FTZ R33, R55, R36, !PT ;  /* 0x0000002437217209 */ /* 0x001fe40007810000 */
[----:B------:R-:W-:Y:S02]  /*67e0*/  ISETP.LT.OR P3, PT, R12, 0x52, P3 ;  /* 0x000000520c00780c */ /* 0x000fe40001f61670 */
[----:B------:R-:W-:Y:S02]  /*67f0*/  FMNMX.FTZ R36, R58, R33, !PT ;  /* 0x000000213a247209 */ /* 0x000fe40007810000 */
[----:B------:R-:W-:Y:S01]  /*6800*/  ISETP.GT.AND P4, PT, R9, 0x59, P1 ;  /* 0x000000590900780c */ /* 0x000fe20000f84270 */
[----:B------:R-:W-:Y:S01]  /*6810*/  MUFU.EX2 R10, R10 ;  /* 0x0000000a000a7308 */ /* 0x000fe20000000800 */
[----:B------:R-:W-:Y:S01]  /*6820*/  FMNMX.FTZ R33, R59, R36, !PT ;  /* 0x000000243b217209 */ /* 0x000fe20007810000 */
[----:B-1----:R-:W-:Y:S01]  /*6830*/  FFMA.FTZ R45, R68, UR43, -R4 ;  /* 0x0000002b442d7c23 */ /* 0x002fe20008010804 */
[----:B------:R-:W-:-:S02]  /*6840*/  ISETP.LT.OR P5, PT, R12, 0x59, P5 ;  /* 0x000000590c00780c */ /* 0x000fc40002fa1670 */
[----:B------:R-:W-:Y:S01]  /*6850*/  FMNMX.FTZ R40, R62, R33, !PT ;  /* 0x000000213e287209 */ /* 0x000fe20007810000 */
[----:B------:R-:W-:-:S01]  /*6860*/  FFMA.FTZ R33, R52, UR43, -R4 ;  /* 0x0000002b34217c23 */ /* 0x000fc20008010804 */
[----:B------:R-:W-:Y:S01]  /*6870*/  FSEL R67, R67, -INF , !P3 ;  /* 0xff80000043437808 */ /* 0x000fe20005800000 */
[----:B------:R0:W-:Y:S01]  /*6880*/  MUFU.EX2 R36, R49 ;  /* 0x0000003100247308 */ /* 0x0001e20000000800 */
[----:B------:R-:W-:Y:S01]  /*6890*/  FMNMX.FTZ R37, R63, R40, !PT ;  /* 0x000000283f257209 */ /* 0x000fe20007810000 */
[--C-:B------:R-:W-:Y:S01]  /*68a0*/  FFMA.FTZ R52, R69, UR43, -R4.reuse ;  /* 0x0000002b45347c23 */ /* 0x100fe20008010804 */
[----:B------:R-:W-:Y:S02]  /*68b0*/  ISETP.GT.AND P2, PT, R9, 0x60, P1 ;  /* 0x000000600900780c */ /* 0x000fe40000f44270 */
[----:B------:R-:W-:Y:S02]  /*68c0*/  FMNMX.FTZ R40, R66, R37, !PT ;  /* 0x0000002542287209 */ /* 0x000fe40007810000 */
[----:B------:R-:W-:Y:S01]  /*68d0*/  FSEL R70, R70, -INF , !P5 ;  /* 0xff80000046467808 */ /* 0x000fe20006800000 */
[----:B------:R-:W-:Y:S01]  /*68e0*/  MUFU.EX2 R5, R5 ;  /* 0x0000000500057308 */ /* 0x000fe20000000800 */
[----:B------:R-:W-:Y:S01]  /*68f0*/  ISETP.LT.OR P4, PT, R12, 0x5a, P4 ;  /* 0x0000005a0c00780c */ /* 0x000fe20002781670 */
[----:B0-----:R-:W-:Y:S01]  /*6900*/  FFMA.FTZ R49, R72, UR43, -R4 ;  /* 0x0000002b48317c23 */ /* 0x001fe20008010804 */
[----:B------:R-:W-:-:S02]  /*6910*/  FMNMX.FTZ R37, R67, R40, !PT ;  /* 0x0000002843257209 */ /* 0x000fc40007810000 */
[----:B------:R-:W-:Y:S02]  /*6920*/  ISETP.GT.AND P3, PT, R9, 0x61, P1 ;  /* 0x000000610900780c */ /* 0x000fe40000f64270 */
[----:B------:R-:W-:Y:S01]  /*6930*/  ISETP.LT.OR P2, PT, R12, 0x61, P2 ;  /* 0x000000610c00780c */ /* 0x000fe20001741670 */
[----:B------:R-:W-:Y:S01]  /*6940*/  MUFU.EX2 R40, R53 ;  /* 0x0000003500287308 */ /* 0x000fe20000000800 */
[----:B------:R-:W-:Y:S02]  /*6950*/  FSEL R71, R71, -INF , !P4 ;  /* 0xff80000047477808 */ /* 0x000fe40006000000 */
[----:B------:R-:W-:Y:S01]  /*6960*/  FMNMX.FTZ R44, R70, R37, !PT ;  /* 0x00000025462c7209 */ /* 0x000fe20007810000 */
[----:B------:R-:W-:-:S01]  /*6970*/  FFMA.FTZ R37, R56, UR43, -R4 ;  /* 0x0000002b38257c23 */ /* 0x000fc20008010804 */
[----:B------:R-:W-:Y:S01]  /*6980*/  ISETP.GT.AND P5, PT, R9, 0x68, P1 ;  /* 0x000000680900780c */ /* 0x000fe20000fa4270 */
[----:B------:R-:W-:-:S01]  /*6990*/  FFMA.FTZ R56, R73, UR43, -R4 ;  /* 0x0000002b49387c23 */ /* 0x000fc20008010804 */
[----:B------:R-:W-:Y:S01]  /*69a0*/  FSEL R74, R74, -INF , !P2 ;  /* 0xff8000004a4a7808 */ /* 0x000fe20005000000 */
[----:B------:R-:W-:Y:S01]  /*69b0*/  MUFU.EX2 R11, R11 ;  /* 0x0000000b000b7308 */ /* 0x000fe20000000800 */
[----:B------:R-:W-:-:S02]  /*69c0*/  ISETP.LT.OR P3, PT, R12, 0x62, P3 ;  /* 0x000000620c00780c */ /* 0x000fc40001f61670 */
[----:B------:R-:W-:Y:S02]  /*69d0*/  FMNMX.FTZ R41, R71, R44, !PT ;  /* 0x0000002c47297209 */ /* 0x000fe40007810000 */
[----:B------:R-:W-:Y:S02]  /*69e0*/  ISETP.LT.OR P5, PT, R12, 0x69, P5 ;  /* 0x000000690c00780c */ /* 0x000fe40002fa1670 */
[----:B------:R-:W-:Y:S01]  /*69f0*/  ISETP.GT.AND P4, PT, R9, 0x69, P1 ;  /* 0x000000690900780c */ /* 0x000fe20000f84270 */
[----:B------:R-:W-:Y:S01]  /*6a00*/  MUFU.EX2 R14, R14 ;  /* 0x0000000e000e7308 */ /* 0x000fe20000000800 */
[----:B------:R-:W-:Y:S02]  /*6a10*/  FSEL R75, R75, -INF , !P3 ;  /* 0xff8000004b4b7808 */ /* 0x000fe40005800000 */
[----:B------:R-:W-:Y:S02]  /*6a20*/  FMNMX.FTZ R44, R74, R41, !PT ;  /* 0x000000294a2c7209 */ /* 0x000fe40007810000 */
[----:B------:R-:W-:-:S02]  /*6a30*/  FSEL R78, R78, -INF , !P5 ;  /* 0xff8000004e4e7808 */ /* 0x000fc40006800000 */
[C---:B------:R-:W-:Y:S01]  /*6a40*/  ISETP.GT.AND P2, PT, R9.reuse, 0x70, P1 ;  /* 0x000000700900780c */ /* 0x040fe20000f44270 */
[----:B------:R-:W-:Y:S01]  /*6a50*/  MUFU.EX2 R13, R13 ;  /* 0x0000000d000d7308 */ /* 0x000fe20000000800 */
[C---:B------:R-:W-:Y:S02]  /*6a60*/  ISETP.GT.AND P3, PT, R9.reuse, 0x71, P1 ;  /* 0x000000710900780c */ /* 0x040fe40000f64270 */
[C---:B------:R-:W-:Y:S02]  /*6a70*/  ISETP.GT.AND P5, PT, R9.reuse, 0x78, P1 ;  /* 0x000000780900780c */ /* 0x040fe40000fa4270 */
[----:B------:R-:W-:Y:S02]  /*6a80*/  ISETP.GT.AND P1, PT, R9, 0x79, P1 ;  /* 0x000000790900780c */ /* 0x000fe40000f24270 */
[----:B------:R-:W-:Y:S01]  /*6a90*/  ISETP.LT.OR P4, PT, R12, 0x6a, P4 ;  /* 0x0000006a0c00780c */ /* 0x000fe20002781670 */
[----:B------:R-:W-:Y:S01]  /*6aa0*/  MUFU.EX2 R15, R15 ;  /* 0x0000000f000f7308 */ /* 0x000fe20000000800 */
[----:B------:R-:W-:-:S02]  /*6ab0*/  FMNMX.FTZ R9, R75, R44, !PT ;  /* 0x0000002c4b097209 */ /* 0x000fc40007810000 */
[----:B------:R-:W-:Y:S02]  /*6ac0*/  ISETP.LT.OR P2, PT, R12, 0x71, P2 ;  /* 0x000000710c00780c */ /* 0x000fe40001741670 */
[----:B------:R-:W-:Y:S02]  /*6ad0*/  FSEL R79, R79, -INF , !P4 ;  /* 0xff8000004f4f7808 */ /* 0x000fe40006000000 */
[----:B------:R-:W-:Y:S01]  /*6ae0*/  FMNMX.FTZ R48, R78, R9, !PT ;  /* 0x000000094e307209 */ /* 0x000fe20007810000 */
[----:B------:R-:W-:-:S01]  /*6af0*/  FFMA.FTZ R9, R60, UR43, -R4 ;  /* 0x0000002b3c097c23 */ /* 0x000fc20008010804 */
[----:B------:R-:W-:Y:S01]  /*6b00*/  ISETP.LT.OR P3, PT, R12, 0x72, P3 ;  /* 0x000000720c00780c */ /* 0x000fe20001f61670 */
[----:B------:R0:W-:Y:S01]  /*6b10*/  MUFU.EX2 R44, R57 ;  /* 0x00000039002c7308 */ /* 0x0001e20000000800 */
[----:B------:R-:W-:Y:S02]  /*6b20*/  FSEL R82, R82, -INF , !P2 ;  /* 0xff80000052527808 */ /* 0x000fe40005000000 */
[----:B------:R-:W-:-:S02]  /*6b30*/  FMNMX.FTZ R41, R79, R48, !PT ;  /* 0x000000304f297209 */ /* 0x000fc40007810000 */
[----:B------:R-:W-:Y:S02]  /*6b40*/  ISETP.LT.OR P5, PT, R12, 0x79, P5 ;  /* 0x000000790c00780c */ /* 0x000fe40002fa1670 */
[----:B------:R-:W-:Y:S01]  /*6b50*/  FSEL R83, R83, -INF , !P3 ;  /* 0xff80000053537808 */ /* 0x000fe20005800000 */
[----:B------:R-:W-:Y:S01]  /*6b60*/  MUFU.EX2 R21, R21 ;  /* 0x0000001500157308 */ /* 0x000fe20000000800 */
[----:B------:R-:W-:Y:S01]  /*6b70*/  FMNMX.FTZ R48, R82, R41, !PT ;  /* 0x0000002952307209 */ /* 0x000fe20007810000 */
[--C-:B0-----:R-:W-:Y:S01]  /*6b80*/  FFMA.FTZ R57, R80, UR43, -R4.reuse ;  /* 0x0000002b50397c23 */ /* 0x101fe20008010804 */
[----:B------:R-:W-:Y:S01]  /*6b90*/  ISETP.LT.OR P1, PT, R12, 0x7a, P1 ;  /* 0x0000007a0c00780c */ /* 0x000fe20000f21670 */
[--C-:B------:R-:W-:Y:S01]  /*6ba0*/  FFMA.FTZ R12, R61, UR43, -R4.reuse ;  /* 0x0000002b3d0c7c23 */ /* 0x100fe20008010804 */
[----:B------:R-:W-:Y:S01]  /*6bb0*/  FSEL R86, R86, -INF , !P5 ;  /* 0xff80000056567808 */ /* 0x000fe20006800000 */
[----:B------:R-:W-:Y:S01]  /*6bc0*/  FFMA.FTZ R61, R84, UR43, -R4 ;  /* 0x0000002b543d7c23 */ /* 0x000fe20008010804 */
[----:B------:R-:W-:Y:S01]  /*6bd0*/  FMNMX.FTZ R41, R83, R48, !PT ;  /* 0x0000003053297209 */ /* 0x000fe20007810000 */
[----:B------:R-:W-:Y:S01]  /*6be0*/  MUFU.EX2 R25, R25 ;  /* 0x0000001900197308 */ /* 0x000fe20000000800 */
[----:B------:R-:W-:-:S02]  /*6bf0*/  FSEL R87, R87, -INF , !P1 ;  /* 0xff80000057577808 */ /* 0x000fc40004800000 */
[----:B------:R-:W-:Y:S01]  /*6c00*/  FMNMX.FTZ R48, R86, R41, !PT ;  /* 0x0000002956307209 */ /* 0x000fe20007810000 */
[----:B------:R-:W-:-:S01]  /*6c10*/  FFMA.FTZ R41, R64, UR43, -R4 ;  /* 0x0000002b40297c23 */ /* 0x000fc20008010804 */
[--C-:B------:R-:W-:Y:S01]  /*6c20*/  FFMA.FTZ R64, R81, UR43, -R4.reuse ;  /* 0x0000002b51407c23 */ /* 0x100fe20008010804 */
[----:B------:R-:W-:Y:S02]  /*6c30*/  FSEL R69, R0, RZ, P6 ;  /* 0x000000ff00457208 */ /* 0x000fe40003000000 */
[----:B------:R-:W-:Y:S01]  /*6c40*/  FMNMX.FTZ R53, R87, R48, !PT ;  /* 0x0000003057357209 */ /* 0x000fe20007810000 */
[----:B------:R-:W-:-:S01]  /*6c50*/  FFMA.FTZ R48, R65, UR43, -R4 ;  /* 0x0000002b41307c23 */ /* 0x000fc20008010804 */
[----:B------:R-:W-:Y:S01]  /*6c60*/  MUFU.EX2 R29, R29 ;  /* 0x0000001d001d7308 */ /* 0x000fe20000000800 */
[----:B------:R-:W-:-:S02]  /*6c70*/  FADD.FTZ R69, -R69, R6 ;  /* 0x0000000645457221 */ /* 0x000fc40000010100 */
[----:B------:R-:W0:Y:S05]  /*6c80*/  SHFL.BFLY PT, R60, R53, 0x2, 0x1f ;  /* 0x0c401f00353c7f89 */ /* 0x000e2a00000e0000 */
[----:B------:R-:W-:Y:S08]  /*6c90*/  MUFU.EX2 R33, R33 ;  /* 0x0000002100217308 */ /* 0x000ff00000000800 */
[----:B------:R-:W-:Y:S08]  /*6ca0*/  MUFU.EX2 R37, R37 ;  /* 0x0000002500257308 */ /* 0x000ff00000000800 */
[----:B------:R-:W-:Y:S01]  /*6cb0*/  MUFU.EX2 R9, R9 ;  /* 0x0000000900097308 */ /* 0x000fe20000000800 */
[----:B0-----:R-:W-:Y:S01]  /*6cc0*/  FMNMX.FTZ R65, R53, R60, !PT ;  /* 0x0000003c35417209 */ /* 0x001fe20007810000 */
[--C-:B------:R-:W-:Y:S01]  /*6cd0*/  FFMA.FTZ R53, R76, UR43, -R4.reuse ;  /* 0x0000002b4c357c23 */ /* 0x100fe20008010804 */
[----:B------:R-:W-:-:S03]  /*6ce0*/  FFMA.FTZ R60, R77, UR43, -R4 ;  /* 0x0000002b4d3c7c23 */ /* 0x000fc60008010804 */
[----:B------:R-:W0:Y:S02]  /*6cf0*/  SHFL.BFLY PT, R68, R65, 0x1, 0x1f ;  /* 0x0c201f0041447f89 */ /* 0x000e2400000e0000 */
[----:B------:R-:W-:Y:S08]  /*6d00*/  MUFU.EX2 R12, R12 ;  /* 0x0000000c000c7308 */ /* 0x000ff00000000800 */
[----:B------:R-:W-:Y:S08]  /*6d10*/  MUFU.EX2 R41, R41 ;  /* 0x0000002900297308 */ /* 0x000ff00000000800 */
[----:B------:R-:W-:Y:S01]  /*6d20*/  MUFU.EX2 R48, R48 ;  /* 0x0000003000307308 */ /* 0x000fe20000000800 */
[----:B0-----:R-:W-:Y:S01]  /*6d30*/  FMNMX.FTZ R4, R65, R68, !PT ;  /* 0x0000004441047209 */ /* 0x001fe20007810000 */
[----:B------:R-:W-:-:S06]  /*6d40*/  IMAD.U32 R65, RZ, RZ, UR43 ;  /* 0x0000002bff417e24 */ /* 0x000fcc000f8e00ff */
[----:B------:R-:W-:Y:S01]  /*6d50*/  MUFU.EX2 R45, R45 ;  /* 0x0000002d002d7308 */ /* 0x000fe20000000800 */
[C---:B------:R-:W-:Y:S01]  /*6d60*/  FSETP.NEU.FTZ.AND P1, PT, R4.reuse, -INF , PT ;  /* 0xff8000000400780b */ /* 0x040fe20003f3d000 */
[C---:B------:R-:W-:Y:S01]  /*6d70*/  FFMA.FTZ R68, R4.reuse, R65, -8 ;  /* 0xc100000004447423 */ /* 0x040fe20000010041 */
[----:B------:R-:W-:Y:S02]  /*6d80*/  FMUL.FTZ R65, R69, UR43 ;  /* 0x0000002b45417c20 */ /* 0x000fe40008410000 */
        /* <DEDUP_REMOVED lines=27> */
[----:B------:R-:W-:-:S05]  /*6f40*/  FFMA.FTZ R58, R59, UR43, -R68 ;  /* 0x0000002b3b3a7c23 */ /* 0x000fca0008010844 */
[----:B------:R-:W0:Y:S08]  /*6f50*/  MUFU.EX2 R26, R26 ;  /* 0x0000001a001a7308 */ /* 0x000e300000000800 */
[----:B------:R-:W2:Y:S01]  /*6f60*/  MUFU.EX2 R27, R27 ;  /* 0x0000001b001b7308 */ /* 0x000ea20000000800 */
[----:B-1----:R-:W-:-:S01]  /*6f70*/  FFMA.FTZ R3, R54, R2, R69 ;  /* 0x0000000236037223 */ /* 0x002fc20000010045 */
[----:B------:R-:W-:Y:S01]  /*6f80*/  FADD.FTZ R2, R5, R62 ;  /* 0x0000003e05027221 */ /* 0x000fe20000010000 */
[----:B------:R-:W-:-:S05]  /*6f90*/  FFMA.FTZ R62, R63, UR43, -R68 ;  /* 0x0000002b3f3e7c23 */ /* 0x000fca0008010844 */
        /* <DEDUP_REMOVED lines=45> */
[--C-:B------:R-:W-:Y:S01]  /*7270*/  FFMA.FTZ R67, R74, UR43, -R68.reuse ;  /* 0x0000002b4a437c23 */ /* 0x100fe20008010844 */
[----:B------:R-:W-:-:S01]  /*7280*/  FFMA.FTZ R74, R75, UR43, -R68 ;  /* 0x0000002b4b4a7c23 */ /* 0x000fc20008010844 */
[----:B------:R-:W-:-:S04]  /*7290*/  FADD.FTZ R2, R48, R3 ;  /* 0x0000000330027221 */ /* 0x000fc80000010000 */
[----:B------:R-:W2:Y:S01]  /*72a0*/  MUFU.EX2 R7, R73 ;  /* 0x0000004900077308 */ /* 0x000ea20000000800 */
[----:B-1----:R-:W-:-:S01]  /*72b0*/  FADD.FTZ R71, R47, R76 ;  /* 0x0000004c2f477221 */ /* 0x002fc20000010000 */
[----:B------:R-:W-:-:S04]  /*72c0*/  FADD.FTZ R3, R45, R2 ;  /* 0x000000022d037221 */ /* 0x000fc80000010000 */
[----:B------:R-:W-:Y:S02]  /*72d0*/  FADD.FTZ R2, R52, R3 ;  /* 0x0000000334027221 */ /* 0x000fe40000010000 */
        /* <DEDUP_REMOVED lines=26> */
[--C-:B------:R-:W-:Y:S01]  /*7480*/  FFMA.FTZ R75, R86, UR43, -R68.reuse ;  /* 0x0000002b564b7c23 */ /* 0x100fe20008010844 */
[----:B------:R-:W-:-:S05]  /*7490*/  FFMA.FTZ R68, R87, UR43, -R68 ;  /* 0x0000002b57447c23 */ /* 0x000fca0008010844 */
        /* <DEDUP_REMOVED lines=28> */
[----:B--2---:R-:W-:-:S03]  /*7660*/  FADD.FTZ R3, R6, R3 ;  /* 0x0000000306037221 */ /* 0x004fc60000010000 */
[----:B-1----:R-:W-:Y:S01]  /*7670*/  FADD.FTZ R2, R68, R77 ;  /* 0x0000004d44027221 */ /* 0x002fe20000010000 */
[----:B------:R-:W-:Y:S06]  /*7680*/  @!P0 BRA `(.L_x_1052) ;  /* 0x0000000000048947 */ /* 0x000fec0003800000 */
[----:B------:R-:W-:Y:S01]  /*7690*/  BPT.TRAP 0x1 ;  /* 0x000000040000795c */ /* 0x000fe20000300000 */
.L_x_1052:
        /* <DEDUP_REMOVED lines=90> */
.L_x_1034:
[----:B------:R-:W-:Y:S02]  /*7c40*/  UISETP.NE.AND UP1, UPT, UR53, URZ, UPT ;  /* 0x0000003f3500728c */ /* 0x000fe4000bf25270 */
[----:B------:R-:W-:Y:S02]  /*7c50*/  UISETP.NE.AND UP0, UPT, UR52, URZ, UPT ;  /* 0x0000003f3400728c */ /* 0x000fe4000bf05270 */
[----:B------:R-:W-:Y:S02]  /*7c60*/  UIADD3 UR10, UR41, 0xbf, URZ ;  /* 0x000000bf290a7890 */ /* 0x000fe4000fffe03f */
[----:B------:R-:W-:Y:S02]  /*7c70*/  UIADD3 UR11, UR42, 0x1, -UR38 ;  /* 0x000000012a0b7890 */ /* 0x000fe4000fffe826 */
[----:B------:R-:W-:-:S03]  /*7c80*/  PLOP3.LUT P1, PT, PT, PT, UP0, 0x40, 0x0 ;  /* 0x000000000000781c */ /* 0x000fc60003f2e808 */
[----:B------:R-:W-:Y:S01]  /*7c90*/  @UP1 ULDC UR6, c[0x0][0x44c] ;  /* 0x0001130000061ab9 */ /* 0x000fe20000000800 */
[----:B------:R-:W-:Y:S01]  /*7ca0*/  @UP1 ULDC UR14, c[0x0][0x450] ;  /* 0x00011400000e1ab9 */ /* 0x000fe20000000800 */
[----:B------:R-:W-:-:S04]  /*7cb0*/  UIMAD.WIDE.U32 UR6, UR10, UR6, URZ ;  /* 0x000000060a0672a5 */ /* 0x000fc8000f8e003f */
[----:B------:R-:W-:-:S04]  /*7cc0*/  @UP1 USHF.R.U32.HI UR10, URZ, UR14, UR7 ;  /* 0x0000000e3f0a1299 */ /* 0x000fc80008011607 */
[----:B------:R-:W-:-:S04]  /*7cd0*/  UIADD3 UR10, UR11, UR10, URZ ;  /* 0x0000000a0b0a7290 */ /* 0x000fc8000fffe03f */
[----:B------:R-:W-:Y:S01]  /*7ce0*/  UIADD3 UR18, UR10, -UR18, URZ ;  /* 0x800000120a127290 */ /* 0x000fe2000fffe03f */
[----:B------:R-:W-:Y:S11]  /*7cf0*/  @P1 BRA `(.L_x_1054) ;  /* 0x00000000004c1947 */ /* 0x000ff60003800000 */
[----:B------:R-:W-:-:S06]  /*7d00*/  UISETP.GT.AND UP0, UPT, UR10, -0x1, UPT ;  /* 0xffffffff0a00788c */ /* 0x000fcc000bf04270 */
[----:B------:R-:W-:-:S13]  /*7d10*/  PLOP3.LUT P1, PT, PT, PT, UP0, 0x80, 0x0 ;  /* 0x000000000000781c */ /* 0x000fda0003f2f008 */
[----:B------:R-:W-:Y:S05]  /*7d20*/  @P1 BRA `(.L_x_1055) ;  /* 0x0000000000201947 */ /* 0x000fea0003800000 */
[----:B------:R-:W-:Y:S01]  /*7d30*/  ULDC UR11, c[0x0][0x9e4] ;  /* 0x00027900000b7ab9 */ /* 0x000fe20000000800 */
[----:B------:R-:W-:Y:S02]  /*7d40*/  ULOP3.LUT UR10, URZ, UR10, URZ, 0x33, !UPT ;  /* 0x0000000a3f0a7292 */ /* 0x000fe4000f8e333f */
[----:B------:R-:W-:-:S11]  /*7d50*/  UISETP.NE.AND UP0, UPT, UR11, 0x1, UPT ;  /* 0x000000010b00788c */ /* 0x000fd6000bf05270 */
[----:B------:R-:W-:Y:S02]  /*7d60*/  @UP0 ULDC.64 UR14, c[0x0][0x9e8] ;  /* 0x00027a00000e0ab9 */ /* 0x000fe40000000a00 */
[----:B------:R-:W-:-:S04]  /*7d70*/  UIMAD.WIDE.U32 UR6, UR10, UR14, URZ ;  /* 0x0000000e0a0672a5 */ /* 0x000fc8000f8e003f */
[----:B------:R-:W-:-:S04]  /*7d80*/  @UP0 USHF.R.U32.HI UR10, URZ, UR15, UR7 ;  /* 0x0000000f3f0a0299 */ /* 0x000fc80008011607 */
[----:B------:R-:W-:Y:S01]  /*7d90*/  ULOP3.LUT UR10, URZ, UR10, URZ, 0x33, !UPT ;  /* 0x0000000a3f0a7292 */ /* 0x000fe2000f8e333f */
[----:B------:R-:W-:Y:S11]  /*7da0*/  BRA `(.L_x_1056) ;  /* 0x0000000000147947 */ /* 0x000ff60003800000 */
.L_x_1055:
[----:B------:R-:W-:Y:S02]  /*7db0*/  ULDC UR11, c[0x0][0x9e4] ;  /* 0x00027900000b7ab9 */ /* 0x000fe40000000800 */
[----:B------:R-:W-:-:S11]  /*7dc0*/  UISETP.NE.AND UP0, UPT, UR11, 0x1, UPT ;  /* 0x000000010b00788c */ /* 0x000fd6000bf05270 */
[----:B------:R-:W-:Y:S02]  /*7dd0*/  @UP0 ULDC.64 UR14, c[0x0][0x9e8] ;  /* 0x00027a00000e0ab9 */ /* 0x000fe40000000a00 */
[----:B------:R-:W-:-:S04]  /*7de0*/  UIMAD.WIDE.U32 UR6, UR10, UR14, URZ ;  /* 0x0000000e0a0672a5 */ /* 0x000fc8000f8e003f */
[----:B------:R-:W-:-:S12]  /*7df0*/  @UP0 USHF.R.U32.HI UR10, URZ, UR15, UR7 ;  /* 0x0000000f3f0a0299 */ /* 0x000fd80008011607 */
.L_x_1056:
[----:B------:R-:W-:-:S04]  /*7e00*/  UIMAD UR10, UR10, UR11, URZ ;  /* 0x0000000b0a0a72a4 */ /* 0x000fc8000f8e023f */
[----:B------:R-:W-:-:S04]  /*7e10*/  UISETP.LT.AND UP0, UPT, UR18, UR10, UPT ;  /* 0x0000000a1200728c */ /* 0x000fc8000bf01270 */
[----:B------:R-:W-:-:S12]  /*7e20*/  USEL UR18, UR18, UR10, !UP0 ;  /* 0x0000000a12127287 */ /* 0x000fd8000c000000 */
.L_x_1054:
[----:B------:R-:W-:-:S04]  /*7e30*/  UIADD3 UR18, UR18, 0x7f, URZ ;  /* 0x0000007f12127890 */ /* 0x000fc8000fffe03f */
[----:B------:R-:W-:-:S04]  /*7e40*/  USHF.R.S32.HI UR6, URZ, 0x1f, UR18 ;  /* 0x0000001f3f067899 */ /* 0x000fc80008011412 */
[----:B------:R-:W-:-:S04]  /*7e50*/  ULEA.HI UR6, UR6, UR18, URZ, 0x7 ;  /* 0x0000001206067291 */ /* 0x000fc8000f8f383f */
[----:B------:R-:W-:-:S04]  /*7e60*/  USHF.R.S32.HI UR6, URZ, 0x7, UR6 ;  /* 0x000000073f067899 */ /* 0x000fc80008011406 */
[----:B------:R-:W-:-:S04]  /*7e70*/  UISETP.LT.AND UP0, UPT, UR44, UR6, UPT ;  /* 0x000000062c00728c */ /* 0x000fc8000bf01270 */
[----:B------:R-:W-:-:S06]  /*7e80*/  USEL UR17, UR44, UR6, !UP0 ;  /* 0x000000062c117287 */ /* 0x000fcc000c000000 */
[----:B------:R-:W-:-:S13]  /*7e90*/  ISETP.GE.AND P1, PT, R8, UR17, PT ;  /* 0x0000001108007c0c */ /* 0x000fda000bf26270 */
[----:B------:R-:W-:Y:S05]  /*7ea0*/  @!P1 BRA `(.L_x_1057) ;  /* 0x0000001800ec9947 */ /* 0x000fea0003800000 */
[----:B------:R-:W-:Y:S01]  /*7eb0*/  IMAD.MOV.U32 R7, RZ, RZ, R4 ;  /* 0x000000ffff077224 */ /* 0x000fe200078e0004 */
[----:B------:R-:W-:Y:S01]  /*7ec0*/  UMOV UR18, UR47 ;  /* 0x0000002f00127c82 */ /* 0x000fe20008000000 */
[----:B------:R-:W-:Y:S01]  /*7ed0*/  IMAD.MOV.U32 R5, RZ, RZ, R0 ;  /* 0x000000ffff057224 */ /* 0x000fe200078e0000 */
[----:B------:R-:W-:-:S06]  /*7ee0*/  UMOV UR19, UR36 ;  /* 0x0000002400137c82 */ /* 0x000fcc0008000000 */
.L_x_1068:
[----:B------:R-:W-:-:S04]  /*7ef0*/  UIADD3 UR36, UR19, 0x1, URZ ;  /* 0x0000000113247890 */ /* 0x000fc8000fffe03f */
[----:B------:R-:W-:-:S04]  /*7f00*/  UISETP.NE.AND UP0, UPT, UR36, 0x2, UPT ;  /* 0x000000022400788c */ /* 0x000fc8000bf05270 */
[----:B------:R-:W-:Y:S02]  /*7f10*/  USEL UR47, URZ, 0x1, UP0 ;  /* 0x000000013f2f7887 */ /* 0x000fe40008000000 */
[----:B------:R-:W-:Y:S02]  /*7f20*/  USEL UR36, UR36, URZ, UP0 ;  /* 0x0000003f24247287 */ /* 0x000fe40008000000 */
[----:B------:R-:W-:Y:S01]  /*7f30*/  ULOP3.LUT UR47, UR18, UR47, URZ, 0x3c, !UPT ;  /* 0x0000002f122f7292 */ /* 0x000fe2000f8e3c3f */
[----:B------:R-:W-:Y:S11]  /*7f40*/  @!P0 BRA `(.L_x_1058) ;  /* 0x0000000000048947 */ /* 0x000ff60003800000 */
[----:B------:R-:W-:Y:S01]  /*7f50*/  BPT.TRAP 0x1 ;  /* 0x000000040000795c */ /* 0x000fe20000300000 */
.L_x_1058:
[----:B------:R-:W-:Y:S01]  /*7f60*/  ULEA UR6, UR36, UR46, 0x3 ;  /* 0x0000002e24067291 */ /* 0x000fe2000f8e183f */
[----:B------:R-:W-:-:S05]  /*7f70*/  IMAD.U32 R0, RZ, RZ, UR47 ;  /* 0x0000002fff007e24 */ /* 0x000fca000f8e00ff */
[----:B------:R-:W-:-:S04]  /*7f80*/  SHF.L.U32 R0, R0, 0x1f, RZ ;  /* 0x0000001f00007819 */ /* 0x000fc800000006ff */
[----:B------:R0:W1:Y:S01]  /*7f90*/  SYNCS.PHASECHK.TRANS64.TRYWAIT P1, [UR6+0x19c30], R0 ;  /* 0x019c3000ff0075a7 */ /* 0x0000620008020146 */
[----:B------:R-:W-:Y:S05]  /*7fa0*/  @!P0 BRA `(.L_x_1059) ;  /* 0x0000000000048947 */ /* 0x000fea0003800000 */
[----:B------:R-:W-:Y:S01]  /*7fb0*/  BPT.TRAP 0x1 ;  /* 0x000000040000795c */ /* 0x000fe20000300000 */
.L_x_1059:
[----:B-1----:R-:W-:Y:S05]  /*7fc0*/  @P1 BRA `(.L_x_1060) ;  /* 0x0000000000081947 */ /* 0x002fea0003800000 */
[----:B------:R-:W1:Y:S02]  /*7fd0*/  SYNCS.PHASECHK.TRANS64.TRYWAIT P1, [UR6+0x19c30], R0 ;  /* 0x019c3000ff0075a7 */ /* 0x000e640008020146 */
[----:B-1----:R-:W-:Y:S05]  /*7fe0*/  @!P1 BRA `(.L_x_1061) ;  /* 0x000000d0006c9947 */ /* 0x002fea0003800000 */
.L_x_1060:
        /* <DEDUP_REMOVED lines=17> */
.L_x_1062:
[----:B------:R-:W-:Y:S01]  /*8100*/  ULEA UR11, UR19, UR46, 0x3 ;  /* 0x0000002e130b7291 */ /* 0x000fe2000f8e183f */
[----:B01----:R-:W-:-:S05]  /*8110*/  IMAD.U32 R0, RZ, RZ, UR18 ;  /* 0x00000012ff007e24 */ /* 0x003fca000f8e00ff */
[----:B------:R-:W-:-:S04]  /*8120*/  SHF.L.U32 R0, R0, 0x1f, RZ ;  /* 0x0000001f00007819 */ /* 0x000fc800000006ff */
[----:B------:R0:W1:Y:S01]  /*8130*/  SYNCS.PHASECHK.TRANS64.TRYWAIT P1, [UR11+0x19c50], R0 ;  /* 0x019c5000ff0075a7 */ /* 0x000062000802014b */
[----:B------:R-:W-:Y:S05]  /*8140*/  @!P0 BRA `(.L_x_1063) ;  /* 0x0000000000048947 */ /* 0x000fea0003800000 */
[----:B------:R-:W-:Y:S01]  /*8150*/  BPT.TRAP 0x1 ;  /* 0x000000040000795c */ /* 0x000fe20000300000 */
.L_x_1063:
[----:B-1----:R-:W-:Y:S05]  /*8160*/  @P1 BRA `(.L_x_1064) ;  /* 0x0000000000081947 */ /* 0x002fea0003800000 */
[----:B------:R-:W1:Y:S02]  /*8170*/  SYNCS.PHASECHK.TRANS64.TRYWAIT P1, [UR11+0x19c50], R0 ;  /* 0x019c5000ff0075a7 */ /* 0x000e64000802014b */
[----:B-1----:R-:W-:Y:S05]  /*8180*/  @!P1 BRA `(.L_x_1065) ;  /* 0x000000d0001c9947 */ /* 0x002fea0003800000 */
.L_x_1064:
        /* <DEDUP_REMOVED lines=27> */
.L_x_1066:
[----:B01----:R-:W-:Y:S01]  /*8340*/  FMNMX.FTZ R0, R24, R5, !PT ;  /* 0x0000000518007209 */ /* 0x003fe20007810000 */
        /* <DEDUP_REMOVED lines=75> */
[----:B------:R-:W-:Y:S01]  /*8800*/  FADD.FTZ R5, -R0, R5 ;  /* 0x0000000500057221 */ /* 0x000fe20000010100 */
[----:B------:R-:W-:-:S03]  /*8810*/  IMAD.U32 R13, RZ, RZ, UR43 ;  /* 0x0000002bff0d7e24 */ /* 0x000fc6000f8e00ff */
[----:B------:R-:W-:Y:S01]  /*8820*/  FMUL.FTZ R12, R5, UR43 ;  /* 0x0000002b050c7c20 */ /* 0x000fe20008410000 */
[----:B------:R-:W-:-:S01]  /*8830*/  FADD.FTZ R5, -R4, R7 ;  /* 0x0000000704057221 */ /* 0x000fc20000010100 */
[----:B------:R-:W-:Y:S02]  /*8840*/  FFMA.FTZ R7, R0, R13, -8 ;  /* 0xc100000000077423 */ /* 0x000fe4000001000d */
[----:B------:R-:W-:Y:S01]  /*8850*/  MUFU.EX2 R6, R12 ;  /* 0x0000000c00067308 */ /* 0x000fe20000000800 */
[----:B------:R-:W-:Y:S01]  /*8860*/  FMUL.FTZ R5, R5, UR43 ;  /* 0x0000002b05057c20 */ /* 0x000fe20008410000 */
[--C-:B------:R-:W-:Y:S01]  /*8870*/  FFMA.FTZ R29, R29, UR43, -R7.reuse ;  /* 0x0000002b1d1d7c23 */ /* 0x100fe20008010807 */
[----:B------:R-:W-:-:S01]  /*8880*/  FFMA.FTZ R14, R33, UR43, -R7 ;  /* 0x0000002b210e7c23 */ /* 0x000fc20008010807 */
[--C-:B------:R-:W-:Y:S01]  /*8890*/  FFMA.FTZ R33, R52, UR43, -R7.reuse ;  /* 0x0000002b34217c23 */ /* 0x100fe20008010807 */
[----:B------:R-:W-:-:S01]  /*88a0*/  FFMA.FTZ R52, R69, UR43, -R7 ;  /* 0x0000002b45347c23 */ /* 0x000fc20008010807 */
[--C-:B------:R-:W-:Y:S01]  /*88b0*/  FFMA.FTZ R9, R24, UR43, -R7.reuse ;  /* 0x0000002b18097c23 */ /* 0x100fe20008010807 */
[----:B------:R-:W-:-:S01]  /*88c0*/  FFMA.FTZ R10, R25, UR43, -R7 ;  /* 0x0000002b190a7c23 */ /* 0x000fc20008010807 */
[--C-:B------:R-:W-:Y:S01]  /*88d0*/  FFMA.FTZ R11, R28, UR43, -R7.reuse ;  /* 0x0000002b1c0b7c23 */ /* 0x100fe20008010807 */
[----:B------:R0:W-:Y:S01]  /*88e0*/  MUFU.EX2 R12, R29 ;  /* 0x0000001d000c7308 */ /* 0x0001e20000000800 */
[----:B------:R-:W-:-:S01]  /*88f0*/  FFMA.FTZ R13, R32, UR43, -R7 ;  /* 0x0000002b200d7c23 */ /* 0x000fc20008010807 */
[----:B------:R-:W-:-:S02]  /*8900*/  IMAD.U32 R69, RZ, RZ, UR43 ;  /* 0x0000002bff457e24 */ /* 0x000fc4000f8e00ff */
        /* <DEDUP_REMOVED lines=25> */
[----:B------:R-:W0:Y:S03]  /*8aa0*/  MUFU.EX2 R9, R9 ;  /* 0x0000000900097308 */ /* 0x000e260000000800 */
        /* <DEDUP_REMOVED lines=25> */
[----:B------:R-:W-:-:S04]  /*8c40*/  FFMA.FTZ R67, R67, UR43, -R7 ;  /* 0x0000002b43437c23 */ /* 0x000fc80008010807 */
        /* <DEDUP_REMOVED lines=135> */
.L_x_1067:
        /* <DEDUP_REMOVED lines=8> */
[-C--:B------:R-:W-:Y:S01]  /*9540*/  FMUL.FTZ R90, R90, R5.reuse ;  /* 0x000000055a5a7220 */ /* 0x080fe20000410000 */
[----:B------:R-:W-:Y:S01]  /*9550*/  F2FP.SATFINITE.E4M3.F32.PACK_AB_MERGE_C R38, R39, R38, RZ ;  /* 0x000000262726723e */ /* 0x000fe200048070ff */
[----:B------:R-:W-:Y:S01]  /*9560*/  FMUL.FTZ R91, R91, R5 ;  /* 0x000000055b5b7220 */ /* 0x000fe20000410000 */
[----:B------:R-:W-:Y:S01]  /*9570*/  F2FP.SATFINITE.E4M3.F32.PACK_AB_MERGE_C R25, R28, R25, RZ ;  /* 0x000000191c19723e */ /* 0x000fe200048070ff */
[----:B------:R-:W-:Y:S01]  /*9580*/  FMUL.FTZ R94, R94, R5 ;  /* 0x000000055e5e7220 */ /* 0x000fe20000410000 */
[----:B------:R-:W-:Y:S01]  /*9590*/  F2FP.SATFINITE.E4M3.F32.PACK_AB_MERGE_C R46, R47, R46, RZ ;  /* 0x0000002e2f2e723e */ /* 0x000fe200048070ff */
[----:B------:R-:W-:Y:S01]  /*95a0*/  SYNCS.ARRIVE.TRANS64.RED.A1T0 RZ, [UR6], RZ ;  /* 0x000000ffffff79a7 */ /* 0x000fe20008100406 */
[----:B------:R-:W-:Y:S01]  /*95b0*/  F2FP.SATFINITE.E4M3.F32.PACK_AB_MERGE_C R33, R36, R33, RZ ;  /* 0x000000212421723e */ /* 0x000fe200048070ff */
[-C--:B------:R-:W-:Y:S01]  /*95c0*/  FMUL.FTZ R95, R95, R5.reuse ;  /* 0x000000055f5f7220 */ /* 0x080fe20000410000 */
[----:B------:R-:W-:Y:S01]  /*95d0*/  F2FP.SATFINITE.E4M3.F32.PACK_AB_MERGE_C R54, R55, R54, RZ ;  /* 0x000000363736723e */ /* 0x000fe200048070ff */
[----:B------:R-:W-:Y:S01]  /*95e0*/  FMUL.FTZ R98, R98, R5 ;  /* 0x0000000562627220 */ /* 0x000fe20000410000 */
[----:B------:R-:W-:Y:S01]  /*95f0*/  F2FP.SATFINITE.E4M3.F32.PACK_AB_MERGE_C R41, R44, R41, RZ ;  /* 0x000000292c29723e */ /* 0x000fe200048070ff */
[-C--:B------:R-:W-:Y:S01]  /*9600*/  FMUL.FTZ R99, R99, R5.reuse ;  /* 0x0000000563637220 */ /* 0x080fe20000410000 */
        /* <DEDUP_REMOVED lines=69> */
.L_x_1057:
        /* <DEDUP_REMOVED lines=8> */
[----:B------:R-:W-:-:S05]  /*9ae0*/  ULDC UR21, c[0x0][0x9e0] ;  /* 0x0002780000157ab9 */ /* 0x000fca0000000800 */
.L_x_1088:
[----:B------:R-:W-:-:S04]  /*9af0*/  UIADD3 UR36, UR18, 0x1, URZ ;  /* 0x0000000112247890 */ /* 0x000fc8000fffe03f */
[----:B------:R-:W-:-:S04]  /*9b00*/  UISETP.NE.AND UP0, UPT, UR36, 0x2, UPT ;  /* 0x000000022400788c */ /* 0x000fc8000bf05270 */
[----:B------:R-:W-:Y:S02]  /*9b10*/  USEL UR47, URZ, 0x1, UP0 ;  /* 0x000000013f2f7887 */ /* 0x000fe40008000000 */
[----:B------:R-:W-:Y:S02]  /*9b20*/  USEL UR36, UR36, URZ, UP0 ;  /* 0x0000003f24247287 */ /* 0x000fe40008000000 */
[----:B------:R-:W-:Y:S01]  /*9b30*/  ULOP3.LUT UR47, UR17, UR47, URZ, 0x3c, !UPT ;  /* 0x0000002f112f7292 */ /* 0x000fe2000f8e3c3f */
[----:B------:R-:W-:Y:S11]  /*9b40*/  @!P0 BRA `(.L_x_1070) ;  /* 0x0000000000048947 */ /* 0x000ff60003800000 */
[----:B------:R-:W-:Y:S01]  /*9b50*/  BPT.TRAP 0x1 ;  /* 0x000000040000795c */ /* 0x000fe20000300000 */
.L_x_1070:
[----:B------:R-:W-:Y:S01]  /*9b60*/  ULEA UR6, UR36, UR46, 0x3 ;  /* 0x0000002e24067291 */ /* 0x000fe2000f8e183f */
[----:B------:R-:W-:-:S05]  /*9b70*/  IMAD.U32 R0, RZ, RZ, UR47 ;  /* 0x0000002fff007e24 */ /* 0x000fca000f8e00ff */
[----:B------:R-:W-:-:S04]  /*9b80*/  SHF.L.U32 R0, R0, 0x1f, RZ ;  /* 0x0000001f00007819 */ /* 0x000fc800000006ff */
[----:B------:R0:W1:Y:S01]  /*9b90*/  SYNCS.PHASECHK.TRANS64.TRYWAIT P1, [UR6+0x19c30], R0 ;  /* 0x019c3000ff0075a7 */ /* 0x0000620008020146 */
[----:B------:R-:W-:Y:S05]  /*9ba0*/  @!P0 BRA `(.L_x_1071) ;  /* 0x0000000000048947 */ /* 0x000fea0003800000 */
[----:B------:R-:W-:Y:S01]  /*9bb0*/  BPT.TRAP 0x1 ;  /* 0x000000040000795c */ /* 0x000fe20000300000 */
.L_x_1071:
[----:B-1----:R-:W-:Y:S05]  /*9bc0*/  @P1 BRA `(.L_x_1072) ;  /* 0x0000000000081947 */ /* 0x002fea0003800000 */
[----:B------:R-:W1:Y:S02]  /*9bd0*/  SYNCS.PHASECHK.TRANS64.TRYWAIT P1, [UR6+0x19c30], R0 ;  /* 0x019c3000ff0075a7 */ /* 0x000e640008020146 */
[----:B-1----:R-:W-:Y:S05]  /*9be0*/  @!P1 BRA `(.L_x_1073) ;  /* 0x000000b4009c9947 */ /* 0x002fea0003800000 */
.L_x_1072:
        /* <DEDUP_REMOVED lines=17> */
.L_x_1074:
[----:B------:R-:W-:Y:S01]  /*9d00*/  ULEA UR11, UR18, UR46, 0x3 ;  /* 0x0000002e120b7291 */ /* 0x000fe2000f8e183f */
[----:B01----:R-:W-:-:S05]  /*9d10*/  IMAD.U32 R0, RZ, RZ, UR17 ;  /* 0x00000011ff007e24 */ /* 0x003fca000f8e00ff */
[----:B------:R-:W-:-:S04]  /*9d20*/  SHF.L.U32 R0, R0, 0x1f, RZ ;  /* 0x0000001f00007819 */ /* 0x000fc800000006ff */
[----:B------:R0:W1:Y:S01]  /*9d30*/  SYNCS.PHASECHK.TRANS64.TRYWAIT P1, [UR11+0x19c50], R0 ;  /* 0x019c5000ff0075a7 */ /* 0x000062000802014b */
[----:B------:R-:W-:Y:S05]  /*9d40*/  @!P0 BRA `(.L_x_1075) ;  /* 0x0000000000048947 */ /* 0x000fea0003800000 */
[----:B------:R-:W-:Y:S01]  /*9d50*/  BPT.TRAP 0x1 ;  /* 0x000000040000795c */ /* 0x000fe20000300000 */
.L_x_1075:
[----:B-1----:R-:W-:Y:S05]  /*9d60*/  @P1 BRA `(.L_x_1076) ;  /* 0x0000000000081947 */ /* 0x002fea0003800000 */
[----:B------:R-:W1:Y:S02]  /*9d70*/  SYNCS.PHASECHK.TRANS64.TRYWAIT P1, [UR11+0x19c50], R0 ;  /* 0x019c5000ff0075a7 */ /* 0x000e64000802014b */
[----:B-1----:R-:W-:Y:S05]  /*9d80*/  @!P1 BRA `(.L_x_1077) ;  /* 0x000000b4004c9947 */ /* 0x002fea0003800000 */
.L_x_1076:
        /* <DEDUP_REMOVED lines=27> */
.L_x_1078:
[----:B------:R-:W-:Y:S01]  /*9f40*/  UISETP.NE.AND UP1, UPT, UR53, URZ, UPT ;  /* 0x0000003f3500728c */ /* 0x000fe2000bf25270 */
[----:B------:R-:W-:Y:S01]  /*9f50*/  VIADD R13, R17, UR41 ;  /* 0x00000029110d7c36 */ /* 0x000fe20008000000 */
[----:B------:R-:W-:Y:S01]  /*9f60*/  ULEA UR6, UR36, UR46, 0x3 ;  /* 0x0000002e24067291 */ /* 0x000fe2000f8e183f */
[----:B------:R-:W-:Y:S01]  /*9f70*/  IMAD.U32 R4, RZ, RZ, UR38 ;  /* 0x00000026ff047e24 */ /* 0x000fe2000f8e00ff */
[----:B------:R-:W-:Y:S02]  /*9f80*/  UISETP.NE.AND UP0, UPT, UR52, URZ, UPT ;  /* 0x0000003f3400728c */ /* 0x000fe4000bf05270 */
        /* <DEDUP_REMOVED lines=34> */
.L_x_1081:
[----:B------:R-:W-:-:S05]  /*a1b0*/  IMAD.U32 R14, RZ, RZ, UR19 ;  /* 0x00000013ff0e7e24 */ /* 0x000fca000f8e00ff */
[----:B------:R-:W-:-:S13]  /*a1c0*/  ISETP.NE.AND P1, PT, R14, 0x1, PT ;  /* 0x000000010e00780c */ /* 0x000fda0003f25270 */
[----:B------:R-:W0:Y:S02]  /*a1d0*/  @P1 LDC.64 R4, c[0x0][0x9e8] ;  /* 0x00027a00ff041b82 */ /* 0x000e240000000a00 */
[----:B0-----:R-:W-:-:S05]  /*a1e0*/  @P1 IMAD.HI.U32 R4, R15, R4, RZ ;  /* 0x000000040f041227 */ /* 0x001fca00078e00ff */
[----:B------:R-:W-:-:S07]  /*a1f0*/  @P1 SHF.R.U32.HI R15, RZ, R5, R4 ;  /* 0x00000005ff0f1219 */ /* 0x000fce0000011604 */
.L_x_1082:
[----:B------:R-:W-:Y:S05]  /*a200*/  BSYNC B0 ;  /* 0x0000000000007941 */ /* 0x000fea0003800000 */
.L_x_1080:
[----:B------:R-:W-:-:S04]  /*a210*/  IMAD R15, R15, R14, -R0 ;  /* 0x0000000e0f0f7224 */ /* 0x000fc800078e0a00 */
[----:B------:R-:W-:-:S05]  /*a220*/  IMAD R15, R16, -0x2, R15 ;  /* 0xfffffffe100f7824 */ /* 0x000fca00078e020f */
[----:B------:R-:W-:Y:S02]  /*a230*/  VIADDMNMX R10, R15, R14, R10, PT ;  /* 0x0000000e0f0a7246 */ /* 0x000fe4000380010a */
[----:B------:R-:W-:-:S07]  /*a240*/  VIMNMX R9, R9, R15, !PT ;  /* 0x0000000f09097248 */ /* 0x000fce0007fe0100 */
.L_x_1079:
        /* <DEDUP_REMOVED lines=116> */
.L_x_1085:
[----:B------:R-:W-:-:S05]  /*a990*/  IMAD.U32 R4, RZ, RZ, UR19 ;  /* 0x00000013ff047e24 */ /* 0x000fca000f8e00ff */
[----:B------:R-:W-:-:S13]  /*a9a0*/  ISETP.NE.AND P2, PT, R4, 0x1, PT ;  /* 0x000000010400780c */ /* 0x000fda0003f45270 */
[----:B------:R-:W0:Y:S02]  /*a9b0*/  @P2 LDC.64 R10, c[0x0][0x9e8] ;  /* 0x00027a00ff0a2b82 */ /* 0x000e240000000a00 */
[----:B0-----:R-:W-:-:S05]  /*a9c0*/  @P2 IMAD.HI.U32 R10, R13, R10, RZ ;  /* 0x0000000a0d0a2227 */ /* 0x001fca00078e00ff */
[----:B------:R-:W-:-:S07]  /*a9d0*/  @P2 SHF.R.U32.HI R13, RZ, R11, R10 ;  /* 0x0000000bff0d2219 */ /* 0x000fce000001160a */
.L_x_1086:
[----:B------:R-:W-:Y:S05]  /*a9e0*/  BSYNC B0 ;  /* 0x0000000000007941 */ /* 0x000fea0003800000 */
.L_x_1084:
[----:B------:R-:W-:-:S04]  /*a9f0*/  IMAD R13, R13, R4, -R0 ;  /* 0x000000040d0d7224 */ /* 0x000fc800078e0a00 */
[----:B------:R-:W-:-:S05]  /*aa00*/  IMAD R13, R16, -0x2, R13 ;  /* 0xfffffffe100d7824 */ /* 0x000fca00078e020d */
[----:B------:R-:W-:Y:S02]  /*aa10*/  VIADDMNMX R12, R13, R4, R12, PT ;  /* 0x000000040d0c7246 */ /* 0x000fe4000380010c */
[----:B------:R-:W-:-:S07]  /*aa20*/  VIMNMX R9, R9, R13, !PT ;  /* 0x0000000d09097248 */ /* 0x000fce0007fe0100 */
.L_x_1083:
        /* <DEDUP_REMOVED lines=378> */
.L_x_1087:
        /* <DEDUP_REMOVED lines=90> */
.L_x_1069:
[----:B------:R-:W-:Y:S06]  /*c770*/  BAR.ARV 0x8, 0x200 ;  /* 0x0208000000007b1d */ /* 0x000fec0000002000 */
[----:B------:R-:W-:Y:S05]  /*c780*/  @!P0 BRA `(.L_x_1089) ;  /* 0x0000000000048947 */ /* 0x000fea0003800000 */
[----:B------:R-:W-:Y:S01]  /*c790*/  BPT.TRAP 0x1 ;  /* 0x000000040000795c */ /* 0x000fe20000300000 */
.L_x_1089:
[----:B------:R-:W-:Y:S01]  /*c7a0*/  ULEA UR14, UR36, UR46, 0x3 ;  /* 0x0000002e240e7291 */ /* 0x000fe2000f8e183f */
[----:B------:R-:W-:-:S05]  /*c7b0*/  IMAD.U32 R5, RZ, RZ, UR47 ;  /* 0x0000002fff057e24 */ /* 0x000fca000f8e00ff */
[----:B------:R-:W-:-:S04]  /*c7c0*/  SHF.L.U32 R5, R5, 0x1f, RZ ;  /* 0x0000001f05057819 */ /* 0x000fc800000006ff */
[----:B------:R0:W1:Y:S01]  /*c7d0*/  SYNCS.PHASECHK.TRANS64.TRYWAIT P1, [UR14+0x19c50], R5 ;  /* 0x019c5005ff0075a7 */ /* 0x000062000802014e */
[----:B------:R-:W-:Y:S05]  /*c7e0*/  @!P0 BRA `(.L_x_1090) ;  /* 0x0000000000048947 */ /* 0x000fea0003800000 */
[----:B------:R-:W-:Y:S01]  /*c7f0*/  BPT.TRAP 0x1 ;  /* 0x000000040000795c */ /* 0x000fe20000300000 */
.L_x_1090:
[----:B-1----:R-:W-:Y:S05]  /*c800*/  @P1 BRA `(.L_x_1091) ;  /* 0x0000000000081947 */ /* 0x002fea0003800000 */
[----:B------:R-:W1:Y:S02]  /*c810*/  SYNCS.PHASECHK.TRANS64.TRYWAIT P1, [UR14+0x19c50], R5 ;  /* 0x019c5005ff0075a7 */ /* 0x000e64000802014e */
[----:B-1----:R-:W-:Y:S05]  /*c820*/  @!P1 BRA `(.L_x_1092) ;  /* 0x0000008800bc9947 */ /* 0x002fea0003800000 */
.L_x_1091:
[----:B------:R-:W-:Y:S01]  /*c830*/  ULDC.64 UR4, c[0x0][0x9a0] ;  /* 0x0002680000047ab9 */ /* 0x000fe20000000a00 */
[----:B------:R-:W-:Y:S01]  /*c840*/  UIADD3 UR46, UR46, 0x3000, URZ ;  /* 0x000030002e2e7890 */ /* 0x000fe2000fffe03f */
[----:B------:R-:W-:Y:S01]  /*c850*/  WARPGROUP.ARRIVE ;  /* 0x00000000000079c5 */ /* 0x000fe20000000000 */
[----:B------:R-:W-:Y:S01]  /*c860*/  UISETP.NE.U32.AND UP0, UPT, UR4, URZ, UPT ;  /* 0x0000003f0400728c */ /* 0x000fe2000bf05070 */
[----:B01----:R-:W-:Y:S01]  /*c870*/  IMAD.MOV.U32 R5, RZ, RZ, 0x3f800000 ;  /* 0x3f800000ff057424 */ /* 0x003fe200078e00ff */
        /* <DEDUP_REMOVED lines=10> */
[----:B------:R-:W-:Y:S02]  /*c920*/  @UP0 UIMAD UR7, UR50, UR11, UR6 ;  /* 0x0000000b320702a4 */ /* 0x000fe4000f8e0206 */
[----:B------:R-:W-:-:S02]  /*c930*/  UIMAD UR6, UR36, 0x300, UR46 ;  /* 0x00000300240678a4 */ /* 0x000fc4000f8e022e */
[----:B------:R-:W-:Y:S01]  /*c940*/  @UP0 UIADD3 UR9, UR9, UR7, URZ ;  /* 0x0000000709090290 */ /* 0x000fe2000fffe03f */
[----:B------:R-:W-:Y:S02]  /*c950*/  @UP0 ULDC.64 UR12, c[0x0][0x9d0] ;  /* 0x00027400000c0ab9 */ /* 0x000fe40000000a00 */
[----:B------:R-:W-:Y:S01]  /*c960*/  UMOV UR7, 0x40000040 ;  /* 0x4000004000077882 */ /* 0x000fe20000000000 */
[----:B------:R-:W-:Y:S02]  /*c970*/  @UP0 UIMAD UR10, UR15, UR12, URZ ;  /* 0x0000000c0f0a02a4 */ /* 0x000fe4000f8e023f */
[----:B------:R-:W-:Y:S01]  /*c980*/  @UP0 UIMAD.WIDE.U32 UR8, UR51, UR12, UR8 ;  /* 0x0000000c330802a5 */ /* 0x000fe2000f8e0008 */
[----:B------:R-:W-:Y:S01]  /*c990*/  QGMMA.64x96x32.F32.E4M3.E4M3 R88, R148, gdesc[UR4], R88, gsb0 ;  /* 0x0160000494587df3 */ /* 0x000fe20008000858 */
[----:B------:R-:W-:Y:S02]  /*c9a0*/  @UP0 UIMAD UR10, UR51, UR13, UR10 ;  /* 0x0000000d330a02a4 */ /* 0x000fe4000f8e020a */
[----:B------:R-:W-:-:S02]  /*c9b0*/  @UP0 ULEA UR4, UP1, UR8, UR4, 0x2 ;  /* 0x0000000408040291 */ /* 0x000fc4000f82103f */
[----:B------:R-:W-:-:S04]  /*c9c0*/  @UP0 UIADD3 UR7, UR9, UR10, URZ ;  /* 0x0000000a09070290 */ /* 0x000fc8000fffe03f */
[----:B------:R-:W-:Y:S01]  /*c9d0*/  @UP0 ULEA.HI.X UR5, UR8, UR5, UR7, 0x2, UP1 ;  /* 0x0000000508050291 */ /* 0x000fe200088f1407 */
[----:B------:R-:W-:-:S05]  /*c9e0*/  IMAD.U32 R6, RZ, RZ, UR4 ;  /* 0x00000004ff067e24 */ /* 0x000fca000f8e00ff */
        /* <DEDUP_REMOVED lines=46> */
[----:B--2---:R-:W-:Y:S01]  /*ccd0*/  FMUL.FTZ R6, R6, R5 ;  /* 0x0000000506067220 */ /* 0x004fe20000410000 */
[----:B------:R-:W-:Y:S02]  /*cce0*/  IMAD.MOV.U32 R2, RZ, RZ, -0x800000 ;  /* 0xff800000ff027424 */ /* 0x000fe400078e00ff */
[----:B------:R-:W-:Y:S01]  /*ccf0*/  @P2 FFMA.FTZ R3, R7, R0, R8 ;  /* 0x0000000007032223 */ /* 0x000fe20000010008 */
[----:B------:R-:W-:-:S01]  /*cd00*/  @P3 FFMA.FTZ R2, R14, R4, R9 ;  /* 0x000000040e023223 */ /* 0x000fc20000010009 */
[----:B---3--:R-:W-:Y:S01]  /*cd10*/  FMUL.FTZ R5, R10, R5 ;  /* 0x000000050a057220 */ /* 0x008fe20000410000 */
[----:B------:R-:W-:-:S02]  /*cd20*/  WARPGROUP.DEPBAR.LE gsb0, 0x0 ;  /* 0x00008000000079c5 */ /* 0x000fc40000010000 */
[----:B------:R-:W-:Y:S05]  /*cd30*/  @!P0 BRA `(.L_x_1093) ;  /* 0x0000000000048947 */ /* 0x000fea0003800000 */
[----:B------:R-:W-:Y:S01]  /*cd40*/  BPT.TRAP 0x1 ;  /* 0x000000040000795c */ /* 0x000fe20000300000 */
.L_x_1093:
        /* <DEDUP_REMOVED lines=58> */
.L_x_1015:
[----:B------:R-:W0:Y:S01]  /*d0f0*/  S2R R5, SR_CgaCtaId ;  /* 0x0000000000057919 */ /* 0x000e220000008800 */
[----:B------:R-:W-:Y:S01]  /*d100*/  MOV R0, 0x400 ;  /* 0x0000040000007802 */ /* 0x000fe20000000f00 */
[----:B------:R-:W-:Y:S01]  /*d110*/  BSSY B0, `(.L_x_1094) ;  /* 0x0000210000007945 */ /* 0x000fe20003800000 */
[----:B------:R-:W-:Y:S02]  /*d120*/  BAR.SYNC.DEFER_BLOCKING 0x5, 0x200 ;  /* 0x0148000000007b1d */ /* 0x000fe40000010000 */
[----:B0-----:R-:W-:-:S05]  /*d130*/  LEA R0, R5, R0, 0x18 ;  /* 0x0000000005007211 */ /* 0x001fca00078ec0ff */
[----:B------:R-:W0:Y:S02]  /*d140*/  LDS.128 R24, [R0+0x19cd0] ;  /* 0x019cd00000187984 */ /* 0x000e240000000c00 */
[----:B0-----:R-:W-:Y:S02]  /*d150*/  R2UR UR5, R25 ;  /* 0x00000000190572ca */ /* 0x001fe400000e0000 */
[----:B------:R-:W-:Y:S02]  /*d160*/  R2UR UR51, R26 ;  /* 0x000000001a3372ca */ /* 0x000fe400000e0000 */
        /* <DEDUP_REMOVED lines=9> */
[----:B------:R-:W0:Y:S01]  /*d200*/  S2R R25, SR_SWINHI ;  /* 0x0000000000197919 */ /* 0x000e220000002f00 */
[----:B------:R-:W-:Y:S01]  /*d210*/  F2FP.BF16.F32.PACK_AB R15, R124, R15 ;  /* 0x0000000f7c0f723e */ /* 0x000fe200000010ff */
[----:B------:R-:W-:Y:S02]  /*d220*/  ULDC.64 UR6, c[0x0][0xc00] ;  /* 0x0003000000067ab9 */ /* 0x000fe40000000a00 */
[----:B------:R1:W2:Y:S01]  /*d230*/  LDG.E.CONSTANT R9, desc[UR54][R4.64] ;  /* 0x0000003604097981 */ /* 0x0002a2000c1e9900 */
[----:B------:R-:W-:Y:S01]  /*d240*/  F2FP.BF16.F32.PACK_AB R12, R125, R12 ;  /* 0x0000000c7d0c723e */ /* 0x000fe200000010ff */
[----:B------:R-:W-:Y:S01]  /*d250*/  UISETP.NE.U32.AND UP0, UPT, UR6, URZ, UPT ;  /* 0x0000003f0600728c */ /* 0x000fe2000bf05070 */
[----:B------:R-:W-:Y:S02]  /*d260*/  F2FP.BF16.F32.PACK_AB R126, R126, R13 ;  /* 0x0000000d7e7e723e */ /* 0x000fe400000010ff */
[----:B------:R-:W-:Y:S01]  /*d270*/  F2FP.BF16.F32.PACK_AB R7, R134, R7 ;  /* 0x000000078607723e */ /* 0x000fe200000010ff */
[----:B------:R-:W-:Y:S01]  /*d280*/  UISETP.NE.AND.EX UP0, UPT, UR7, URZ, UPT, UP0 ;  /* 0x0000003f0700728c */ /* 0x000fe2000bf05300 */
[----:B------:R-:W-:-:S02]  /*d290*/  F2FP.BF16.F32.PACK_AB R6, R135, R6 ;  /* 0x000000068706723e */ /* 0x000fc400000010ff */
[----:B------:R-:W-:Y:S01]  /*d2a0*/  F2FP.BF16.F32.PACK_AB R11, R132, R11 ;  /* 0x0000000b840b723e */ /* 0x000fe200000010ff */
[----:B------:R-:W-:Y:S01]  /*d2b0*/  ULDC.64 UR6, c[0x0][0xc00] ;  /* 0x0003000000067ab9 */ /* 0x000fe20000000a00 */
[----:B-1----:R-:W-:Y:S01]  /*d2c0*/  LOP3.LUT P0, R4, R40, 0x3, RZ, 0xc0, !PT ;  /* 0x0000000328047812 */ /* 0x002fe2000780c0ff */
[----:B------:R-:W-:Y:S01]  /*d2d0*/  UIMAD.WIDE UR6, UR40, 0x4, UR6 ;  /* 0x00000004280678a5 */ /* 0x000fe2000f8e0206 */
[----:B------:R-:W-:Y:S02]  /*d2e0*/  F2FP.BF16.F32.PACK_AB R8, R133, R8 ;  /* 0x000000088508723e */ /* 0x000fe400000010ff */
[----:B------:R-:W-:Y:S02]  /*d2f0*/  ISETP.EQ.OR P0, PT, R4, 0x3, !P0 ;  /* 0x000000030400780c */ /* 0x000fe40004702670 */
[----:B------:R-:W-:Y:S02]  /*d300*/  F2FP.BF16.F32.PACK_AB R41, R92, R41 ;  /* 0x000000295c29723e */ /* 0x000fe400000010ff */
[----:B------:R-:W-:-:S02]  /*d310*/  SEL R40, R15, R12, P0 ;  /* 0x0000000c0f287207 */ /* 0x000fc40000000000 */
[----:B------:R-:W-:Y:S02]  /*d320*/  SEL R27, R12, R15, P0 ;  /* 0x0000000f0c1b7207 */ /* 0x000fe40000000000 */
[----:B------:R-:W-:Y:S02]  /*d330*/  SEL R50, R7, R6, P0 ;  /* 0x0000000607327207 */ /* 0x000fe40000000000 */
[----:B------:R-:W-:Y:S02]  /*d340*/  SEL R47, R6, R7, P0 ;  /* 0x00000007062f7207 */ /* 0x000fe40000000000 */
[----:B------:R-:W-:Y:S02]  /*d350*/  F2FP.BF16.F32.PACK_AB R39, R94, R39 ;  /* 0x000000275e27723e */ /* 0x000fe400000010ff */
[----:B------:R-:W-:Y:S02]  /*d360*/  MOV R4, R0 ;  /* 0x0000000000047202 */ /* 0x000fe40000000f00 */
[----:B0-----:R-:W-:-:S02]  /*d370*/  MOV R5, R25 ;  /* 0x0000001900057202 */ /* 0x001fc40000000f00 */
[----:B------:R-:W-:Y:S02]  /*d380*/  F2FP.BF16.F32.PACK_AB R38, R93, R38 ;  /* 0x000000265d26723e */ /* 0x000fe400000010ff */
[----:B------:R-:W-:Y:S01]  /*d390*/  F2FP.BF16.F32.PACK_AB R36, R95, R36 ;  /* 0x000000245f24723e */ /* 0x000fe200000010ff */
[----:B------:R-:W-:Y:S01]  /*d3a0*/  IMAD.WIDE R12, R157, 0x2, R4 ;  /* 0x000000029d0c7825 */ /* 0x000fe200078e0204 */
[----:B------:R-:W-:Y:S02]  /*d3b0*/  F2FP.BF16.F32.PACK_AB R37, R100, R37 ;  /* 0x000000256425723e */ /* 0x000fe400000010ff */
[----:B------:R-:W-:Y:S02]  /*d3c0*/  F2FP.BF16.F32.PACK_AB R35, R102, R35 ;  /* 0x000000236623723e */ /* 0x000fe400000010ff */
[C---:B------:R-:W-:Y:S02]  /*d3d0*/  IADD3 R49, P5, R12.reuse, 0x20, RZ ;  /* 0x000000200c317810 */ /* 0x040fe40007fbe0ff */
[----:B------:R-:W-:-:S02]  /*d3e0*/  IADD3 R51, P4, R12, 0x3000, RZ ;  /* 0x000030000c337810 */ /* 0x000fc40007f9e0ff */
[----:B------:R-:W-:Y:S01]  /*d3f0*/  LOP3.LUT R6, R49, 0x180, RZ, 0xc0, !PT ;  /* 0x0000018031067812 */ /* 0x000fe200078ec0ff */
[----:B------:R-:W-:Y:S01]  /*d400*/  IMAD.X R25, RZ, RZ, R13, P5 ;  /* 0x000000ffff197224 */ /* 0x000fe200028e060d */
[----:B------:R-:W-:Y:S02]  /*d410*/  F2FP.BF16.F32.PACK_AB R34, R101, R34 ;  /* 0x000000226522723e */ /* 0x000fe400000010ff */
[----:B------:R-:W-:Y:S02]  /*d420*/  SHF.R.U64 R6, R6, 0x3, RZ ;  /* 0x0000000306067819 */ /* 0x000fe400000012ff */
[----:B------:R-:W-:Y:S02]  /*d430*/  F2FP.BF16.F32.PACK_AB R32, R103, R32 ;  /* 0x000000206720723e */ /* 0x000fe400000010ff */
[----:B------:R-:W-:Y:S02]  /*d440*/  SEL R42, R11, R8, P0 ;  /* 0x000000080b2a7207 */ /* 0x000fe40000000000 */
[----:B------:R-:W-:-:S02]  /*d450*/  SEL R43, R8, R11, P0 ;  /* 0x0000000b082b7207 */ /* 0x000fc40000000000 */
[----:B------:R-:W-:Y:S02]  /*d460*/  LOP3.LUT R24, R6, R49, RZ, 0x3c, !PT ;  /* 0x0000003106187212 */ /* 0x000fe400078e3cff */
[----:B------:R-:W-:Y:S02]  /*d470*/  F2FP.BF16.F32.PACK_AB R33, R108, R33 ;  /* 0x000000216c21723e */ /* 0x000fe400000010ff */
[----:B------:R-:W-:Y:S02]  /*d480*/  F2FP.BF16.F32.PACK_AB R31, R110, R31 ;  /* 0x0000001f6e1f723e */ /* 0x000fe400000010ff */
[----:B------:R-:W-:Y:S02]  /*d490*/  F2FP.BF16.F32.PACK_AB R30, R109, R30 ;  /* 0x0000001e6d1e723e */ /* 0x000fe400000010ff */
[----:B------:R-:W-:Y:S02]  /*d4a0*/  F2FP.BF16.F32.PACK_AB R28, R111, R28 ;  /* 0x0000001c6f1c723e */ /* 0x000fe400000010ff */
[----:B------:R-:W-:-:S02]  /*d4b0*/  SEL R26, R41, R38, P0 ;  /* 0x00000026291a7207 */ /* 0x000fc40000000000 */
[----:B------:R-:W-:Y:S02]  /*d4c0*/  SEL R8, R39, R36, P0 ;  /* 0x0000002427087207 */ /* 0x000fe40000000000 */
[----:B------:R-:W-:Y:S02]  /*d4d0*/  LOP3.LUT R6, R51, 0x180, RZ, 0xc0, !PT ;  /* 0x0000018033067812 */ /* 0x000fe400078ec0ff */
[----:B------:R-:W-:Y:S02]  /*d4e0*/  SEL R41, R38, R41, P0 ;  /* 0x0000002926297207 */ /* 0x000fe40000000000 */
[----:B------:R-:W-:Y:S02]  /*d4f0*/  SEL R39, R36, R39, P0 ;  /* 0x0000002724277207 */ /* 0x000fe40000000000 */
[----:B------:R-:W-:Y:S02]  /*d500*/  F2FP.BF16.F32.PACK_AB R29, R116, R29 ;  /* 0x0000001d741d723e */ /* 0x000fe400000010ff */
[----:B------:R-:W-:-:S02]  /*d510*/  F2FP.BF16.F32.PACK_AB R21, R118, R21 ;  /* 0x000000157615723e */ /* 0x000fc400000010ff */
[----:B------:R-:W-:Y:S02]  /*d520*/  F2FP.BF16.F32.PACK_AB R20, R117, R20 ;  /* 0x000000147514723e */ /* 0x000fe400000010ff */
[----:B------:R-:W-:Y:S02]  /*d530*/  F2FP.BF16.F32.PACK_AB R14, R119, R14 ;  /* 0x0000000e770e723e */ /* 0x000fe400000010ff */
[----:B------:R-:W-:Y:S02]  /*d540*/  SEL R38, R37, R34, P0 ;  /* 0x0000002225267207 */ /* 0x000fe40000000000 */
[----:B------:R-:W-:Y:S02]  /*d550*/  SEL R36, R35, R32, P0 ;  /* 0x0000002023247207 */ /* 0x000fe40000000000 */
[----:B------:R-:W-:Y:S02]  /*d560*/  SEL R37, R34, R37, P0 ;  /* 0x0000002522257207 */ /* 0x000fe40000000000 */
[----:B------:R-:W-:-:S02]  /*d570*/  SEL R35, R32, R35, P0 ;  /* 0x0000002320237207 */ /* 0x000fc40000000000 */
[----:B------:R-:W-:Y:S02]  /*d580*/  SEL R34, R33, R30, P0 ;  /* 0x0000001e21227207 */ /* 0x000fe40000000000 */
[----:B------:R-:W-:Y:S02]  /*d590*/  SEL R32, R31, R28, P0 ;  /* 0x0000001c1f207207 */ /* 0x000fe40000000000 */
[----:B------:R-:W-:Y:S02]  /*d5a0*/  IADD3 R53, P3, R12, 0x3020, RZ ;  /* 0x000030200c357810 */ /* 0x000fe40007f7e0ff */
[----:B------:R-:W-:Y:S02]  /*d5b0*/  SHF.R.U64 R6, R6, 0x3, RZ ;  /* 0x0000000306067819 */ /* 0x000fe400000012ff */
[----:B------:R-:W-:Y:S01]  /*d5c0*/  SEL R33, R30, R33, P0 ;  /* 0x000000211e217207 */ /* 0x000fe20000000000 */
[----:B------:R-:W-:Y:S01]  /*d5d0*/  IMAD.X R15, RZ, RZ, R13, P3 ;  /* 0x000000ffff0f7224 */ /* 0x000fe200018e060d */
[----:B------:R-:W-:-:S02]  /*d5e0*/  SEL R31, R28, R31, P0 ;  /* 0x0000001f1c1f7207 */ /* 0x000fc40000000000 */
[----:B------:R-:W-:Y:S02]  /*d5f0*/  LOP3.LUT R7, R12, 0x180, RZ, 0xc0, !PT ;  /* 0x000001800c077812 */ /* 0x000fe400078ec0ff */
[----:B------:R-:W-:Y:S02]  /*d600*/  SEL R30, R29, R20, P0 ;  /* 0x000000141d1e7207 */ /* 0x000fe40000000000 */
[----:B------:R-:W-:Y:S02]  /*d610*/  SEL R28, R21, R14, P0 ;  /* 0x0000000e151c7207 */ /* 0x000fe40000000000 */
[----:B------:R-:W-:Y:S01]  /*d620*/  SEL R45, R14, R21, P0 ;  /* 0x000000150e2d7207 */ /* 0x000fe20000000000 */
[----:B------:R-:W-:Y:S01]  /*d630*/  IMAD.X R21, RZ, RZ, R13, P4 ;  /* 0x000000ffff157224 */ /* 0x000fe200020e060d */
[----:B------:R-:W-:Y:S02]  /*d640*/  F2FP.BF16.F32.PACK_AB R127, R127, R10 ;  /* 0x0000000a7f7f723e */ /* 0x000fe400000010ff */
[----:B------:R-:W-:-:S02]  /*d650*/  SEL R29, R20, R29, P0 ;  /* 0x0000001d141d7207 */ /* 0x000fc40000000000 */
[C---:B------:R-:W-:Y:S02]  /*d660*/  IADD3 R55, P2, R12.reuse, 0x6000, RZ ;  /* 0x000060000c377810 */ /* 0x040fe40007f5e0ff */
[----:B------:R-:W-:Y:S02]  /*d670*/  IADD3 R57, P1, R12, 0x6020, RZ ;  /* 0x000060200c397810 */ /* 0x000fe40007f3e0ff */
[----:B------:R-:W-:Y:S01]  /*d680*/  LOP3.LUT R10, R53, 0x180, RZ, 0xc0, !PT ;  /* 0x00000180350a7812 */ /* 0x000fe200078ec0ff */
[----:B------:R-:W-:Y:S01]  /*d690*/  IMAD.X R11, RZ, RZ, R13, P2 ;  /* 0x000000ffff0b7224 */ /* 0x000fe200010e060d */
[----:B------:R-:W-:Y:S02]  /*d6a0*/  LOP3.LUT R20, R6, R51, RZ, 0x3c, !PT ;  /* 0x0000003306147212 */ /* 0x000fe400078e3cff */
[----:B------:R-:W-:Y:S02]  /*d6b0*/  SHF.R.U64 R7, R7, 0x3, RZ ;  /* 0x0000000307077819 */ /* 0x000fe400000012ff */
[----:B------:R-:W-:-:S02]  /*d6c0*/  LOP3.LUT R44, R55, 0x180, RZ, 0xc0, !PT ;  /* 0x00000180372c7812 */ /* 0x000fc400078ec0ff */
[----:B------:R-:W-:Y:S02]  /*d6d0*/  LOP3.LUT R46, R57, 0x180, RZ, 0xc0, !PT ;  /* 0x00000180392e7812 */ /* 0x000fe400078ec0ff */
[----:B------:R-:W-:Y:S02]  /*d6e0*/  SHF.R.U64 R10, R10, 0x3, RZ ;  /* 0x000000030a0a7819 */ /* 0x000fe400000012ff */
[----:B------:R-:W-:Y:S02]  /*d6f0*/  MOV R52, R20 ;  /* 0x0000001400347202 */ /* 0x000fe40000000f00 */
[----:B------:R-:W-:Y:S01]  /*d700*/  LOP3.LUT R12, R7, R12, RZ, 0x3c, !PT ;  /* 0x0000000c070c7212 */ /* 0x000fe200078e3cff */
[----:B------:R-:W-:Y:S01]  /*d710*/  IMAD.X R7, RZ, RZ, R13, P1 ;  /* 0x000000ffff077224 */ /* 0x000fe200008e060d */
[----:B------:R-:W-:Y:S02]  /*d720*/  SHF.R.U64 R44, R44, 0x3, RZ ;  /* 0x000000032c2c7819 */ /* 0x000fe400000012ff */
[----:B------:R-:W-:-:S02]  /*d730*/  SEL R48, R126, R127, P0 ;  /* 0x0000007f7e307207 */ /* 0x000fc40000000000 */
[----:B------:R-:W-:Y:S02]  /*d740*/  SHF.R.U64 R46, R46, 0x3, RZ ;  /* 0x000000032e2e7819 */ /* 0x000fe400000012ff */
[----:B------:R-:W-:Y:S02]  /*d750*/  LOP3.LUT R14, R10, R53, RZ, 0x3c, !PT ;  /* 0x000000350a0e7212 */ /* 0x000fe400078e3cff */
[----:B------:R-:W-:Y:S02]  /*d760*/  SEL R127, R127, R126, P0 ;  /* 0x0000007e7f7f7207 */ /* 0x000fe40000000000 */
[----:B------:R-:W-:Y:S02]  /*d770*/  MOV R54, R12 ;  /* 0x0000000c00367202 */ /* 0x000fe40000000f00 */
[----:B------:R-:W-:Y:S02]  /*d780*/  MOV R53, R24 ;  /* 0x0000001800357202 */ /* 0x000fe40000000f00 */
[----:B------:R-:W-:-:S02]  /*d790*/  LOP3.LUT R10, R44, R55, RZ, 0x3c, !PT ;  /* 0x000000372c0a7212 */ /* 0x000fc400078e3cff */
[----:B------:R-:W-:Y:S02]  /*d7a0*/  LOP3.LUT R6, R46, R57, RZ, 0x3c, !PT ;  /* 0x000000392e067212 */ /* 0x000fe400078e3cff */
[----:B------:R-:W-:Y:S02]  /*d7b0*/  MOV R49, R10 ;  /* 0x0000000a00317202 */ /* 0x000fe40000000f00 */
[----:B------:R-:W-:Y:S02]  /*d7c0*/  MOV R51, R14 ;  /* 0x0000000e00337202 */ /* 0x000fe40000000f00 */
[----:B------:R-:W-:Y:S02]  /*d7d0*/  PLOP3.LUT P2, PT, PT, PT, UP0, 0x80, 0x0 ;  /* 0x000000000000781c */ /* 0x000fe40003f4f008 */
[----:B--2---:R-:W-:Y:S01]  /*d7e0*/  LOP3.LUT R20, R9, 0x2, RZ, 0x3c, !PT ;  /* 0x0000000209147812 */ /* 0x004fe200078e3cff */
[----:B------:R-:W-:Y:S04]  /*d7f0*/  SHFL.IDX PT, R26, R26, R9, 0x1c1f ;  /* 0x001c1f091a1a7589 */ /* 0x000fe800000e0000 */
[----:B------:R-:W0:Y:S04]  /*d800*/  SHFL.IDX PT, R41, R41, R20, 0x1c1f ;  /* 0x001c1f1429297589 */ /* 0x000e2800000e0000 */
[----:B------:R0:W-:Y:S04]  /*d810*/  SHFL.IDX PT, R13, R8, R9, 0x1c1f ;  /* 0x001c1f09080d7589 */ /* 0x0001e800000e0000 */
[----:B------:R-:W1:Y:S04]  /*d820*/  SHFL.IDX PT, R24, R39, R20, 0x1c1f ;  /* 0x001c1f1427187589 */ /* 0x000e6800000e0000 */
[----:B------:R-:W-:Y:S04]  /*d830*/  SHFL.IDX PT, R34, R34, R9, 0x1c1f ;  /* 0x001c1f0922227589 */ /* 0x000fe800000e0000 */
[----:B------:R-:W2:Y:S04]  /*d840*/  SHFL.IDX PT, R33, R33, R20, 0x1c1f ;  /* 0x001c1f1421217589 */ /* 0x000ea800000e0000 */
[----:B------:R-:W-:Y:S04]  /*d850*/  SHFL.IDX PT, R38, R38, R9, 0x1c1f ;  /* 0x001c1f0926267589 */ /* 0x000fe800000e0000 */
[----:B------:R-:W3:Y:S01]  /*d860*/  SHFL.IDX PT, R37, R37, R20, 0x1c1f ;  /* 0x001c1f1425257589 */ /* 0x000ee200000e0000 */
[----:B0-----:R-:W-:-:S02]  /*d870*/  SEL R8, R26, R41, P0 ;  /* 0x000000291a087207 */ /* 0x001fc40000000000 */
[----:B------:R-:W-:Y:S01]  /*d880*/  SEL R10, R41, R26, P0 ;  /* 0x0000001a290a7207 */ /* 0x000fe20000000000 */
[----:B------:R-:W-:Y:S01]  /*d890*/  SHFL.IDX PT, R36, R36, R9, 0x1c1f ;  /* 0x001c1f0924247589 */ /* 0x000fe200000e0000 */
[----:B------:R-:W-:Y:S01]  /*d8a0*/  MOV R41, R6 ;  /* 0x0000000600297202 */ /* 0x000fe20000000f00 */
[----:B------:R-:W-:Y:S02]  /*d8b0*/  IMAD.U32 R6, RZ, RZ, UR6 ;  /* 0x00000006ff067e24 */ /* 0x000fe4000f8e00ff */
[----:B------:R-:W0:Y:S01]  /*d8c0*/  SHFL.IDX PT, R35, R35, R20, 0x1c1f ;  /* 0x001c1f1423237589 */ /* 0x000e2200000e0000 */
[----:B-1----:R-:W-:Y:S01]  /*d8d0*/  SEL R11, R24, R13, P0 ;  /* 0x0000000d180b7207 */ /* 0x002fe20000000000 */
[----:B------:R-:W-:Y:S01]  /*d8e0*/  IMAD.U32 R7, RZ, RZ, UR7 ;  /* 0x00000007ff077e24 */ /* 0x000fe2000f8e00ff */
[----:B------:R-:W-:Y:S01]  /*d8f0*/  ULDC.64 UR6, c[0x0][0xc08] ;  /* 0x0003020000067ab9 */ /* 0x000fe20000000a00 */
[----:B------:R-:W-:Y:S04]  /*d900*/  SHFL.IDX PT, R30, R30, R9, 0x1c1f ;  /* 0x001c1f091e1e7589 */ /* 0x000fe800000e0000 */
[----:B------:R-:W-:Y:S01]  /*d910*/  SHFL.IDX PT, R40, R40, R9, 0x1c1f ;  /* 0x001c1f0928287589 */ /* 0x000fe200000e0000 */
[----:B--2---:R-:W-:-:S03]  /*d920*/  SEL R26, R33, R34, P0 ;  /* 0x00000022211a7207 */ /* 0x004fc60000000000 */
[----:B------:R-:W1:Y:S04]  /*d930*/  SHFL.IDX PT, R29, R29, R20, 0x1c1f ;  /* 0x001c1f141d1d7589 */ /* 0x000e6800000e0000 */
[----:B------:R-:W2:Y:S01]  /*d940*/  SHFL.IDX PT, R27, R27, R20, 0x1c1f ;  /* 0x001c1f141b1b7589 */ /* 0x000ea200000e0000 */
[----:B---3--:R-:W-:Y:S02]  /*d950*/  SEL R12, R38, R37, P0 ;  /* 0x00000025260c7207 */ /* 0x008fe40000000000 */
[----:B------:R-:W-:Y:S01]  /*d960*/  SEL R14, R37, R38, P0 ;  /* 0x00000026250e7207 */ /* 0x000fe20000000000 */
[----:B------:R-:W-:Y:S04]  /*d970*/  SHFL.IDX PT, R21, R32, R9, 0x1c1f ;  /* 0x001c1f0920157589 */ /* 0x000fe800000e0000 */
[----:B------:R-:W3:Y:S01]  /*d980*/  SHFL.IDX PT, R44, R31, R20, 0x1c1f ;  /* 0x001c1f141f2c7589 */ /* 0x000ee200000e0000 */
[----:B0-----:R-:W-:-:S03]  /*d990*/  SEL R15, R35, R36, P0 ;  /* 0x00000024230f7207 */ /* 0x001fc60000000000 */
[----:B------:R1:W-:Y:S04]  /*d9a0*/  SHFL.IDX PT, R46, R28, R9, 0x1c1f ;  /* 0x001c1f091c2e7589 */ /* 0x0003e800000e0000 */
[----:B------:R-:W0:Y:S04]  /*d9b0*/  SHFL.IDX PT, R45, R45, R20, 0x1c1f ;  /* 0x001c1f142d2d7589 */ /* 0x000e2800000e0000 */
[----:B------:R-:W-:Y:S01]  /*d9c0*/  SHFL.IDX PT, R48, R48, R9, 0x1c1f ;  /* 0x001c1f0930307589 */ /* 0x000fe200000e0000 */
[----:B-1----:R-:W-:-:S03]  /*d9d0*/  SEL R28, R30, R29, P0 ;  /* 0x0000001d1e1c7207 */ /* 0x002fc60000000000 */
[----:B------:R-:W1:Y:S01]  /*d9e0*/  SHFL.IDX PT, R127, R127, R20, 0x1c1f ;  /* 0x001c1f147f7f7589 */ /* 0x000e6200000e0000 */
[----:B--2---:R-:W-:Y:S02]  /*d9f0*/  SEL R32, R40, R27, P0 ;  /* 0x0000001b28207207 */ /* 0x004fe40000000000 */
[----:B------:R-:W-:Y:S01]  /*da00*/  SEL R30, R29, R30, P0 ;  /* 0x0000001e1d1e7207 */ /* 0x000fe20000000000 */
[----:B------:R-:W-:Y:S04]  /*da10*/  SHFL.IDX PT, R42, R42, R9, 0x1c1f ;  /* 0x001c1f092a2a7589 */ /* 0x000fe800000e0000 */
[----:B------:R2:W-:Y:S01]  /*da20*/  SHFL.IDX PT, R50, R50, R9, 0x1c1f ;  /* 0x001c1f0932327589 */ /* 0x0005e200000e0000 */
[----:B---3--:R-:W-:-:S03]  /*da30*/  SEL R25, R21, R44, P0 ;  /* 0x0000002c15197207 */ /* 0x008fc60000000000 */
[----:B------:R-:W3:Y:S04]  /*da40*/  SHFL.IDX PT, R43, R43, R20, 0x1c1f ;  /* 0x001c1f142b2b7589 */ /* 0x000ee800000e0000 */
[----:B------:R-:W4:Y:S01]  /*da50*/  SHFL.IDX PT, R47, R47, R20, 0x1c1f ;  /* 0x001c1f142f2f7589 */ /* 0x000f2200000e0000 */
[----:B0-----:R-:W-:Y:S02]  /*da60*/  SEL R29, R46, R45, P0 ;  /* 0x0000002d2e1d7207 */ /* 0x001fe40000000000 */
[----:B--2---:R-:W-:Y:S01]  /*da70*/  SEL R9, R13, R24, P0 ;  /* 0x000000180d097207 */ /* 0x004fe20000000000 */
[----:B------:R-:W-:Y:S01]  /*da80*/  BAR.SYNC.DEFER_BLOCKING 0x1, 0x180 ;  /* 0x0046000000007b1d */ /* 0x000fe20000010000 */
[----:B------:R-:W-:Y:S02]  /*da90*/  SEL R24, R34, R33, P0 ;  /* 0x0000002122187207 */ /* 0x000fe40000000000 */
[----:B------:R-:W-:-:S02]  /*daa0*/  SEL R13, R36, R35, P0 ;  /* 0x00000023240d7207 */ /* 0x000fc40000000000 */
[----:B------:R-:W-:Y:S02]  /*dab0*/  SEL R34, R27, R40, P0 ;  /* 0x000000281b227207 */ /* 0x000fe40000000000 */
[----:B------:R-:W-:Y:S02]  /*dac0*/  SEL R27, R44, R21, P0 ;  /* 0x000000152c1b7207 */ /* 0x000fe40000000000 */
[----:B------:R-:W-:Y:S02]  /*dad0*/  SEL R31, R45, R46, P0 ;  /* 0x0000002e2d1f7207 */ /* 0x000fe40000000000 */
[----:B-1----:R-:W-:Y:S02]  /*dae0*/  SEL R33, R48, R127, P0 ;  /* 0x0000007f30217207 */ /* 0x002fe40000000000 */
[----:B------:R-:W-:Y:S02]  /*daf0*/  SEL R35, R127, R48, P0 ;  /* 0x000000307f237207 */ /* 0x000fe40000000000 */
[----:B---3--:R-:W-:-:S02]  /*db00*/  SEL R36, R42, R43, P0 ;  /* 0x0000002b2a247207 */ /* 0x008fc40000000000 */
[----:B------:R-:W-:Y:S02]  /*db10*/  SEL R38, R43, R42, P0 ;  /* 0x0000002a2b267207 */ /* 0x000fe40000000000 */
[----:B----4-:R-:W-:Y:S01]  /*db20*/  SEL R37, R50, R47, P0 ;  /* 0x0000002f32257207 */ /* 0x010fe20000000000 */
[----:B------:R-:W-:Y:S01]  /*db30*/  UISETP.NE.U32.AND UP1, UPT, UR6, URZ, UPT ;  /* 0x0000003f0600728c */ /* 0x000fe2000bf25070 */
[----:B------:R-:W-:Y:S01]  /*db40*/  SEL R39, R47, R50, P0 ;  /* 0x000000322f277207 */ /* 0x000fe20000000000 */
[----:B------:R-:W-:Y:S01]  /*db50*/  UMOV UR4, URZ ;  /* 0x0000003f00047c82 */ /* 0x000fe20008000000 */
[----:B------:R0:W-:Y:S01]  /*db60*/  STSM.16.M88.4 [R54], R8 ;  /* 0x0000000836007844 */ /* 0x0001e20000000200 */
[----:B------:R-:W-:Y:S01]  /*db70*/  ULDC UR8, c[0x0][0xa88] ;  /* 0x0002a20000087ab9 */ /* 0x000fe20000000800 */
[----:B------:R-:W1:Y:S02]  /*db80*/  LDC R43, c[0x0][0xbe8] ;  /* 0x0002fa00ff2b7b82 */ /* 0x000e640000000800 */
[----:B------:R2:W-:Y:S04]  /*db90*/  STSM.16.M88.4 [R53], R12 ;  /* 0x0000000c35007844 */ /* 0x0005e80000000200 */
[----:B------:R3:W-:Y:S04]  /*dba0*/  STSM.16.M88.4 [R52], R24 ;  /* 0x0000001834007844 */ /* 0x0007e80000000200 */
[----:B------:R3:W-:Y:S04]  /*dbb0*/  STSM.16.M88.4 [R51], R28 ;  /* 0x0000001c33007844 */ /* 0x0007e80000000200 */
[----:B------:R3:W-:Y:S04]  /*dbc0*/  STSM.16.M88.4 [R49], R32 ;  /* 0x0000002031007844 */ /* 0x0007e80000000200 */
[----:B------:R3:W-:Y:S01]  /*dbd0*/  STSM.16.M88.4 [R41], R36 ;  /* 0x0000002429007844 */ /* 0x0007e20000000200 */
[----:B------:R-:W-:Y:S06]  /*dbe0*/  BAR.SYNC.DEFER_BLOCKING 0x1, 0x180 ;  /* 0x0046000000007b1d */ /* 0x000fec0000010000 */
[----:B0-----:R-:W4:Y:S01]  /*dbf0*/  @P2 LDG.E R8, desc[UR54][R6.64] ;  /* 0x0000003606082981 */ /* 0x001f22000c1e1900 */
[----:B------:R-:W-:Y:S01]  /*dc00*/  UISETP.NE.AND.EX UP1, UPT, UR7, URZ, UPT, UP1 ;  /* 0x0000003f0700728c */ /* 0x000fe2000bf25310 */
[----:B-1----:R-:W-:-:S05]  /*dc10*/  ISETP.NE.AND P1, PT, R43, 0x1, PT ;  /* 0x000000012b00780c */ /* 0x002fca0003f25270 */
[----:B------:R-:W-:-:S05]  /*dc20*/  PLOP3.LUT P0, PT, PT, PT, UP1, 0x80, 0x0 ;  /* 0x000000000000781c */ /* 0x000fca0003f0f018 */
[----:B------:R-:W-:Y:S02]  /*dc30*/  @UP1 ULDC.64 UR6, c[0x0][0xc08] ;  /* 0x0003020000061ab9 */ /* 0x000fe40000000a00 */
[----:B------:R-:W-:Y:S01]  /*dc40*/  @UP1 UIMAD.WIDE UR6, UR40, 0x4, UR6 ;  /* 0x00000004280618a5 */ /* 0x000fe2000f8e0206 */
[----:B------:R-:W0:Y:S05]  /*dc50*/  @P1 LDC R9, c[0x0][0xbec] ;  /* 0x0002fb00ff091b82 */ /* 0x000e2a0000000800 */
[----:B--2---:R-:W-:Y:S02]  /*dc60*/  IMAD.U32 R12, RZ, RZ, UR6 ;  /* 0x00000006ff0c7e24 */ /* 0x004fe4000f8e00ff */
[----:B------:R-:W-:Y:S01]  /*dc70*/  IMAD.U32 R13, RZ, RZ, UR7 ;  /* 0x00000007ff0d7e24 */ /* 0x000fe2000f8e00ff */
[----:B------:R-:W1:Y:S01]  /*dc80*/  @P1 LDC R10, c[0x0][0xbf0] ;  /* 0x0002fc00ff0a1b82 */ /* 0x000e620000000800 */
[----:B----4-:R-:W-:Y:S01]  /*dc90*/  @P2 R2UR UR4, R8 ;  /* 0x00000000080422ca */ /* 0x010fe200000e0000 */
[----:B------:R-:W-:-:S06]  /*dca0*/  IMAD.U32 R8, RZ, RZ, UR8 ;  /* 0x00000008ff087e24 */ /* 0x000fcc000f8e00ff */
[----:B------:R3:W5:Y:S01]  /*dcb0*/  @P0 LDG.E R8, desc[UR54][R12.64] ;  /* 0x000000360c080981 */ /* 0x000762000c1e1900 */
[----:B01----:R-:W-:Y:S07]  /*dcc0*/  @P0 BRA `(.L_x_1096) ;  /* 0x0000000000100947 */ /* 0x003fee0003800000 */
[----:B------:R-:W-:Y:S05]  /*dcd0*/  @!P2 BRA `(.L_x_1096) ;  /* 0x00000000000ca947 */ /* 0x000fea0003800000 */
[----:B------:R-:W2:Y:S04]  /*dce0*/  LDG.E R11, desc[UR54][R6.64] ;  /* 0x00000036060b7981 */ /* 0x000ea8000c1e1900 */
[----:B-----5:R-:W2:Y:S02]  /*dcf0*/  LDG.E R8, desc[UR54][R6.64+0x4] ;  /* 0x0000043606087981 */ /* 0x020ea4000c1e1900 */
[----:B--2---:R-:W-:-:S07]  /*dd00*/  IMAD.IADD R8, R8, 0x1, -R11 ;  /* 0x0000000108087824 */ /* 0x004fce00078e0a0b */
.L_x_1096:
[----:B---3--:R-:W-:Y:S01]  /*dd10*/  VIADD R12, R17, UR41 ;  /* 0x00000029110c7c36 */ /* 0x008fe20008000000 */
[----:B------:R-:W-:Y:S01]  /*dd20*/  USHF.R.S32.HI UR16, URZ, 0x1f, UR39 ;  /* 0x0000001f3f107899 */ /* 0x000fe20008011427 */
[----:B------:R-:W-:Y:S01]  /*dd30*/  VIADD R14, R156, UR41 ;  /* 0x000000299c0e7c36 */ /* 0x000fe20008000000 */
[----:B------:R-:W-:Y:S01]  /*dd40*/  ULDC.64 UR12, c[0x0][0xb90] ;  /* 0x0002e400000c7ab9 */ /* 0x000fe20000000a00 */
[----:B------:R-:W-:Y:S01]  /*dd50*/  @P1 IMAD.HI.U32 R7, R12, R9, RZ ;  /* 0x000000090c071227 */ /* 0x000fe200078e00ff */
[----:B------:R-:W-:Y:S01]  /*dd60*/  USHF.R.S32.HI UR15, URZ, 0x1f, UR40 ;  /* 0x0000001f3f0f7899 */ /* 0x000fe20008011428 */
[----:B------:R-:W0:Y:S01]  /*dd70*/  @P1 LDC R40, c[0x0][0xbec] ;  /* 0x0002fb00ff281b82 */ /* 0x000e220000000800 */
[----:B------:R-:W-:Y:S01]  /*dd80*/  USHF.R.S32.HI UR7, URZ, 0x1f, UR4 ;  /* 0x0000001f3f077899 */ /* 0x000fe20008011404 */
[----:B------:R-:W-:Y:S01]  /*dd90*/  IMAD.MOV.U32 R6, RZ, RZ, R12 ;  /* 0x000000ffff067224 */ /* 0x000fe200078e000c */
[----:B------:R-:W-:Y:S01]  /*dda0*/  UIMAD UR10, UR16, UR12, URZ ;  /* 0x0000000c100a72a4 */ /* 0x000fe2000f8e023f */
[----:B------:R-:W-:Y:S01]  /*ddb0*/  @P1 SHF.R.U32.HI R6, RZ, R10, R7 ;  /* 0x0000000aff061219 */ /* 0x000fe20000011607 */
[----:B------:R-:W-:Y:S01]  /*ddc0*/  UMOV UR6, UR4 ;  /* 0x0000000400067c82 */ /* 0x000fe20008000000 */
[----:B------:R-:W-:Y:S01]  /*ddd0*/  USEL UR15, UR15, URZ, !UP0 ;  /* 0x0000003f0f0f7287 */ /* 0x000fe2000c000000 */
[----:B------:R-:W-:Y:S01]  /*dde0*/  IMAD R7, R153, 0x20, R18 ;  /* 0x0000002099077824 */ /* 0x000fe200078e0212 */
[----:B------:R-:W-:Y:S01]  /*ddf0*/  UIMAD.WIDE.U32 UR8, UR39, UR12, UR6 ;  /* 0x0000000c270872a5 */ /* 0x000fe2000f8e0006 */
[----:B------:R-:W-:Y:S01]  /*de00*/  IMAD.MOV R10, RZ, RZ, -R6 ;  /* 0x000000ffff0a7224 */ /* 0x000fe200078e0a06 */
[----:B------:R-:W-:Y:S01]  /*de10*/  UIMAD UR10, UR39, UR13, UR10 ;  /* 0x0000000d270a72a4 */ /* 0x000fe2000f8e020a */
[----:B------:R-:W-:Y:S01]  /*de20*/  IMAD.WIDE R4, R7, 0x2, R4 ;  /* 0x0000000207047825 */ /* 0x000fe200078e0204 */
[----:B------:R-:W-:Y:S01]  /*de30*/  USEL UR14, UR40, URZ, !UP0 ;  /* 0x0000003f280e7287 */ /* 0x000fe2000c000000 */
[----:B------:R-:W-:Y:S01]  /*de40*/  ULDC.64 UR12, c[0x0][0xb98] ;  /* 0x0002e600000c7ab9 */ /* 0x000fe20000000a00 */
[----:B------:R-:W-:Y:S01]  /*de50*/  UIADD3 UR9, UR9, UR10, URZ ;  /* 0x0000000a09097290 */ /* 0x000fe2000fffe03f */
[----:B------:R-:W-:Y:S01]  /*de60*/  IMAD R9, R43, R10, R12 ;  /* 0x0000000a2b097224 */ /* 0x000fe200078e020c */
[----:B------:R-:W-:Y:S01]  /*de70*/  UIMAD UR6, UR15, UR12, URZ ;  /* 0x0000000c0f0672a4 */ /* 0x000fe2000f8e023f */
[----:B------:R-:W-:Y:S01]  /*de80*/  SHF.R.S32.HI R10, RZ, 0x1f, R6 ;  /* 0x0000001fff0a7819 */ /* 0x000fe20000011406 */
[----:B------:R-:W-:Y:S01]  /*de90*/  UIMAD.WIDE.U32 UR8, UR14, UR12, UR8 ;  /* 0x0000000c0e0872a5 */ /* 0x000fe2000f8e0008 */
[----:B------:R-:W-:Y:S01]  /*dea0*/  IADD3 R21, P2, R4, 0x1800, RZ ;  /* 0x0000180004157810 */ /* 0x000fe20007f5e0ff */
[----:B------:R-:W-:Y:S01]  /*deb0*/  UIMAD UR6, UR14, UR13, UR6 ;  /* 0x0000000d0e0672a4 */ /* 0x000fe2000f8e0206 */
[----:B------:R-:W-:Y:S01]  /*dec0*/  SHF.R.S32.HI R7, RZ, 0x1f, R9 ;  /* 0x0000001fff077819 */ /* 0x000fe20000011409 */
[----:B------:R-:W-:Y:S01]  /*ded0*/  ULDC.64 UR10, c[0x0][0xb88] ;  /* 0x0002e200000a7ab9 */ /* 0x000fe20000000a00 */
[----:B------:R-:W-:Y:S01]  /*dee0*/  LOP3.LUT R20, R21, 0x180, RZ, 0xc0, !PT ;  /* 0x0000018015147812 */ /* 0x000fe200078ec0ff */
[----:B-----5:R-:W-:Y:S01]  /*def0*/  IMAD R41, R8, R43, RZ ;  /* 0x0000002b08297224 */ /* 0x020fe200078e02ff */
[----:B------:R-:W-:Y:S01]  /*df00*/  IADD3 R6, P0, R6, UR8, RZ ;  /* 0x0000000806067c10 */ /* 0x000fe2000ff1e0ff */
[----:B------:R-:W-:Y:S01]  /*df10*/  IMAD.U32 R11, RZ, RZ, UR6 ;  /* 0x00000006ff0b7e24 */ /* 0x000fe2000f8e00ff */
[----:B------:R-:W-:Y:S01]  /*df20*/  SHF.R.U64 R20, R20, 0x3, RZ ;  /* 0x0000000314147819 */ /* 0x000fe200000012ff */
[----:B------:R-:W-:Y:S01]  /*df30*/  IMAD R12, R7, UR10, RZ ;  /* 0x0000000a070c7c24 */ /* 0x000fe2000f8e02ff */
[----:B------:R-:W-:-:S02]  /*df40*/  IADD3 R29, P6, R4, 0x3000, RZ ;  /* 0x00003000041d7810 */ /* 0x000fc40007fde0ff */
[----:B------:R-:W-:Y:S01]  /*df50*/  IADD3.X R7, R10, UR9, R11, P0, !PT ;  /* 0x000000090a077c10 */ /* 0x000fe200087fe40b */
[C---:B------:R-:W-:Y:S01]  /*df60*/  IMAD R11, R9.reuse, UR11, R12 ;  /* 0x0000000b090b7c24 */ /* 0x040fe2000f8e020c */
[----:B------:R-:W-:Y:S01]  /*df70*/  ULDC.64 UR8, c[0x0][0xb50] ;  /* 0x0002d40000087ab9 */ /* 0x000fe20000000a00 */
[----:B------:R-:W-:Y:S01]  /*df80*/  LOP3.LUT R20, R20, R21, RZ, 0x3c, !PT ;  /* 0x0000001514147212 */ /* 0x000fe200078e3cff */
[----:B------:R-:W-:Y:S01]  /*df90*/  IMAD.X R21, RZ, RZ, R5, P2 ;  /* 0x000000ffff157224 */ /* 0x000fe200010e0605 */
[C---:B------:R-:W-:Y:S01]  /*dfa0*/  IADD3 R13, P5, R4.reuse, 0x4800, RZ ;  /* 0x00004800040d7810 */ /* 0x040fe20007fbe0ff */
[----:B------:R-:W-:Y:S01]  /*dfb0*/  IMAD.WIDE.U32 R6, R9, UR10, R6 ;  /* 0x0000000a09067c25 */ /* 0x000fe2000f8e0006 */
[----:B------:R-:W-:Y:S01]  /*dfc0*/  ULDC.64 UR10, c[0x0][0xaa0] ;  /* 0x0002a800000a7ab9 */ /* 0x000fe20000000a00 */
[----:B------:R-:W-:Y:S02]  /*dfd0*/  LOP3.LUT R9, R4, 0x180, RZ, 0xc0, !PT ;  /* 0x0000018004097812 */ /* 0x000fe400078ec0ff */
[----:B------:R-:W-:Y:S01]  /*dfe0*/  IMAD.IADD R7, R7, 0x1, R11 ;  /* 0x0000000107077824 */ /* 0x000fe200078e020b */
[----:B------:R-:W-:-:S02]  /*dff0*/  LEA R10, P0, R6, UR8, 0x2 ;  /* 0x00000008060a7c11 */ /* 0x000fc4000f8010ff */
[----:B------:R-:W-:Y:S02]  /*e000*/  IADD3 R33, P4, R4, 0x6000, RZ ;  /* 0x0000600004217810 */ /* 0x000fe40007f9e0ff */
[----:B------:R-:W-:Y:S01]  /*e010*/  LEA.HI.X R11, R6, UR9, R7, 0x2, P0 ;  /* 0x00000009060b7c11 */ /* 0x000fe200080f1407 */
[----:B------:R-:W-:Y:S01]  /*e020*/  SHFL.IDX PT, R36, R10, RZ, 0x1c1f ;  /* 0x001c1fff0a247589 */ /* 0x000fe200000e0000 */
[----:B------:R-:W-:Y:S01]  /*e030*/  LOP3.LUT P0, RZ, R154, 0x3, RZ, 0xc0, !PT ;  /* 0x000000039aff7812 */ /* 0x000fe2000780c0ff */
[C---:B------:R-:W-:Y:S01]  /*e040*/  VIADD R6, R14.reuse, 0x8 ;  /* 0x000000080e067836 */ /* 0x040fe20000000000 */
[----:B------:R-:W-:Y:S01]  /*e050*/  UIMAD UR8, UR7, UR10, URZ ;  /* 0x0000000a070872a4 */ /* 0x000fe2000f8e023f */
[----:B------:R-:W1:Y:S01]  /*e060*/  SHFL.IDX PT, R37, R11, RZ, 0x1c1f ;  /* 0x001c1fff0b257589 */ /* 0x000e6200000e0000 */
[-C--:B------:R-:W-:Y:S02]  /*e070*/  ISETP.GE.OR P2, PT, R14, R41.reuse, P0 ;  /* 0x000000290e00720c */ /* 0x080fe40000746670 */
[----:B------:R-:W-:Y:S01]  /*e080*/  ISETP.GE.OR P0, PT, R6, R41, P0 ;  /* 0x000000290600720c */ /* 0x000fe20000706670 */
[----:B------:R-:W-:Y:S01]  /*e090*/  SHFL.IDX PT, R38, R10, 0x1, 0x1c1f ;  /* 0x003c1f000a267f89 */ /* 0x000fe200000e0000 */
[----:B------:R-:W-:-:S02]  /*e0a0*/  IADD3 R7, P3, R4, 0x7800, RZ ;  /* 0x0000780004077810 */ /* 0x000fc40007f7e0ff */
[----:B------:R-:W-:Y:S01]  /*e0b0*/  SHF.R.U64 R9, R9, 0x3, RZ ;  /* 0x0000000309097819 */ /* 0x000fe200000012ff */
[----:B------:R-:W2:Y:S01]  /*e0c0*/  SHFL.IDX PT, R39, R11, 0x1, 0x1c1f ;  /* 0x003c1f000b277f89 */ /* 0x000ea200000e0000 */
[----:B------:R-:W-:Y:S01]  /*e0d0*/  UIMAD.WIDE.U32 UR6, UR4, UR10, URZ ;  /* 0x0000000a040672a5 */ /* 0x000fe2000f8e003f */
[----:B------:R-:W-:Y:S01]  /*e0e0*/  LOP3.LUT R28, R29, 0x180, RZ, 0xc0, !PT ;  /* 0x000001801d1c7812 */ /* 0x000fe200078ec0ff */
[----:B------:R-:W-:Y:S01]  /*e0f0*/  UIMAD UR8, UR4, UR11, UR8 ;  /* 0x0000000b040872a4 */ /* 0x000fe2000f8e0208 */
[----:B------:R-:W-:Y:S01]  /*e100*/  LOP3.LUT R12, R13, 0x180, RZ, 0xc0, !PT ;  /* 0x000001800d0c7812 */ /* 0x000fe200078ec0ff */
[----:B------:R-:W-:Y:S01]  /*e110*/  IMAD.X R25, RZ, RZ, R5, P3 ;  /* 0x000000ffff197224 */ /* 0x000fe200018e0605 */
[----:B------:R-:W-:Y:S01]  /*e120*/  ULDC.64 UR10, c[0x0][0xae8] ;  /* 0x0002ba00000a7ab9 */ /* 0x000fe20000000a00 */
[----:B------:R-:W-:Y:S01]  /*e130*/  LOP3.LUT R32, R33, 0x180, RZ, 0xc0, !PT ;  /* 0x0000018021207812 */ /* 0x000fe200078ec0ff */
[----:B-1----:R1:W-:Y:S01]  /*e140*/  @!P2 ST.E desc[UR54][R36.64], R3 ;  /* 0x000000032400a985 */ /* 0x0023e2000c101936 */
[----:B------:R-:W-:Y:S01]  /*e150*/  LOP3.LUT R6, R7, 0x180, RZ, 0xc0, !PT ;  /* 0x0000018007067812 */ /* 0x000fe200078ec0ff */
[----:B------:R-:W-:Y:S01]  /*e160*/  UIADD3 UR7, UR7, UR8, URZ ;  /* 0x0000000807077290 */ /* 0x000fe2000fffe03f */
[----:B------:R-:W-:Y:S01]  /*e170*/  LOP3.LUT R8, R9, R4, RZ, 0x3c, !PT ;  /* 0x0000000409087212 */ /* 0x000fe200078e3cff */
[----:B------:R-:W-:Y:S01]  /*e180*/  UIMAD UR4, UR16, UR10, URZ ;  /* 0x0000000a100472a4 */ /* 0x000fe2000f8e023f */
[----:B------:R-:W-:-:S02]  /*e190*/  SHF.R.U64 R28, R28, 0x3, RZ ;  /* 0x000000031c1c7819 */ /* 0x000fc400000012ff */
[----:B------:R-:W-:Y:S01]  /*e1a0*/  SHF.R.U64 R12, R12, 0x3, RZ ;  /* 0x000000030c0c7819 */ /* 0x000fe200000012ff */
[----:B--2---:R2:W-:Y:S01]  /*e1b0*/  @!P0 ST.E desc[UR54][R38.64], R2 ;  /* 0x0000000226008985 */ /* 0x0045e2000c101936 */
[----:B------:R-:W-:Y:S01]  /*e1c0*/  SHF.R.U64 R32, R32, 0x3, RZ ;  /* 0x0000000320207819 */ /* 0x000fe200000012ff */
[----:B-1----:R-:W1:Y:S01]  /*e1d0*/  @P1 LDC R3, c[0x0][0xbf0] ;  /* 0x0002fc00ff031b82 */ /* 0x002e620000000800 */
[----:B------:R-:W-:Y:S01]  /*e1e0*/  SHF.R.U64 R4, R6, 0x3, RZ ;  /* 0x0000000306047819 */ /* 0x000fe200000012ff */
[----:B------:R-:W-:Y:S01]  /*e1f0*/  UIMAD UR4, UR39, UR11, UR4 ;  /* 0x0000000b270472a4 */ /* 0x000fe2000f8e0204 */
[----:B------:R-:W-:Y:S01]  /*e200*/  LOP3.LUT R28, R28, R29, RZ, 0x3c, !PT ;  /* 0x0000001d1c1c7212 */ /* 0x000fe200078e3cff */
[----:B------:R-:W-:Y:S01]  /*e210*/  UIMAD.WIDE.U32 UR6, UR39, UR10, UR6 ;  /* 0x0000000a270672a5 */ /* 0x000fe2000f8e0006 */
[----:B------:R-:W-:Y:S01]  /*e220*/  LOP3.LUT R12, R12, R13, RZ, 0x3c, !PT ;  /* 0x0000000d0c0c7212 */ /* 0x000fe200078e3cff */
[----:B------:R-:W-:Y:S01]  /*e230*/  ULDC.64 UR8, c[0x0][0xaf0] ;  /* 0x0002bc0000087ab9 */ /* 0x000fe20000000a00 */
[----:B------:R-:W-:Y:S01]  /*e240*/  LOP3.LUT R32, R32, R33, RZ, 0x3c, !PT ;  /* 0x0000002120207212 */ /* 0x000fe200078e3cff */
[----:B--2---:R-:W-:Y:S01]  /*e250*/  IMAD R2, R152, 0x60, R153 ;  /* 0x0000006098027824 */ /* 0x004fe200078e0299 */
[----:B------:R-:W-:Y:S01]  /*e260*/  UIADD3 UR7, UR7, UR4, URZ ;  /* 0x0000000407077290 */ /* 0x000fe2000fffe03f */
[--C-:B------:R-:W-:Y:S01]  /*e270*/  IMAD.X R29, RZ, RZ, R5.reuse, P6 ;  /* 0x000000ffff1d7224 */ /* 0x100fe200030e0605 */
[----:B------:R-:W-:Y:S01]  /*e280*/  LOP3.LUT R24, R4, R7, RZ, 0x3c, !PT ;  /* 0x0000000704187212 */ /* 0x000fe200078e3cff */
[----:B------:R-:W-:Y:S01]  /*e290*/  VIADD R37, R2, UR41 ;  /* 0x0000002902257c36 */ /* 0x000fe20008000000 */
[----:B------:R-:W-:Y:S01]  /*e2a0*/  UIMAD UR4, UR15, UR8, URZ ;  /* 0x000000080f0472a4 */ /* 0x000fe2000f8e023f */
[----:B------:R-:W-:-:S02]  /*e2b0*/  IMAD.X R13, RZ, RZ, R5, P5 ;  /* 0x000000ffff0d7224 */ /* 0x000fc400028e0605 */
[----:B0-----:R-:W-:-:S04]  /*e2c0*/  @P1 IMAD.HI.U32 R2, R37, R40, RZ ;  /* 0x0000002825021227 */ /* 0x001fc800078e00ff */
[--C-:B------:R-:W-:Y:S02]  /*e2d0*/  IMAD.X R33, RZ, RZ, R5.reuse, P4 ;  /* 0x000000ffff217224 */ /* 0x100fe400020e0605 */
[----:B------:R-:W-:Y:S01]  /*e2e0*/  IMAD.MOV.U32 R9, RZ, RZ, R5 ;  /* 0x000000ffff097224 */ /* 0x000fe200078e0005 */
[----:B------:R-:W-:Y:S01]  /*e2f0*/  UIMAD UR4, UR14, UR9, UR4 ;  /* 0x000000090e0472a4 */ /* 0x000fe2000f8e0204 */
[----:B------:R0:W5:Y:S01]  /*e300*/  LD.E.128 R4, desc[UR54][R20.64] ;  /* 0x0000003614047980 */ /* 0x000162000c101d00 */
[----:B------:R-:W-:-:S03]  /*e310*/  UIMAD.WIDE.U32 UR6, UR14, UR8, UR6 ;  /* 0x000000080e0672a5 */ /* 0x000fc6000f8e0006 */
[----:B------:R-:W-:Y:S01]  /*e320*/  ULDC.64 UR8, c[0x0][0xae0] ;  /* 0x0002b80000087ab9 */ /* 0x000fe20000000a00 */
[----:B------:R-:W5:Y:S04]  /*e330*/  LD.E.128 R8, desc[UR54][R8.64] ;  /* 0x0000003608087980 */ /* 0x000f68000c101d00 */
[----:B------:R-:W5:Y:S01]  /*e340*/  LD.E.128 R28, desc[UR54][R28.64] ;  /* 0x000000361c1c7980 */ /* 0x000f62000c101d00 */
[----:B0-----:R-:W-:Y:S01]  /*e350*/  IMAD.MOV.U32 R21, RZ, RZ, R37 ;  /* 0x000000ffff157224 */ /* 0x001fe200078e0025 */
[----:B-1----:R-:W-:Y:S01]  /*e360*/  @P1 SHF.R.U32.HI R21, RZ, R3, R2 ;  /* 0x00000003ff151219 */ /* 0x002fe20000011602 */
[----:B------:R-:W-:Y:S01]  /*e370*/  UIADD3 UR4, UR7, UR4, URZ ;  /* 0x0000000407047290 */ /* 0x000fe2000fffe03f */
[----:B------:R-:W5:Y:S02]  /*e380*/  LD.E.128 R12, desc[UR54][R12.64] ;  /* 0x000000360c0c7980 */ /* 0x000f64000c101d00 */
[--C-:B------:R-:W-:Y:S01]  /*e390*/  SHF.R.S32.HI R20, RZ, 0x1f, R21.reuse ;  /* 0x0000001fff147819 */ /* 0x100fe20000011415 */
[----:B------:R-:W-:Y:S01]  /*e3a0*/  IMAD.MOV R36, RZ, RZ, -R21 ;  /* 0x000000ffff247224 */ /* 0x000fe200078e0a15 */
[----:B------:R-:W5:Y:S01]  /*e3b0*/  LD.E.128 R32, desc[UR54][R32.64] ;  /* 0x0000003620207980 */ /* 0x000f62000c101d00 */
[----:B------:R-:W-:-:S02]  /*e3c0*/  IMAD.U32 R3, RZ, RZ, UR7 ;  /* 0x00000007ff037e24 */ /* 0x000fc4000f8e00ff */
[----:B------:R-:W-:Y:S01]  /*e3d0*/  IMAD R20, R20, UR8, RZ ;  /* 0x0000000814147c24 */ /* 0x000fe2000f8e02ff */
[----:B------:R-:W5:Y:S01]  /*e3e0*/  LD.E.128 R24, desc[UR54][R24.64] ;  /* 0x0000003618187980 */ /* 0x000f62000c101d00 */
[----:B------:R-:W-:Y:S02]  /*e3f0*/  IMAD R37, R43, R36, R37 ;  /* 0x000000242b257224 */ /* 0x000fe400078e0225 */
[----:B------:R-:W-:Y:S01]  /*e400*/  IMAD.U32 R2, RZ, RZ, UR6 ;  /* 0x00000006ff027e24 */ /* 0x000fe2000f8e00ff */
[----:B------:R-:W-:Y:S01]  /*e410*/  @!PT LDS RZ, [RZ] ;  /* 0x00000000fffff984 */ /* 0x000fe20000000800 */
[----:B------:R-:W-:Y:S01]  /*e420*/  @!PT LDS RZ, [RZ] ;  /* 0x00000000fffff984 */ /* 0x000fe20000000800 */
[----:B------:R-:W-:Y:S01]  /*e430*/  @!PT LDS RZ, [RZ] ;  /* 0x00000000fffff984 */ /* 0x000fe20000000800 */
[----:B------:R-:W-:Y:S01]  /*e440*/  @!PT LDS RZ, [RZ] ;  /* 0x00000000fffff984 */ /* 0x000fe20000000800 */
[----:B------:R0:W-:Y:S06]  /*e450*/  MEMBAR.ALL.CTA ;  /* 0x0000000000007992 */ /* 0x0001ec0000008000 */
[----:B0-----:R-:W0:Y:S01]  /*e460*/  FENCE.VIEW.ASYNC.S ;  /* 0x00000000000073c6 */ /* 0x001e220000000000 */
[----:B------:R-:W-:Y:S01]  /*e470*/  IMAD.U32 R3, RZ, RZ, UR4 ;  /* 0x00000004ff037e24 */ /* 0x000fe2000f8e00ff */
[----:B------:R-:W-:Y:S01]  /*e480*/  ULDC.64 UR6, c[0x0][0xad8] ;  /* 0x0002b60000067ab9 */ /* 0x000fe20000000a00 */
[C---:B------:R-:W-:Y:S01]  /*e490*/  IMAD R39, R21.reuse, UR9, R20 ;  /* 0x0000000915277c24 */ /* 0x040fe2000f8e0214 */
        /* <DEDUP_REMOVED lines=18> */
[----:B------:R-:W-:Y:S02]  /*e5c0*/  SHF.R.S32.HI R45, RZ, 0x1f, R22 ;  /* 0x0000001fff2d7819 */ /* 0x000fe40000011416 */
        /* <DEDUP_REMOVED lines=14> */
.L_x_1098:
[----:B------:R-:W-:Y:S05]  /*e6b0*/  BSYNC B1 ;  /* 0x0000000000017941 */ /* 0x000fea0003800000 */
.L_x_1097:
        /* <DEDUP_REMOVED lines=19> */
.L_x_1095:
        /* <DEDUP_REMOVED lines=11> */
[----:B------:R-:W-:Y:S01]  /*e8a0*/  UISETP.NE.U32.AND UP1, UPT, UR6, URZ, UPT ;  /* 0x0000003f0600728c */ /* 0x000fe2000bf25070 */
[----:B------:R-:W-:Y:S02]  /*e8b0*/  IMAD.U32 R0, RZ, RZ, UR4 ;  /* 0x00000004ff007e24 */ /* 0x000fe4000f8e00ff */
[----:B------:R-:W2:Y:S01]  /*e8c0*/  @P2 LDG.E R6, desc[UR54][R2.64] ;  /* 0x0000003602062981 */ /* 0x000ea2000c1e1900 */
[----:B------:R-:W-:Y:S01]  /*e8d0*/  UISETP.NE.AND.EX UP1, UPT, UR7, URZ, UPT, UP1 ;  /* 0x0000003f0700728c */ /* 0x000fe2000bf25310 */
[----:B------:R-:W1:Y:S05]  /*e8e0*/  S2R R7, SR_TID.X ;  /* 0x0000000000077919 */ /* 0x000e6a0000002100 */
        /* <DEDUP_REMOVED lines=9> */
[----:B-1----:R-:W-:-:S10]  /*e980*/  VIADD R7, R7, 0xffffff80 ;  /* 0xffffff8007077836 */ /* 0x002fd40000000000 */
[----:B------:R-:W0:Y:S01]  /*e990*/  @P0 LDC R9, c[0x0][0xbec] ;  /* 0x0002fb00ff090b82 */ /* 0x000e220000000800 */
[----:B------:R-:W-:Y:S02]  /*e9a0*/  ISETP.GE.AND P1, PT, R7, 0xc0, PT ;  /* 0x000000c00700780c */ /* 0x000fe40003f26270 */
[----:B--2---:R-:W-:Y:S01]  /*e9b0*/  @P2 R2UR UR4, R6 ;  /* 0x00000000060422ca */ /* 0x004fe200000e0000 */
[----:B0--3--:R-:W-:-:S14]  /*e9c0*/  @P3 BRA `(.L_x_1100) ;  /* 0x0000000000103947 */ /* 0x009fdc0003800000 */
[----:B------:R-:W-:Y:S05]  /*e9d0*/  @!P2 BRA `(.L_x_1100) ;  /* 0x00000000000ca947 */ /* 0x000fea0003800000 */
[----:B------:R-:W2:Y:S04]  /*e9e0*/  LDG.E R5, desc[UR54][R2.64] ;  /* 0x0000003602057981 */ /* 0x000ea8000c1e1900 */
[----:B-----5:R-:W2:Y:S02]  /*e9f0*/  LDG.E R0, desc[UR54][R2.64+0x4] ;  /* 0x0000043602007981 */ /* 0x020ea4000c1e1900 */
[----:B--2---:R-:W-:-:S07]  /*ea00*/  IMAD.IADD R0, R0, 0x1, -R5 ;  /* 0x0000000100007824 */ /* 0x004fce00078e0a05 */
.L_x_1100:
[----:B------:R-:W-:Y:S01]  /*ea10*/  USHF.R.S32.HI UR6, URZ, 0x1f, UR40 ;  /* 0x0000001f3f067899 */ /* 0x000fe20008011428 */
[----:B------:R-:W-:Y:S01]  /*ea20*/  BSSY B1, `(.L_x_1101) ;  /* 0x000002e000017945 */ /* 0x000fe20003800000 */
[----:B------:R-:W-:Y:S02]  /*ea30*/  USHF.R.S32.HI UR9, URZ, 0x1f, UR4 ;  /* 0x0000001f3f097899 */ /* 0x000fe40008011404 */
[----:B------:R-:W-:Y:S02]  /*ea40*/  USEL UR11, UR40, URZ, !UP0 ;  /* 0x0000003f280b7287 */ /* 0x000fe4000c000000 */
[----:B------:R-:W-:Y:S01]  /*ea50*/  USEL UR12, UR6, URZ, !UP0 ;  /* 0x0000003f060c7287 */ /* 0x000fe2000c000000 */
[----:B------:R-:W-:Y:S11]  /*ea60*/  @P1 BRA `(.L_x_1102) ;  /* 0x0000000000a41947 */ /* 0x000ff60003800000 */
[----:B------:R-:W0:Y:S01]  /*ea70*/  S2R R3, SR_TID.X ;  /* 0x0000000000037919 */ /* 0x000e220000002100 */
[----:B------:R-:W1:Y:S01]  /*ea80*/  LDC R7, c[0x0][0xbe8] ;  /* 0x0002fa00ff077b82 */ /* 0x000e620000000800 */
[----:B------:R-:W-:Y:S02]  /*ea90*/  IMAD.U32 R4, RZ, RZ, UR41 ;  /* 0x00000029ff047e24 */ /* 0x000fe4000f8e00ff */
[----:B-1---5:R-:W-:-:S03]  /*eaa0*/  IMAD R2, R0, R7, RZ ;  /* 0x0000000700027224 */ /* 0x022fc600078e02ff */
[----:B0-----:R-:W-:-:S04]  /*eab0*/  IADD3 R4, R4, -0x80, R3 ;  /* 0xffffff8004047810 */ /* 0x001fc80007ffe003 */
[----:B------:R-:W-:-:S13]  /*eac0*/  ISETP.GE.AND P1, PT, R4, R2, PT ;  /* 0x000000020400720c */ /* 0x000fda0003f26270 */
[----:B------:R-:W-:Y:S05]  /*ead0*/  @P1 BRA `(.L_x_1102) ;  /* 0x0000000000881947 */ /* 0x000fea0003800000 */
[----:B------:R-:W-:Y:S01]  /*eae0*/  ISETP.NE.AND P1, PT, R7, 0x1, PT ;  /* 0x000000010700780c */ /* 0x000fe20003f25270 */
[----:B------:R-:W-:Y:S01]  /*eaf0*/  ULDC.64 UR14, c[0x0][0xb90] ;  /* 0x0002e400000e7ab9 */ /* 0x000fe20000000a00 */
[----:B------:R-:W-:Y:S01]  /*eb00*/  UMOV UR6, UR4 ;  /* 0x0000000400067c82 */ /* 0x000fe20008000000 */
[----:B------:R-:W-:Y:S01]  /*eb10*/  UIMAD UR8, UR10, UR14, URZ ;  /* 0x0000000e0a0872a4 */ /* 0x000fe2000f8e023f */
[----:B------:R-:W-:Y:S01]  /*eb20*/  IMAD.MOV.U32 R2, RZ, RZ, R4 ;  /* 0x000000ffff027224 */ /* 0x000fe200078e0004 */
[----:B------:R-:W-:Y:S02]  /*eb30*/  UMOV UR7, UR9 ;  /* 0x0000000900077c82 */ /* 0x000fe40008000000 */
[----:B------:R-:W-:Y:S02]  /*eb40*/  UIMAD.WIDE.U32 UR6, UR39, UR14, UR6 ;  /* 0x0000000e270672a5 */ /* 0x000fe4000f8e0006 */
[----:B------:R-:W-:-:S03]  /*eb50*/  UIMAD UR8, UR39, UR15, UR8 ;  /* 0x0000000f270872a4 */ /* 0x000fc6000f8e0208 */
[----:B------:R-:W-:Y:S01]  /*eb60*/  ULDC.64 UR14, c[0x0][0xb98] ;  /* 0x0002e600000e7ab9 */ /* 0x000fe20000000a00 */
[----:B------:R-:W0:Y:S01]  /*eb70*/  @P1 LDC R3, c[0x0][0xbec] ;  /* 0x0002fb00ff031b82 */ /* 0x000e220000000800 */
[----:B------:R-:W-:Y:S02]  /*eb80*/  UIADD3 UR7, UR7, UR8, URZ ;  /* 0x0000000807077290 */ /* 0x000fe4000fffe03f */
[----:B------:R-:W-:Y:S02]  /*eb90*/  UIMAD UR8, UR12, UR14, URZ ;  /* 0x0000000e0c0872a4 */ /* 0x000fe4000f8e023f */
[----:B------:R-:W-:Y:S02]  /*eba0*/  UIMAD.WIDE.U32 UR6, UR11, UR14, UR6 ;  /* 0x0000000e0b0672a5 */ /* 0x000fe4000f8e0006 */
[----:B------:R-:W-:Y:S01]  /*ebb0*/  UIMAD UR8, UR11, UR15, UR8 ;  /* 0x0000000f0b0872a4 */ /* 0x000fe2000f8e0208 */
[----:B------:R-:W1:Y:S02]  /*ebc0*/  @P1 LDC R6, c[0x0][0xbf0] ;  /* 0x0002fc00ff061b82 */ /* 0x000e640000000800 */
[----:B------:R-:W-:Y:S01]  /*ebd0*/  ULDC.64 UR14, c[0x0][0xb88] ;  /* 0x0002e200000e7ab9 */ /* 0x000fe20000000a00 */
[----:B0-----:R-:W-:-:S05]  /*ebe0*/  @P1 IMAD.HI.U32 R3, R4, R3, RZ ;  /* 0x0000000304031227 */ /* 0x001fca00078e00ff */
[----:B-1----:R-:W-:Y:S01]  /*ebf0*/  @P1 SHF.R.U32.HI R2, RZ, R6, R3 ;  /* 0x00000006ff021219 */ /* 0x002fe20000011603 */
[----:B------:R-:W-:-:S03]  /*ec00*/  IMAD.U32 R6, RZ, RZ, UR8 ;  /* 0x00000008ff067e24 */ /* 0x000fc6000f8e00ff */
[--C-:B------:R-:W-:Y:S01]  /*ec10*/  SHF.R.S32.HI R3, RZ, 0x1f, R2.reuse ;  /* 0x0000001fff037819 */ /* 0x100fe20000011402 */
[----:B------:R-:W-:Y:S01]  /*ec20*/  IMAD.MOV R5, RZ, RZ, -R2 ;  /* 0x000000ffff057224 */ /* 0x000fe200078e0a02 */
[----:B------:R-:W-:-:S03]  /*ec30*/  IADD3 R2, P1, R2, UR6, RZ ;  /* 0x0000000602027c10 */ /* 0x000fc6000ff3e0ff */
[----:B------:R-:W-:Y:S01]  /*ec40*/  IMAD R5, R7, R5, R4 ;  /* 0x0000000507057224 */ /* 0x000fe200078e0204 */
[----:B------:R-:W-:Y:S01]  /*ec50*/  IADD3.X R3, R3, UR7, R6, P1, !PT ;  /* 0x0000000703037c10 */ /* 0x000fe20008ffe406 */
[----:B------:R-:W-:-:S03]  /*ec60*/  ULDC.64 UR6, c[0x0][0xb50] ;  /* 0x0002d40000067ab9 */ /* 0x000fc60000000a00 */
[----:B------:R-:W-:Y:S01]  /*ec70*/  SHF.R.S32.HI R4, RZ, 0x1f, R5 ;  /* 0x0000001fff047819 */ /* 0x000fe20000011405 */
[----:B------:R-:W-:-:S04]  /*ec80*/  IMAD.WIDE.U32 R2, R5, UR14, R2 ;  /* 0x0000000e05027c25 */ /* 0x000fc8000f8e0002 */
[----:B------:R-:W-:-:S04]  /*ec90*/  IMAD R4, R4, UR14, RZ ;  /* 0x0000000e04047c24 */ /* 0x000fc8000f8e02ff */
[----:B------:R-:W-:Y:S01]  /*eca0*/  IMAD R7, R5, UR15, R4 ;  /* 0x0000000f05077c24 */ /* 0x000fe2000f8e0204 */
[----:B------:R-:W-:-:S03]  /*ecb0*/  LEA R4, P1, R2, UR6, 0x2 ;  /* 0x0000000602047c11 */ /* 0x000fc6000f8210ff */
[----:B------:R-:W-:-:S05]  /*ecc0*/  IMAD.IADD R3, R3, 0x1, R7 ;  /* 0x0000000103037824 */ /* 0x000fca00078e0207 */
[----:B------:R-:W-:Y:S01]  /*ecd0*/  LEA.HI.X R5, R2, UR7, R3, 0x2, P1 ;  /* 0x0000000702057c11 */ /* 0x000fe200088f1403 */
[----:B------:R-:W-:-:S05]  /*ece0*/  IMAD.MOV.U32 R3, RZ, RZ, -0x800000 ;  /* 0xff800000ff037424 */ /* 0x000fca00078e00ff */
[----:B------:R0:W-:Y:S02]  /*ecf0*/  STG.E desc[UR54][R4.64], R3 ;  /* 0x0000000304007986 */ /* 0x0001e4000c101936 */
.L_x_1102:
[----:B------:R-:W-:Y:S05]  /*ed00*/  BSYNC B1 ;  /* 0x0000000000017941 */ /* 0x000fea0003800000 */
.L_x_1101:
[----:B0-----:R-:W0:Y:S01]  /*ed10*/  @P0 LDC R3, c[0x0][0xbf0] ;  /* 0x0002fc00ff030b82 */ /* 0x001e220000000800 */
[----:B------:R-:W-:Y:S01]  /*ed20*/  ULDC.64 UR14, c[0x0][0xaa0] ;  /* 0x0002a800000e7ab9 */ /* 0x000fe20000000a00 */
[----:B------:R-:W-:Y:S01]  /*ed30*/  IMAD R2, R152, 0x60, R153 ;  /* 0x0000006098027824 */ /* 0x000fe200078e0299 */
[----:B------:R-:W-:Y:S01]  /*ed40*/  UIMAD UR8, UR9, UR14, URZ ;  /* 0x0000000e090872a4 */ /* 0x000fe2000f8e023f */
[----:B------:R-:W-:Y:S01]  /*ed50*/  BSSY B1, `(.L_x_1103) ;  /* 0x000003a000017945 */ /* 0x000fe20003800000 */
[----:B------:R-:W-:Y:S01]  /*ed60*/  UIMAD.WIDE.U32 UR6, UR4, UR14, URZ ;  /* 0x0000000e040672a5 */ /* 0x000fe2000f8e003f */
[----:B------:R-:W-:Y:S01]  /*ed70*/  VIADD R4, R2, UR41 ;  /* 0x0000002902047c36 */ /* 0x000fe20008000000 */
[----:B------:R-:W-:Y:S01]  /*ed80*/  UIMAD UR8, UR4, UR15, UR8 ;  /* 0x0000000f040872a4 */ /* 0x000fe2000f8e0208 */
[----:B------:R-:W-:Y:S02]  /*ed90*/  SHF.R.S32.HI R10, RZ, 0x1f, R22 ;  /* 0x0000001fff0a7819 */ /* 0x000fe40000011416 */
[----:B------:R-:W-:Y:S01]  /*eda0*/  ULDC.64 UR14, c[0x0][0xae8] ;  /* 0x0002ba00000e7ab9 */ /* 0x000fe20000000a00 */
[----:B------:R-:W-:Y:S01]  /*edb0*/  UIADD3 UR7, UR7, UR8, URZ ;  /* 0x0000000807077290 */ /* 0x000fe2000fffe03f */
[----:B------:R-:W-:Y:S01]  /*edc0*/  @P0 IMAD.HI.U32 R2, R4, R9, RZ ;  /* 0x0000000904020227 */ /* 0x000fe200078e00ff */
[----:B------:R-:W-:Y:S01]  /*edd0*/  UIMAD UR4, UR10, UR14, URZ ;  /* 0x0000000e0a0472a4 */ /* 0x000fe2000f8e023f */
[----:B------:R-:W-:Y:S01]  /*ede0*/  SHF.R.S32.HI R14, RZ, 0x1f, R19 ;  /* 0x0000001fff0e7819 */ /* 0x000fe20000011413 */
[----:B------:R-:W-:Y:S01]  /*edf0*/  UIMAD.WIDE.U32 UR6, UR39, UR14, UR6 ;  /* 0x0000000e270672a5 */ /* 0x000fe2000f8e0006 */
[----:B------:R-:W-:Y:S01]  /*ee00*/  IMAD.MOV.U32 R5, RZ, RZ, R4 ;  /* 0x000000ffff057224 */ /* 0x000fe200078e0004 */
[----:B------:R-:W-:Y:S01]  /*ee10*/  UIMAD UR4, UR39, UR15, UR4 ;  /* 0x0000000f270472a4 */ /* 0x000fe2000f8e0204 */
[----:B------:R-:W-:-:S03]  /*ee20*/  ULDC.64 UR8, c[0x0][0xaf0] ;  /* 0x0002bc0000087ab9 */ /* 0x000fc60000000a00 */
[----:B------:R-:W-:Y:S02]  /*ee30*/  UIADD3 UR7, UR7, UR4, URZ ;  /* 0x0000000407077290 */ /* 0x000fe4000fffe03f */
[----:B------:R-:W-:Y:S01]  /*ee40*/  UIMAD UR4, UR12, UR8, URZ ;  /* 0x000000080c0472a4 */ /* 0x000fe2000f8e023f */
[----:B0-----:R-:W-:Y:S01]  /*ee50*/  @P0 SHF.R.U32.HI R5, RZ, R3, R2 ;  /* 0x00000003ff050219 */ /* 0x001fe20000011602 */
        /* <DEDUP_REMOVED lines=15> */
[----:B------:R-:W-:Y:S02]  /*ef50*/  IMAD R4, R4, UR6, RZ ;  /* 0x0000000604047c24 */ /* 0x000fe4000f8e02ff */
[----:B------:R-:W-:Y:S02]  /*ef60*/  IMAD.IADD R3, R3, 0x1, R9 ;  /* 0x0000000103037824 */ /* 0x000fe400078e0209 */
[----:B-----5:R-:W-:Y:S02]  /*ef70*/  IMAD R11, R0, R11, RZ ;  /* 0x0000000b000b7224 */ /* 0x020fe400078e02ff */
[----:B------:R-:W-:Y:S02]  /*ef80*/  VIADD R0, R153, UR41 ;  /* 0x0000002999007c36 */ /* 0x000fe40008000000 */
[C---:B------:R-:W-:Y:S02]  /*ef90*/  IMAD R5, R7.reuse, UR7, R4 ;  /* 0x0000000707057c24 */ /* 0x040fe4000f8e0204 */
[----:B------:R-:W-:Y:S01]  /*efa0*/  IMAD.WIDE.U32 R2, R7, UR6, R2 ;  /* 0x0000000607027c25 */ /* 0x000fe2000f8e0002 */
[----:B------:R-:W-:Y:S01]  /*efb0*/  ISETP.GE.AND P0, PT, R0, R11, PT ;  /* 0x0000000b0000720c */ /* 0x000fe20003f06270 */
[----:B------:R-:W-:-:S02]  /*efc0*/  ULDC.64 UR6, c[0x0][0xa80] ;  /* 0x0002a00000067ab9 */ /* 0x000fc40000000a00 */
        /* <DEDUP_REMOVED lines=18> */
.L_x_1104:
[----:B------:R-:W-:Y:S05]  /*f0f0*/  BSYNC B1 ;  /* 0x0000000000017941 */ /* 0x000fea0003800000 */
.L_x_1103:
        /* <DEDUP_REMOVED lines=11> */
[----:B0---4-:R-:W-:Y:S01]  /*f1b0*/  @!P2 IMAD.WIDE R4, R18, 0x2, R2 ;  /* 0x000000021204a825 */ /* 0x011fe200078e0202 */
[-C--:B------:R-:W-:Y:S02]  /*f1c0*/  @!P3 LEA.HI.X R7, R19, R3.reuse, R14, 0x1, P0 ;  /* 0x000000031307b211 */ /* 0x080fe400000f0c0e */
[----:B------:R-:W-:Y:S02]  /*f1d0*/  @!P4 LEA.HI.X R9, R22, R3, R10, 0x1, P1 ;  /* 0x000000031609c211 */ /* 0x000fe400008f0c0a */
[----:B------:R0:W-:Y:S04]  /*f1e0*/  @!P2 ST.E.128 desc[UR54][R4.64], RZ ;  /* 0x000000ff0400a985 */ /* 0x0001e8000c101d36 */
[----:B------:R0:W-:Y:S04]  /*f1f0*/  @!P3 ST.E.128 desc[UR54][R6.64], RZ ;  /* 0x000000ff0600b985 */ /* 0x0001e8000c101d36 */
[----:B------:R0:W-:Y:S02]  /*f200*/  @!P4 ST.E.128 desc[UR54][R8.64], RZ ;  /* 0x000000ff0800c985 */ /* 0x0001e4000c101d36 */
.L_x_1099:
[----:B------:R-:W-:Y:S05]  /*f210*/  BSYNC B0 ;  /* 0x0000000000007941 */ /* 0x000fea0003800000 */
.L_x_1094:
[----:B------:R-:W-:Y:S02]  /*f220*/  ULDC UR4, c[0x0][0xc3c] ;  /* 0x00030f0000047ab9 */ /* 0x000fe40000000800 */
[----:B------:R-:W-:-:S06]  /*f230*/  UISETP.GE.AND UP0, UPT, UR50, UR4, UPT ;  /* 0x000000043200728c */ /* 0x000fcc000bf06270 */
[----:B------:R-:W-:-:S13]  /*f240*/  PLOP3.LUT P0, PT, PT, PT, UP0, 0x80, 0x0 ;  /* 0x000000000000781c */ /* 0x000fda0003f0f008 */
[----:B------:R-:W-:Y:S05]  /*f250*/  @!P0 BRA `(.L_x_1105) ;  /* 0xffffff1800a88947 */ /* 0x000fea000383ffff */
[----:B------:R-:W-:Y:S05]  /*f260*/  EXIT ;  /* 0x000000000000794d */ /* 0x000fea0003800000 */
.L_x_1004:
        /* <DEDUP_REMOVED lines=25> */
[----:B------:R-:W-:Y:S01]  /*f400*/  IMAD.MOV.U32 R16, RZ, RZ, RZ ;  /* 0x000000ffff107224 */ /* 0x000fe200078e00ff */
[C---:B------:R-:W-:Y:S02]  /*f410*/  ISETP.GE.U32.AND P2, PT, R5.reuse, 0x2, PT ;  /* 0x000000020500780c */ /* 0x040fe40003f46070 */
        /* <DEDUP_REMOVED lines=12> */
[----:B------:R-:W-:-:S03]  /*f4e0*/  IMAD.MOV.U32 R6, RZ, RZ, RZ ;  /* 0x000000ffff067224 */ /* 0x000fc600078e00ff */
        /* <DEDUP_REMOVED lines=13> */
[----:B------:R-:W-:Y:S01]  /*f5c0*/  ULDC UR4, c[0x0][0xc3c] ;  /* 0x00030f0000047ab9 */ /* 0x000fe20000000800 */
[----:B------:R-:W-:-:S07]  /*f5d0*/  IMAD.MOV.U32 R6, RZ, RZ, RZ ;  /* 0x000000ffff067224 */ /* 0x000fce00078e00ff */
.L_x_1111:
[----:B------:R-:W-:-:S05]  /*f5e0*/  VIADD R6, R6, 0x1f ;  /* 0x0000001f06067836 */ /* 0x000fca0000000000 */
[----:B------:R-:W-:-:S13]  /*f5f0*/  ISETP.GE.AND P6, PT, R6, UR4, PT ;  /* 0x0000000406007c0c */ /* 0x000fda000bfc6270 */
[----:B------:R-:W-:Y:S05]  /*f600*/  @P6 BRA `(.L_x_1108) ;  /* 0x0000000400e46947 */ /* 0x000fea0003800000 */
[----:B------:R-:W-:Y:S01]  /*f610*/  IMAD.IADD R9, R5, 0x1, R6 ;  /* 0x0000000105097824 */ /* 0x000fe200078e0206 */
[----:B------:R-:W-:Y:S01]  /*f620*/  BSSY B0, `(.L_x_1109) ;  /* 0x0000007000007945 */ /* 0x000fe20003800000 */
[----:B------:R-:W-:-:S03]  /*f630*/  IMAD.MOV.U32 R4, RZ, RZ, RZ ;  /* 0x000000ffff047224 */ /* 0x000fc600078e00ff */
[----:B------:R-:W-:-:S13]  /*f640*/  ISETP.GE.OR P6, PT, R9, UR4, !P0 ;  /* 0x0000000409007c0c */ /* 0x000fda000c7c6670 */
[----:B------:R-:W-:Y:S05]  /*f650*/  @P6 BRA `(.L_x_1110) ;  /* 0x00000000000c6947 */ /* 0x000fea0003800000 */
[----:B------:R-:W0:Y:S02]  /*f660*/  LDC.64 R2, c[0x0][0xc80] ;  /* 0x00032000ff027b82 */ /* 0x000e240000000a00 */
[----:B0-----:R-:W-:-:S05]  /*f670*/  IMAD.WIDE R2, R9, 0x4, R2 ;  /* 0x0000000409027825 */ /* 0x001fca00078e0202 */
[----:B------:R0:W5:Y:S02]  /*f680*/  LDG.E R4, desc[UR54][R2.64] ;  /* 0x0000003602047981 */ /* 0x000164000c1e1900 */
.L_x_1110:
[----:B------:R-:W-:Y:S05]  /*f690*/  BSYNC B0 ;  /* 0x0000000000007941 */ /* 0x000fea0003800000 */
.L_x_1109:
        /* <DEDUP_REMOVED lines=13> */
[----:B0-----:R-:W-:Y:S02]  /*f770*/  SEL R12, R9, RZ, P5 ;  /* 0x000000ff090c7207 */ /* 0x001fe40002800000 */
[----:B------:R-:W0:Y:S03]  /*f780*/  LDC R9, c[0x0][0xc38] ;  /* 0x00030e00ff097b82 */ /* 0x000e260000000800 */
[----:B------:R-:W-:-:S05]  /*f790*/  IMAD.IADD R12, R11, 0x1, R12 ;  /* 0x000000010b0c7824 */ /* 0x000fca00078e020c */
[----:B------:R-:W0:Y:S02]  /*f7a0*/  SHFL.IDX PT, R14, R12, 0x1f, 0x1f ;  /* 0x03e01f000c0e7f89 */ /* 0x000e2400000e0000 */
[----:B0-----:R-:W-:-:S04]  /*f7b0*/  IMAD R3, R14, R9, RZ ;  /* 0x000000090e037224 */ /* 0x001fc800078e02ff */
[----:B------:R-:W-:-:S05]  /*f7c0*/  IMAD.IADD R8, R3, 0x1, R8 ;  /* 0x0000000103087824 */ /* 0x000fca00078e0208 */
[----:B------:R-:W-:-:S13]  /*f7d0*/  ISETP.GT.AND P6, PT, R8, R7, PT ;  /* 0x000000070800720c */ /* 0x000fda0003fc4270 */
[----:B------:R-:W-:Y:S05]  /*f7e0*/  @!P6 BRA `(.L_x_1111) ;  /* 0xfffffffc007ce947 */ /* 0x000fea000383ffff */
[----:B------:R-:W-:-:S07]  /*f7f0*/  IMAD.MOV.U32 R10, RZ, RZ, R12 ;  /* 0x000000ffff0a7224 */ /* 0x000fce00078e000c */
.L_x_1107:
[----:B------:R-:W-:-:S04]  /*f800*/  IMAD.IADD R12, R8, 0x1, -R3 ;  /* 0x00000001080c7824 */ /* 0x000fc800078e0a03 */
[----:B------:R-:W-:-:S05]  /*f810*/  IMAD R2, R10, R9, R12 ;  /* 0x000000090a027224 */ /* 0x000fca00078e020c */
[----:B------:R-:W-:Y:S02]  /*f820*/  ISETP.GT.AND P0, PT, R2, R7, PT ;  /* 0x000000070200720c */ /* 0x000fe40003f04270 */
[----:B------:R-:W0:Y:S11]  /*f830*/  LDC.64 R2, c[0x0][0xc90] ;  /* 0x00032400ff027b82 */ /* 0x000e360000000a00 */
[----:B------:R-:W-:-:S04]  /*f840*/  VOTE.ANY R14, PT, !P0 ;  /* 0x00000000000e7806 */ /* 0x000fc800040e0100 */
[----:B------:R-:W1:Y:S02]  /*f850*/  POPC R13, R14 ;  /* 0x0000000e000d7309 */ /* 0x000e640000000000 */
[----:B-1----:R-:W-:-:S04]  /*f860*/  IMAD.IADD R19, R13, 0x1, R6 ;  /* 0x000000010d137824 */ /* 0x002fc800078e0206 */
[----:B0-----:R-:W-:-:S05]  /*f870*/  IMAD.WIDE R2, R19, 0x4, R2 ;  /* 0x0000000413027825 */ /* 0x001fca00078e0202 */
[----:B------:R-:W2:Y:S01]  /*f880*/  LDG.E R6, desc[UR54][R2.64] ;  /* 0x0000003602067981 */ /* 0x000ea2000c1e1900 */
[----:B------:R-:W-:-:S03]  /*f890*/  ISETP.NE.AND P0, PT, R14, RZ, PT ;  /* 0x000000ff0e00720c */ /* 0x000fc60003f05270 */
[----:B------:R-:W0:Y:S02]  /*f8a0*/  SHFL.IDX PT, R4, R4, R13, 0x1f ;  /* 0x00001f0d04047589 */ /* 0x000e2400000e0000 */
[----:B0-----:R-:W-:-:S13]  /*f8b0*/  R2UR UR7, R4 ;  /* 0x00000000040772ca */ /* 0x001fda00000e0000 */
[----:B--2---:R-:W-:-:S05]  /*f8c0*/  IMAD R8, R6, UR7, RZ ;  /* 0x0000000706087c24 */ /* 0x004fca000f8e02ff */
[----:B------:R-:W-:-:S04]  /*f8d0*/  IABS R11, R8 ;  /* 0x00000008000b7213 */ /* 0x000fc80000000000 */
[----:B------:R-:W0:Y:S08]  /*f8e0*/  I2F.RP R15, R11 ;  /* 0x0000000b000f7306 */ /* 0x000e300000209400 */
[----:B0-----:R-:W0:Y:S02]  /*f8f0*/  MUFU.RCP R15, R15 ;  /* 0x0000000f000f7308 */ /* 0x001e240000001000 */
[----:B0-----:R-:W-:-:S06]  /*f900*/  VIADD R17, R15, 0xffffffe ;  /* 0x0ffffffe0f117836 */ /* 0x001fcc0000000000 */
[----:B------:R-:W0:Y:S02]  /*f910*/  F2I.FTZ.U32.TRUNC.NTZ R3, R17 ;  /* 0x0000001100037305 */ /* 0x000e24000021f000 */
[----:B0-----:R-:W-:Y:S01]  /*f920*/  IMAD.MOV R14, RZ, RZ, -R3 ;  /* 0x000000ffff0e7224 */ /* 0x001fe200078e0a03 */
[----:B------:R-:W-:Y:S06]  /*f930*/  @!P0 BRA `(.L_x_1112) ;  /* 0x0000000000088947 */ /* 0x000fec0003800000 */
[----:B------:R-:W-:-:S05]  /*f940*/  VIADD R13, R13, 0xffffffff ;  /* 0xffffffff0d0d7836 */ /* 0x000fca0000000000 */
[----:B------:R0:W1:Y:S02]  /*f950*/  SHFL.IDX PT, R16, R10, R13, 0x1f ;  /* 0x00001f0d0a107589 */ /* 0x00006400000e0000 */
.L_x_1112:
[----:B-1----:R-:W-:Y:S01]  /*f960*/  IMAD R16, R16, R9, R12 ;  /* 0x0000000910107224 */ /* 0x002fe200078e020c */
[----:B0-----:R-:W-:Y:S01]  /*f970*/  IABS R10, R8 ;  /* 0x00000008000a7213 */ /* 0x001fe20000000000 */
[----:B------:R-:W-:Y:S02]  /*f980*/  IMAD.MOV.U32 R2, RZ, RZ, R14 ;  /* 0x000000ffff027224 */ /* 0x000fe400078e000e */
[----:B------:R-:W-:Y:S02]  /*f990*/  IMAD.IADD R7, R7, 0x1, -R16 ;  /* 0x0000000107077824 */ /* 0x000fe400078e0a10 */
[----:B------:R-:W-:Y:S02]  /*f9a0*/  IMAD R13, R2, R11, RZ ;  /* 0x0000000b020d7224 */ /* 0x000fe400078e02ff */
[----:B------:R-:W-:Y:S01]  /*f9b0*/  IMAD.MOV.U32 R2, RZ, RZ, RZ ;  /* 0x000000ffff027224 */ /* 0x000fe200078e00ff */
[----:B------:R-:W-:Y:S01]  /*f9c0*/  IABS R4, R7 ;  /* 0x0000000700047213 */ /* 0x000fe20000000000 */
[----:B------:R-:W-:-:S02]  /*f9d0*/  IMAD.MOV R10, RZ, RZ, -R10 ;  /* 0x000000ffff0a7224 */ /* 0x000fc400078e0a0a */
[----:B------:R-:W-:-:S04]  /*f9e0*/  IMAD.HI.U32 R2, R3, R13, R2 ;  /* 0x0000000d03027227 */ /* 0x000fc800078e0002 */
[----:B------:R-:W-:Y:S02]  /*f9f0*/  IMAD.MOV.U32 R3, RZ, RZ, R4 ;  /* 0x000000ffff037224 */ /* 0x000fe400078e0004 */
[----:B------:R-:W-:Y:S02]  /*fa00*/  IMAD.MOV.U32 R4, RZ, RZ, R10 ;  /* 0x000000ffff047224 */ /* 0x000fe400078e000a */
[----:B------:R-:W-:-:S04]  /*fa10*/  IMAD.HI.U32 R2, R2, R3, RZ ;  /* 0x0000000302027227 */ /* 0x000fc800078e00ff */
[----:B------:R-:W-:Y:S01]  /*fa20*/  IMAD R4, R2, R4, R3 ;  /* 0x0000000402047224 */ /* 0x000fe200078e0203 */
[----:B------:R-:W-:-:S04]  /*fa30*/  LOP3.LUT R3, R7, R8, RZ, 0x3c, !PT ;  /* 0x0000000807037212 */ /* 0x000fc800078e3cff */
[----:B------:R-:W-:Y:S02]  /*fa40*/  ISETP.GT.U32.AND P1, PT, R11, R4, PT ;  /* 0x000000040b00720c */ /* 0x000fe40003f24070 */
[----:B------:R-:W-:-:S11]  /*fa50*/  ISETP.GE.AND P2, PT, R3, RZ, PT ;  /* 0x000000ff0300720c */ /* 0x000fd60003f46270 */
[----:B------:R-:W-:Y:S02]  /*fa60*/  @!P1 IMAD.IADD R4, R4, 0x1, -R11 ;  /* 0x0000000104049824 */ /* 0x000fe400078e0a0b */
[----:B------:R-:W-:Y:S01]  /*fa70*/  @!P1 VIADD R2, R2, 0x1 ;  /* 0x0000000102029836 */ /* 0x000fe20000000000 */
[----:B------:R-:W-:Y:S02]  /*fa80*/  ISETP.NE.AND P1, PT, R8, RZ, PT ;  /* 0x000000ff0800720c */ /* 0x000fe40003f25270 */
[----:B------:R-:W-:-:S13]  /*fa90*/  ISETP.GE.U32.AND P0, PT, R4, R11, PT ;  /* 0x0000000b0400720c */ /* 0x000fda0003f06070 */
[----:B------:R-:W-:-:S04]  /*faa0*/  @P0 VIADD R2, R2, 0x1 ;  /* 0x0000000102020836 */ /* 0x000fc80000000000 */
[----:B------:R-:W-:-:S04]  /*fab0*/  IMAD.MOV.U32 R3, RZ, RZ, R2 ;  /* 0x000000ffff037224 */ /* 0x000fc800078e0002 */
[----:B------:R-:W-:Y:S01]  /*fac0*/  @!P2 IMAD.MOV R3, RZ, RZ, -R3 ;  /* 0x000000ffff03a224 */ /* 0x000fe200078e0a03 */
[----:B------:R-:W-:-:S05]  /*fad0*/  @!P1 LOP3.LUT R3, RZ, R8, RZ, 0x33, !PT ;  /* 0x00000008ff039212 */ /* 0x000fca00078e33ff */
[----:B------:R-:W-:Y:S02]  /*fae0*/  IMAD R2, R6, R3, RZ ;  /* 0x0000000306027224 */ /* 0x000fe400078e02ff */
[----:B------:R-:W-:Y:S02]  /*faf0*/  IMAD.MOV R3, RZ, RZ, -R3 ;  /* 0x000000ffff037224 */ /* 0x000fe400078e0a03 */
[----:B------:R-:W-:Y:S02]  /*fb00*/  IMAD.MOV R4, RZ, RZ, -R2 ;  /* 0x000000ffff047224 */ /* 0x000fe400078e0a02 */
[----:B------:R-:W-:-:S03]  /*fb10*/  IMAD R7, R8, R3, R7 ;  /* 0x0000000308077224 */ /* 0x000fc600078e0207 */
[----:B------:R-:W-:Y:S01]  /*fb20*/  VIADDMNMX R4, R4, R9, R6, PT ;  /* 0x0000000904047246 */ /* 0x000fe20003800106 */
[----:B------:R-:W-:Y:S01]  /*fb30*/  IMAD.IADD R2, R7, 0x1, R2 ;  /* 0x0000000107027824 */ /* 0x000fe200078e0202 */
[----:B------:R-:W-:Y:S02]  /*fb40*/  IABS R3, R7 ;  /* 0x0000000700037213 */ /* 0x000fe40000000000 */
[----:B------:R-:W-:Y:S02]  /*fb50*/  R2UR UR9, R4 ;  /* 0x00000000040972ca */ /* 0x000fe400000e0000 */
[----:B------:R-:W-:-:S11]  /*fb60*/  R2UR UR8, R3 ;  /* 0x00000000030872ca */ /* 0x000fd600000e0000 */
[----:B------:R-:W-:Y:S02]  /*fb70*/  IABS R10, UR9 ;  /* 0x00000009000a7c13 */ /* 0x000fe40008000000 */
[----:B------:R-:W-:Y:S02]  /*fb80*/  IABS R3, UR9 ;  /* 0x0000000900037c13 */ /* 0x000fe40008000000 */
[----:B------:R-:W0:Y:S01]  /*fb90*/  I2F.RP R4, R10 ;  /* 0x0000000a00047306 */ /* 0x000e220000209400 */
[----:B------:R-:W-:Y:S02]  /*fba0*/  R2UR UR6, R10 ;  /* 0x000000000a0672ca */ /* 0x000fe400000e0000 */
[----:B------:R-:W-:-:S05]  /*fbb0*/  IMAD.MOV R3, RZ, RZ, -R3 ;  /* 0x000000ffff037224 */ /* 0x000fca00078e0a03 */
[----:B0-----:R-:W0:Y:S02]  /*fbc0*/  MUFU.RCP R4, R4 ;  /* 0x0000000400047308 */ /* 0x001e240000001000 */
[----:B0-----:R-:W-:-:S06]  /*fbd0*/  VIADD R6, R4, 0xffffffe ;  /* 0x0ffffffe04067836 */ /* 0x001fcc0000000000 */
[----:B------:R-:W0:Y:S02]  /*fbe0*/  F2I.FTZ.U32.TRUNC.NTZ R6, R6 ;  /* 0x0000000600067305 */ /* 0x000e24000021f000 */
[----:B0-----:R-:W-:-:S13]  /*fbf0*/  R2UR UR5, R6 ;  /* 0x00000000060572ca */ /* 0x001fda00000e0000 */
[----:B------:R-:W-:-:S04]  /*fc00*/  UIADD3 UR4, URZ, -UR5, URZ ;  /* 0x800000053f047290 */ /* 0x000fc8000fffe03f */
[----:B------:R-:W-:-:S03]  /*fc10*/  UIMAD UR6, UR4, UR6, URZ ;  /* 0x00000006040672a4 */ /* 0x000fc6000f8e023f */
[----:B------:R-:W-:Y:S02]  /*fc20*/  UMOV UR4, URZ ;  /* 0x0000003f00047c82 */ /* 0x000fe40008000000 */
[----:B------:R-:W-:-:S04]  /*fc30*/  UIMAD.WIDE.U32 UR4, UR5, UR6, UR4 ;  /* 0x00000006050472a5 */ /* 0x000fc8000f8e0004 */
[----:B------:R-:W-:-:S06]  /*fc40*/  UIMAD.WIDE.U32 UR4, UR5, UR8, URZ ;  /* 0x00000008050472a5 */ /* 0x000fcc000f8e003f */
[----:B------:R-:W-:Y:S01]  /*fc50*/  IMAD.U32 R4, RZ, RZ, UR5 ;  /* 0x00000005ff047e24 */ /* 0x000fe2000f8e00ff */
[----:B------:R-:W-:-:S03]  /*fc60*/  R2UR UR4, R7 ;  /* 0x00000000070472ca */ /* 0x000fc600000e0000 */
[----:B------:R-:W-:-:S05]  /*fc70*/  IMAD R3, R3, R4, UR8 ;  /* 0x0000000803037e24 */ /* 0x000fca000f8e0204 */
[----:B------:R-:W-:-:S05]  /*fc80*/  ISETP.GT.U32.AND P0, PT, R10, R3, PT ;  /* 0x000000030a00720c */ /* 0x000fca0003f04070 */
[----:B------:R-:W-:-:S08]  /*fc90*/  ULOP3.LUT UR4, UR4, UR9, URZ, 0x3c, !UPT ;  /* 0x0000000904047292 */ /* 0x000fd0000f8e3c3f */
[----:B------:R-:W-:Y:S01]  /*fca0*/  VOTEU.ANY UP1, P0 ;  /* 0x00000000003f7886 */ /* 0x000fe20000020100 */
[----:B------:R-:W-:-:S04]  /*fcb0*/  PLOP3.LUT P0, PT, PT, PT, UP1, 0x80, 0x0 ;  /* 0x000000000000781c */ /* 0x000fc80003f0f018 */
[----:B------:R-:W-:Y:S02]  /*fcc0*/  @!UP1 UIADD3 UR5, UR5, 0x1, URZ ;  /* 0x0000000105059890 */ /* 0x000fe4000fffe03f */
[----:B------:R-:W-:-:S07]  /*fcd0*/  UISETP.GE.AND UP1, UPT, UR4, URZ, UPT ;  /* 0x0000003f0400728c */ /* 0x000fce000bf26270 */
[----:B------:R-:W-:-:S05]  /*fce0*/  @!P0 IMAD.IADD R3, R3, 0x1, -R10 ;  /* 0x0000000103038824 */ /* 0x000fca00078e0a0a */
[----:B------:R-:W-:Y:S01]  /*fcf0*/  ISETP.GE.U32.AND P0, PT, R3, R10, PT ;  /* 0x0000000a0300720c */ /* 0x000fe20003f06070 */
[----:B------:R-:W-:-:S12]  /*fd00*/  IMAD R3, RZ, RZ, -UR9 ;  /* 0x80000009ff037e24 */ /* 0x000fd8000f8e02ff */
[----:B------:R-:W-:-:S05]  /*fd10*/  VOTEU.ANY UP0, P0 ;  /* 0x00000000003f7886 */ /* 0x000fca0000000100 */
[----:B------:R-:W-:Y:S02]  /*fd20*/  @UP0 UIADD3 UR5, UR5, 0x1, URZ ;  /* 0x0000000105050890 */ /* 0x000fe4000fffe03f */
[----:B------:R-:W-:Y:S02]  /*fd30*/  UISETP.NE.AND UP0, UPT, UR9, URZ, UPT ;  /* 0x0000003f0900728c */ /* 0x000fe4000bf05270 */
[----:B------:R-:W-:-:S09]  /*fd40*/  @!UP1 UIADD3 UR5, -UR5, URZ, URZ ;  /* 0x0000003f05059290 */ /* 0x000fd2000fffe13f */
[----:B------:R-:W-:-:S04]  /*fd50*/  @!UP0 ULOP3.LUT UR5, URZ, UR9, URZ, 0x33, !UPT ;  /* 0x000000093f058292 */ /* 0x000fc8000f8e333f */
[----:B------:R-:W-:Y:S02]  /*fd60*/  ULOP3.LUT UR4, URZ, UR5, URZ, 0x33, !UPT ;  /* 0x000000053f047292 */ /* 0x000fe4000f8e333f */
[----:B------:R-:W-:Y:S02]  /*fd70*/  IMAD R18, R3, UR5, R2 ;  /* 0x0000000503127c24 */ /* 0x000fe4000f8e0202 */
[----:B------:R-:W-:Y:S01]  /*fd80*/  UIADD3 UR4, UR7, UR4, URZ ;  /* 0x0000000407047290 */ /* 0x000fe2000fffe03f */
[----:B------:R-:W-:Y:S11]  /*fd90*/  BRA `(.L_x_1113) ;  /* 0x0000000000107947 */ /* 0x000ff60003800000 */
.L_x_1108:
[----:B------:R-:W0:Y:S01]  /*fda0*/  LDC R19, c[0x0][0xc3c] ;  /* 0x00030f00ff137b82 */ /* 0x000e220000000800 */
[----:B------:R-:W-:Y:S01]  /*fdb0*/  IMAD.MOV.U32 R16, RZ, RZ, R7 ;  /* 0x000000ffff107224 */ /* 0x000fe200078e0007 */
[----:B------:R-:W-:Y:S01]  /*fdc0*/  UMOV UR4, URZ ;  /* 0x0000003f00047c82 */ /* 0x000fe20008000000 */
[----:B------:R-:W-:-:S07]  /*fdd0*/  IMAD.MOV.U32 R18, RZ, RZ, RZ ;  /* 0x000000ffff127224 */ /* 0x000fce00078e00ff */
.L_x_1113:
[----:B------:R-:W-:Y:S01]  /*fde0*/  ISETP.NE.AND P0, PT, R5, RZ, PT ;  /* 0x000000ff0500720c */ /* 0x000fe20003f05270 */
[----:B------:R-:W-:-:S12]  /*fdf0*/  IMAD.U32 R17, RZ, RZ, UR4 ;  /* 0x00000004ff117e24 */ /* 0x000fd8000f8e00ff */
[----:B------:R-:W1:Y:S01]  /*fe00*/  @!P0 S2R R3, SR_CgaCtaId ;  /* 0x0000000000038919 */ /* 0x000e620000008800 */
[----:B------:R-:W-:-:S04]  /*fe10*/  @!P0 MOV R2, 0x400 ;  /* 0x0000040000028802 */ /* 0x000fc80000000f00 */
[----:B-1----:R-:W-:-:S05]  /*fe20*/  @!P0 LEA R2, R3, R2, 0x18 ;  /* 0x0000000203028211 */ /* 0x002fca00078ec0ff */
[----:B0-----:R0:W-:Y:S01]  /*fe30*/  @!P0 STS.128 [R2+0x19cd0], R16 ;  /* 0x019cd01002008388 */ /* 0x0011e20000000c00 */
[----:B------:R-:W-:Y:S06]  /*fe40*/  BAR.ARV 0x5, 0x200 ;  /* 0x0148000000007b1d */ /* 0x000fec0000002000 */
.L_x_1106:
[----:B------:R1:W-:Y:S01]  /*fe50*/  STL [R1+0x20], RZ ;  /* 0x000020ff01007387 */ /* 0x0003e20000100800 */
[----:B------:R-:W-:Y:S01]  /*fe60*/  ULDC UR5, c[0x0][0xc3c] ;  /* 0x00030f0000057ab9 */ /* 0x000fe20000000800 */
[----:B------:R-:W-:Y:S01]  /*fe70*/  IMAD.MOV.U32 R25, RZ, RZ, 0x1 ;  /* 0x00000001ff197424 */ /* 0x000fe200078e00ff */
[----:B------:R-:W-:Y:S01]  /*fe80*/  ISETP.GE.AND P0, PT, R19, UR5, PT ;  /* 0x0000000513007c0c */ /* 0x000fe2000bf06270 */
[----:B------:R-:W-:-:S12]  /*fe90*/  IMAD.MOV.U32 R24, RZ, RZ, RZ ;  /* 0x000000ffff187224 */ /* 0x000fd800078e00ff */
[----:B-1----:R-:W-:Y:S05]  /*fea0*/  @P0 BRA `(.L_x_1114) ;  /* 0x0000004c00580947 */ /* 0x002fea0003800000 */
[----:B------:R-:W0:Y:S01]  /*feb0*/  S2R R8, SR_TID.X ;  /* 0x0000000000087919 */ /* 0x000e220000002100 */
[----:B------:R-:W1:Y:S01]  /*fec0*/  S2UR UR5, SR_CgaCtaId ;  /* 0x00000000000579c3 */ /* 0x000e620000008800 */
[----:B------:R-:W-:Y:S01]  /*fed0*/  IMAD.SHL.U32 R7, R0, 0x800, RZ ;  /* 0x0000080000077824 */ /* 0x000fe200078e00ff */
        /* <DEDUP_REMOVED lines=16> */
[----:B------:R-:W-:Y:S02]  /*ffe0*/  LOP3.LUT R0, R5, 0x400, RZ, 0xc0, !PT ;  /* 0x0000040005007812 */ /* 0x000fe400078ec0ff */
[----:B------:R-:W-:Y:S02]  /*fff0*/  LOP3.LUT R4, R4, 0x10, R8, 0xf8, !PT ;  /* 0x0000001004047812 */ /* 0x000fe400078ef808 */
[----:B------:R-:W-:Y:S02]  /*10000*/  LOP3.LUT R3, R3, 0x10, R6, 0x78, !PT ;  /* 0x0000001003037812 */ /* 0x000fe400078e7806 */
[----:B------:R-:W-:-:S02]  /*10010*/  LOP3.LUT R4, R4, 0x380, R5, 0xf8, !PT ;  /* 0x0000038004047812 */ /* 0x000fc400078ef805 */
[----:B------:R-:W-:Y:S02]  /*10020*/  LOP3.LUT R2, R2, 0x400, R29, 0xf8, !PT ;  /* 0x0000040002027812 */ /* 0x000fe400078ef81d */
[----:B------:R-:W-:Y:S01]  /*10030*/  LOP3.LUT R0, R0, 0x800, R7, 0xf8, !PT ;  /* 0x0000080000007812 */ /* 0x000fe200078ef807 */
[----:B------:R-:W-:Y:S01]  /*10040*/  IMAD.SHL.U32 R7, R8, 0x2, RZ ;  /* 0x0000000208077824 */ /* 0x000fe200078e00ff */
[----:B------:R-:W-:Y:S02]  /*10050*/  LOP3.LUT R5, R4, 0x70, R29, 0x78, !PT ;  /* 0x0000007004057812 */ /* 0x000fe400078e781d */
[----:B------:R-:W-:Y:S02]  /*10060*/  LOP3.LUT R2, R2, R3, RZ, 0xfc, !PT ;  /* 0x0000000302027212 */ /* 0x000fe400078efcff */
[----:B------:R-:W-:Y:S01]  /*10070*/  LOP3.LUT R0, R0, R5, RZ, 0xfc, !PT ;  /* 0x0000000500007212 */ /* 0x000fe200078efcff */
[----:B-1----:R-:W-:Y:S01]  /*10080*/  IMAD.U32 R5, RZ, RZ, UR5 ;  /* 0x00000005ff057e24 */ /* 0x002fe2000f8e00ff */
[----:B------:R-:W-:Y:S01]  /*10090*/  LOP3.LUT R6, R29, 0x90, RZ, 0xc0, !PT ;  /* 0x000000901d067812 */ /* 0x000fe200078ec0ff */
[----:B------:R0:W-:Y:S03]  /*100a0*/  STL [R1+0x10], R2 ;  /* 0x0000100201007387 */ /* 0x0001e60000100800 */
[----:B------:R-:W-:Y:S01]  /*100b0*/  LOP3.LUT R6, R6, 0x10, R7, 0x78, !PT ;  /* 0x0000001006067812 */ /* 0x000fe200078e7807 */
[----:B------:R1:W-:Y:S01]  /*100c0*/  STL [R1+0xc], R0 ;  /* 0x00000c0001007387 */ /* 0x0003e20000100800 */
[----:B------:R-:W-:-:S02]  /*100d0*/  LOP3.LUT R7, R8, 0x7f, RZ, 0xc0, !PT ;  /* 0x0000007f08077812 */ /* 0x000fc400078ec0ff */
[----:B------:R-:W-:Y:S02]  /*100e0*/  LOP3.LUT R3, R6, 0x760, R29, 0xf8, !PT ;  /* 0x0000076006037812 */ /* 0x000fe400078ef81d */
[----:B------:R-:W-:Y:S01]  /*100f0*/  LEA R22, R5, R22, 0x18 ;  /* 0x0000001605167211 */ /* 0x000fe200078ec0ff */
[----:B0-----:R-:W-:Y:S01]  /*10100*/  IMAD.MOV.U32 R2, RZ, RZ, 0x40 ;  /* 0x00000040ff027424 */ /* 0x001fe200078e00ff */
[----:B------:R-:W-:Y:S01]  /*10110*/  LOP3.LUT R29, R29, 0x10, RZ, 0xc0, !PT ;  /* 0x000000101d1d7812 */ /* 0x000fe200078ec0ff */
[----:B------:R0:W-:Y:S01]  /*10120*/  STL [R1+0x8], R3 ;  /* 0x0000080301007387 */ /* 0x0001e20000100800 */
[----:B-1----:R-:W-:Y:S02]  /*10130*/  IMAD.SHL.U32 R0, R8, 0x40, RZ ;  /* 0x0000004008007824 */ /* 0x002fe400078e00ff */
[----:B------:R-:W-:Y:S01]  /*10140*/  SEL R2, R2, 0xffffffc0, !P0 ;  /* 0xffffffc002027807 */ /* 0x000fe20004000000 */
[----:B------:R0:W-:Y:S01]  /*10150*/  STL [R1+0x4], R5 ;  /* 0x0000040501007387 */ /* 0x0001e20000100800 */
[----:B------:R-:W-:-:S02]  /*10160*/  LOP3.LUT R2, R29, 0x40, RZ, 0xfc, !PT ;  /* 0x000000401d027812 */ /* 0x000fc400078efcff */
[----:B------:R-:W-:Y:S01]  /*10170*/  LOP3.LUT R4, R0, 0x40, RZ, 0xc0, !PT ;  /* 0x0000004000047812 */ /* 0x000fe200078ec0ff */
[----:B------:R0:W-:Y:S01]  /*10180*/  STL [R1+0x20], RZ ;  /* 0x000020ff01007387 */ /* 0x0001e20000100800 */
[----:B------:R-:W-:-:S04]  /*10190*/  SHF.R.U32.HI R0, RZ, 0x1, R7 ;  /* 0x00000001ff007819 */ /* 0x000fc80000011607 */
[----:B------:R-:W-:Y:S01]  /*101a0*/  LOP3.LUT R0, R0, R4, RZ, 0xfc, !PT ;  /* 0x0000000400007212 */ /* 0x000fe200078efcff */
[----:B------:R-:W-:Y:S01]  /*101b0*/  IMAD.IADD R0, R22, 0x1, R3 ;  /* 0x0000000116007824 */ /* 0x000fe200078e0203 */
[----:B------:R-:W-:-:S04]  /*101c0*/  LOP3.LUT R4, R29, 0x20, RZ, 0xfc, !PT ;  /* 0x000000201d047812 */ /* 0x000fc800078efcff */
[----:B------:R0:W-:Y:S03]  /*101d0*/  STL [R1+0x14], R0 ;  /* 0x0000140001007387 */ /* 0x0001e60000100800 */
.L_x_1195:
[----:B012---:R-:W0:Y:S08]  /*101e0*/  LDC.64 R2, c[0x0][0xa28] ;  /* 0x00028a00ff027b82 */ /* 0x007e300000000a00 */
[----:B------:R-:W1:Y:S01]  /*101f0*/  LDC.64 R4, c[0x0][0xa18] ;  /* 0x00028600ff047b82 */ /* 0x000e620000000a00 */
[----:B0-----:R-:W-:-:S04]  /*10200*/  ISETP.NE.U32.AND P0, PT, R2, RZ, PT ;  /* 0x000000ff0200720c */ /* 0x001fc80003f05070 */
[----:B------:R-:W-:-:S13]  /*10210*/  ISETP.NE.AND.EX P0, PT, R3, RZ, PT, P0 ;  /* 0x000000ff0300720c */ /* 0x000fda0003f05300 */
[----:B------:R-:W0:Y:S02]  /*10220*/  @P0 LDC.64 R2, c[0x0][0xa28] ;  /* 0x00028a00ff020b82 */ /* 0x000e240000000a00 */
[----:B0-----:R-:W-:-:S05]  /*10230*/  @P0 IMAD.WIDE R2, R19, 0x4, R2 ;  /* 0x0000000413020825 */ /* 0x001fca00078e0202 */
[----:B------:R0:W2:Y:S01]  /*10240*/  @P0 LDG.E R0, desc[UR54][R2.64] ;  /* 0x0000003602000981 */ /* 0x0000a2000c1e1900 */
[----:B-1----:R-:W-:Y:S01]  /*10250*/  ISETP.NE.U32.AND P2, PT, R4, RZ, PT ;  /* 0x000000ff0400720c */ /* 0x002fe20003f45070 */
[----:B------:R-:W-:Y:S01]  /*10260*/  UMOV UR36, URZ ;  /* 0x0000003f00247c82 */ /* 0x000fe20008000000 */
[----:B------:R-:W-:Y:S02]  /*10270*/  LOP3.LUT R23, R23, 0xffffffdf, RZ, 0xc0, !PT ;  /* 0xffffffdf17177812 */ /* 0x000fe400078ec0ff */
[----:B------:R-:W-:Y:S02]  /*10280*/  ISETP.NE.AND.EX P2, PT, R5, RZ, PT, P2 ;  /* 0x000000ff0500720c */ /* 0x000fe40003f45320 */
[----:B------:R-:W1:Y:S08]  /*10290*/  LDC.64 R4, c[0x0][0xa00] ;  /* 0x00028000ff047b82 */ /* 0x000e700000000a00 */
[----:B0-----:R-:W0:Y:S02]  /*102a0*/  LDC.64 R2, c[0x0][0xa00] ;  /* 0x00028000ff027b82 */ /* 0x001e240000000a00 */
[----:B0-----:R-:W-:-:S04]  /*102b0*/  ISETP.NE.U32.AND P1, PT, R2, RZ, PT ;  /* 0x000000ff0200720c */ /* 0x001fc80003f25070 */
[----:B------:R-:W-:Y:S02]  /*102c0*/  ISETP.NE.AND.EX P3, PT, R3, RZ, PT, P1 ;  /* 0x000000ff0300720c */ /* 0x000fe40003f65310 */
[----:B------:R-:W0:Y:S01]  /*102d0*/  @P2 LDC.64 R2, c[0x0][0xa18] ;  /* 0x00028600ff022b82 */ /* 0x000e220000000a00 */
[----:B------:R-:W-:-:S10]  /*102e0*/  IMAD.MOV.U32 R17, RZ, RZ, RZ ;  /* 0x000000ffff117224 */ /* 0x000fd400078e00ff */
[----:B------:R-:W-:Y:S01]  /*102f0*/  @P3 LOP3.LUT R23, R23, 0x20, RZ, 0xfc, !PT ;  /* 0x0000002017173812 */ /* 0x000fe200078efcff */
[----:B0-----:R-:W-:Y:S01]  /*10300*/  @P2 IMAD.WIDE R2, R19, 0x4, R2 ;  /* 0x0000000413022825 */ /* 0x001fe200078e0202 */
[----:B--2---:R-:W-:-:S04]  /*10310*/  @P0 R2UR UR36, R0 ;  /* 0x00000000002402ca */ /* 0x004fc800000e0000 */
[----:B------:R1:W2:Y:S02]  /*10320*/  @P2 LDG.E R0, desc[UR54][R2.64] ;  /* 0x0000003602002981 */ /* 0x0002a4000c1e1900 */
[----:B-1----:R-:W-:-:S05]  /*10330*/  IMAD.WIDE R2, R19, 0x4, R4 ;  /* 0x0000000413027825 */ /* 0x002fca00078e0204 */
[----:B------:R0:W5:Y:S01]  /*10340*/  @P3 LDG.E R17, desc[UR54][R2.64] ;  /* 0x0000003602113981 */ /* 0x000162000c1e1900 */
[----:B--2---:R-:W-:Y:S01]  /*10350*/  @P2 R2UR UR38, R0 ;  /* 0x00000000002622ca */ /* 0x004fe200000e0000 */
[----:B0-----:R-:W-:-:S14]  /*10360*/  @P2 BRA `(.L_x_1115) ;  /* 0x00000000001c2947 */ /* 0x001fdc0003800000 */
[----:B------:R-:W-:Y:S01]  /*10370*/  ULDC UR38, c[0x0][0x288] ;  /* 0x0000a20000267ab9 */ /* 0x000fe20000000800 */
[----:B------:R-:W-:Y:S05]  /*10380*/  @!P3 BRA `(.L_x_1115) ;  /* 0x000000000014b947 */ /* 0x000fea0003800000 */
[----:B------:R-:W2:Y:S04]  /*10390*/  LDG.E R4, desc[UR54][R2.64] ;  /* 0x0000003602047981 */ /* 0x000ea8000c1e1900 */
[----:B------:R-:W3:Y:S01]  /*103a0*/  LDG.E R0, desc[UR54][R2.64+0x4] ;  /* 0x0000043602007981 */ /* 0x000ee2000c1e1900 */
[----:B--2---:R-:W-:Y:S02]  /*103b0*/  R2UR UR5, R4 ;  /* 0x00000000040572ca */ /* 0x004fe400000e0000 */
[----:B---3--:R-:W-:-:S13]  /*103c0*/  R2UR UR38, R0 ;  /* 0x00000000002672ca */ /* 0x008fda00000e0000 */
[----:B------:R-:W-:-:S12]  /*103d0*/  UIADD3 UR38, -UR5, UR38, URZ ;  /* 0x0000002605267290 */ /* 0x000fd8000fffe13f */
.L_x_1115:
[----:B------:R-:W-:Y:S01]  /*103e0*/  ULDC.64 UR6, c[0x0][0x418] ;  /* 0x0001060000067ab9 */ /* 0x000fe20000000a00 */
[----:B------:R-:W-:Y:S01]  /*103f0*/  ULDC UR5, c[0x0][0x424] ;  /* 0x0001090000057ab9 */ /* 0x000fe20000000800 */
[----:B------:R-:W-:Y:S01]  /*10400*/  UISETP.NE.U32.AND UP0, UPT, UR6, URZ, UPT ;  /* 0x0000003f0600728c */ /* 0x000fe2000bf05070 */
[----:B------:R-:W-:-:S03]  /*10410*/  ULDC UR40, c[0x0][0x2f0] ;  /* 0x0000bc0000287ab9 */ /* 0x000fc60000000800 */
[----:B------:R-:W-:-:S03]  /*10420*/  UISETP.NE.AND.EX UP0, UPT, UR7, URZ, UPT, UP0 ;  /* 0x0000003f0700728c */ /* 0x000fc6000bf05300 */
[----:B------:R-:W-:Y:S01]  /*10430*/  ULDC.64 UR6, c[0x0][0xa20] ;  /* 0x0002880000067ab9 */ /* 0x000fe20000000a00 */
[----:B------:R-:W-:Y:S01]  /*10440*/  USEL UR5, UR5, 0x1, UP0 ;  /* 0x0000000105057887 */ /* 0x000fe20008000000 */
[----:B------:R-:W-:-:S03]  /*10450*/  ISETP.NE.U32.AND P0, PT, RZ, UR6, PT ;  /* 0x00000006ff007c0c */ /* 0x000fc6000bf05070 */
[----:B------:R-:W-:Y:S01]  /*10460*/  UIMAD UR40, UR5, UR40, URZ ;  /* 0x00000028052872a4 */ /* 0x000fe2000f8e023f */
[----:B------:R-:W-:-:S13]  /*10470*/  ISETP.NE.AND.EX P0, PT, RZ, UR7, PT, P0 ;  /* 0x00000007ff007c0c */ /* 0x000fda000bf05300 */
[----:B------:R-:W-:Y:S05]  /*10480*/  @!P0 BRA `(.L_x_1116) ;  /* 0x0000000000148947 */ /* 0x000fea0003800000 */
[----:B------:R-:W0:Y:S02]  /*10490*/  LDC.64 R2, c[0x0][0xa20] ;  /* 0x00028800ff027b82 */ /* 0x000e240000000a00 */
[----:B0-----:R-:W-:-:S06]  /*104a0*/  IMAD.WIDE R2, R19, 0x4, R2 ;  /* 0x0000000413027825 */ /* 0x001fcc00078e0202 */
[----:B------:R-:W2:Y:S02]  /*104b0*/  LDG.E R2, desc[UR54][R2.64] ;  /* 0x0000003602027981 */ /* 0x000ea4000c1e1900 */
[----:B--2---:R-:W-:Y:S01]  /*104c0*/  R2UR UR40, R2 ;  /* 0x00000000022872ca */ /* 0x004fe200000e0000 */
[----:B------:R-:W-:-:S14]  /*104d0*/  BRA `(.L_x_1117) ;  /* 0x00000000002c7947 */ /* 0x000fdc0003800000 */
.L_x_1116:
        /* <DEDUP_REMOVED lines=11> */
.L_x_1117:
[----:B------:R-:W-:Y:S01]  /*10590*/  ULDC UR5, c[0x0][0x448] ;  /* 0x0001120000057ab9 */ /* 0x000fe20000000800 */
[----:B------:R-:W-:Y:S02]  /*105a0*/  UIMAD UR39, UR4, 0xc0, URZ ;  /* 0x000000c0042778a4 */ /* 0x000fe4000f8e023f */
[----:B------:R-:W-:Y:S02]  /*105b0*/  UISETP.NE.AND UP0, UPT, UR5, 0x1, UPT ;  /* 0x000000010500788c */ /* 0x000fe4000bf05270 */
[----:B------:R-:W-:Y:S01]  /*105c0*/  UIADD3 UR8, UR39, 0xbf, URZ ;  /* 0x000000bf27087890 */ /* 0x000fe2000fffe03f */
[----:B------:R-:W-:Y:S01]  /*105d0*/  ULDC.64 UR4, c[0x0][0x9e0] ;  /* 0x0002780000047ab9 */ /* 0x000fe20000000a00 */
[----:B------:R-:W-:Y:S02]  /*105e0*/  UP2UR UR46, UPR, URZ, 0x1 ;  /* 0x000000013f2e7883 */ /* 0x000fe40008000000 */
[----:B------:R-:W-:-:S05]  /*105f0*/  UIADD3 UR40, -UR36, UR40, URZ ;  /* 0x0000002824287290 */ /* 0x000fca000fffe13f */
[----:B------:R-:W-:Y:S01]  /*10600*/  @UP0 ULDC UR6, c[0x0][0x44c] ;  /* 0x0001130000060ab9 */ /* 0x000fe20000000800 */
[----:B------:R-:W-:Y:S01]  /*10610*/  @UP0 ULDC UR10, c[0x0][0x450] ;  /* 0x00011400000a0ab9 */ /* 0x000fe20000000800 */
[----:B------:R-:W-:Y:S02]  /*10620*/  UIMAD.WIDE.U32 UR6, UR8, UR6, URZ ;  /* 0x00000006080672a5 */ /* 0x000fe4000f8e003f */
[----:B------:R-:W-:Y:S02]  /*10630*/  UIADD3 UR9, UR40, 0x1, -UR38 ;  /* 0x0000000128097890 */ /* 0x000fe4000fffe826 */
[----:B------:R-:W-:Y:S02]  /*10640*/  @UP0 USHF.R.U32.HI UR8, URZ, UR10, UR7 ;  /* 0x0000000a3f080299 */ /* 0x000fe40008011607 */
[----:B------:R-:W-:Y:S02]  /*10650*/  UISETP.GE.AND UP0, UPT, UR5, 0x1, UPT ;  /* 0x000000010500788c */ /* 0x000fe4000bf06270 */
[----:B------:R-:W-:-:S04]  /*10660*/  UIADD3 UR9, UR9, UR8, URZ ;  /* 0x0000000809097290 */ /* 0x000fc8000fffe03f */
[----:B------:R-:W-:Y:S01]  /*10670*/  PLOP3.LUT P1, PT, PT, PT, UP0, 0x80, 0x0 ;  /* 0x000000000000781c */ /* 0x000fe20003f2f008 */
[----:B------:R-:W-:-:S12]  /*10680*/  UIADD3 UR4, UR9, UR4, URZ ;  /* 0x0000000409047290 */ /* 0x000fd8000fffe03f */
[----:B------:R-:W-:Y:S05]  /*10690*/  @!P1 BRA `(.L_x_1118) ;  /* 0x0000000000449947 */ /* 0x000fea0003800000 */
        /* <DEDUP_REMOVED lines=10> */
.L_x_1119:
[----:B------:R-:W-:-:S11]  /*10740*/  UISETP.NE.AND UP0, UPT, UR5, 0x1, UPT ;  /* 0x000000010500788c */ /* 0x000fd6000bf05270 */
[----:B------:R-:W-:Y:S02]  /*10750*/  @UP0 ULDC.64 UR10, c[0x0][0x9e8] ;  /* 0x00027a00000a0ab9 */ /* 0x000fe40000000a00 */
[----:B------:R-:W-:-:S04]  /*10760*/  UIMAD.WIDE.U32 UR6, UR8, UR10, URZ ;  /* 0x0000000a080672a5 */ /* 0x000fc8000f8e003f */
[----:B------:R-:W-:-:S12]  /*10770*/  @UP0 USHF.R.U32.HI UR8, URZ, UR11, UR7 ;  /* 0x0000000b3f080299 */ /* 0x000fd80008011607 */
.L_x_1120:
[----:B------:R-:W-:-:S04]  /*10780*/  UIMAD UR8, UR8, UR5, UR5 ;  /* 0x00000005080872a4 */ /* 0x000fc8000f8e0205 */
[----:B------:R-:W-:-:S04]  /*10790*/  UISETP.LT.AND UP0, UPT, UR4, UR8, UPT ;  /* 0x000000080400728c */ /* 0x000fc8000bf01270 */
[----:B------:R-:W-:-:S12]  /*107a0*/  USEL UR4, UR4, UR8, UP0 ;  /* 0x0000000804047287 */ /* 0x000fd80008000000 */
.L_x_1118:
[----:B------:R-:W-:Y:S02]  /*107b0*/  UISETP.NE.AND UP0, UPT, UR46, URZ, UPT ;  /* 0x0000003f2e00728c */ /* 0x000fe4000bf05270 */
[----:B------:R-:W-:Y:S02]  /*107c0*/  UIADD3 UR8, UR40, 0x7f, URZ ;  /* 0x0000007f28087890 */ /* 0x000fe4000fffe03f */
[----:B------:R-:W-:Y:S02]  /*107d0*/  UIADD3 UR9, UR4, 0x7f, URZ ;  /* 0x0000007f04097890 */ /* 0x000fe4000fffe03f */
[----:B------:R-:W-:Y:S02]  /*107e0*/  USHF.R.S32.HI UR4, URZ, 0x1f, UR8 ;  /* 0x0000001f3f047899 */ /* 0x000fe40008011408 */
[----:B------:R-:W-:Y:S02]  /*107f0*/  USHF.R.S32.HI UR10, URZ, 0x1f, UR9 ;  /* 0x0000001f3f0a7899 */ /* 0x000fe40008011409 */
[----:B------:R-:W-:Y:S01]  /*10800*/  ULEA.HI UR4, UR4, UR8, URZ, 0x7 ;  /* 0x0000000804047291 */ /* 0x000fe2000f8f383f */
[----:B------:R-:W-:Y:S01]  /*10810*/  @UP0 ULDC UR6, c[0x0][0x44c] ;  /* 0x0001130000060ab9 */ /* 0x000fe20000000800 */
[----:B------:R-:W-:-:S02]  /*10820*/  ULEA.HI UR10, UR10, UR9, URZ, 0x7 ;  /* 0x000000090a0a7291 */ /* 0x000fc4000f8f383f */
[----:B------:R-:W-:Y:S01]  /*10830*/  UIMAD.WIDE.U32 UR6, UR39, UR6, URZ ;  /* 0x00000006270672a5 */ /* 0x000fe2000f8e003f */
[----:B------:R-:W-:Y:S01]  /*10840*/  @UP0 ULDC UR9, c[0x0][0x450] ;  /* 0x0001140000090ab9 */ /* 0x000fe20000000800 */
[----:B------:R-:W-:Y:S02]  /*10850*/  UMOV UR8, UR39 ;  /* 0x0000002700087c82 */ /* 0x000fe40008000000 */
[----:B------:R-:W-:Y:S02]  /*10860*/  @UP0 USHF.R.U32.HI UR8, URZ, UR9, UR7 ;  /* 0x000000093f080299 */ /* 0x000fe40008011607 */
[----:B------:R-:W-:Y:S02]  /*10870*/  USHF.R.S32.HI UR4, URZ, 0x7, UR4 ;  /* 0x000000073f047899 */ /* 0x000fe40008011404 */
[----:B------:R-:W-:Y:S02]  /*10880*/  USHF.R.S32.HI UR10, URZ, 0x7, UR10 ;  /* 0x000000073f0a7899 */ /* 0x000fe4000801140a */
[----:B------:R-:W-:-:S02]  /*10890*/  UIADD3 UR6, UR8, UR40, -UR38 ;  /* 0x0000002808067290 */ /* 0x000fc4000fffe826 */
[----:B------:R-:W-:Y:S01]  /*108a0*/  UISETP.LT.AND UP0, UPT, UR4, UR10, UPT ;  /* 0x0000000a0400728c */ /* 0x000fe2000bf01270 */
[----:B------:R-:W-:-:S03]  /*108b0*/  ULDC UR8, c[0x0][0x9dc] ;  /* 0x0002770000087ab9 */ /* 0x000fc60000000800 */
[----:B------:R-:W-:Y:S02]  /*108c0*/  USEL UR41, UR4, UR10, UP0 ;  /* 0x0000000a04297287 */ /* 0x000fe40008000000 */
[----:B------:R-:W-:Y:S01]  /*108d0*/  UIADD3 UR8, UR6, -UR8, URZ ;  /* 0x8000000806087290 */ /* 0x000fe2000fffe03f */
[----:B------:R-:W-:Y:S11]  /*108e0*/  @!P1 BRA `(.L_x_1121) ;  /* 0x0000000000489947 */ /* 0x000ff60003800000 */
[----:B------:R-:W-:Y:S02]  /*108f0*/  UMOV UR4, UR6 ;  /* 0x0000000600047c82 */ /* 0x000fe40008000000 */
        /* <DEDUP_REMOVED lines=10> */
.L_x_1122:
[----:B------:R-:W-:-:S11]  /*109a0*/  UISETP.NE.AND UP0, UPT, UR5, 0x1, UPT ;  /* 0x000000010500788c */ /* 0x000fd6000bf05270 */
[----:B------:R-:W-:Y:S02]  /*109b0*/  @UP0 ULDC.64 UR10, c[0x0][0x9e8] ;  /* 0x00027a00000a0ab9 */ /* 0x000fe40000000a00 */
[----:B------:R-:W-:-:S04]  /*109c0*/  UIMAD.WIDE.U32 UR6, UR4, UR10, URZ ;  /* 0x0000000a040672a5 */ /* 0x000fc8000f8e003f */
[----:B------:R-:W-:-:S12]  /*109d0*/  @UP0 USHF.R.U32.HI UR4, URZ, UR11, UR7 ;  /* 0x0000000b3f040299 */ /* 0x000fd80008011607 */
.L_x_1123:
[----:B------:R-:W-:-:S04]  /*109e0*/  UIMAD UR4, UR4, UR5, URZ ;  /* 0x00000005040472a4 */ /* 0x000fc8000f8e023f */
[----:B------:R-:W-:-:S04]  /*109f0*/  UISETP.LT.AND UP0, UPT, UR8, UR4, UPT ;  /* 0x000000040800728c */ /* 0x000fc8000bf01270 */
[----:B------:R-:W-:-:S12]  /*10a00*/  USEL UR8, UR8, UR4, !UP0 ;  /* 0x0000000408087287 */ /* 0x000fd8000c000000 */
.L_x_1121:
        /* <DEDUP_REMOVED lines=26> */
.L_x_1125:
        /* <DEDUP_REMOVED lines=20> */
.L_x_1128:
[----:B------:R-:W-:Y:S05]  /*10cf0*/  BSYNC B6 ;  /* 0x0000000000067941 */ /* 0x000fea0003800000 */
.L_x_1127:
        /* <DEDUP_REMOVED lines=22> */
.L_x_1130:
[----:B------:R-:W-:Y:S05]  /*10e60*/  BSYNC B6 ;  /* 0x0000000000067941 */ /* 0x000fea0003800000 */
.L_x_1129:
        /* <DEDUP_REMOVED lines=20> */
.L_x_1132:
[----:B------:R-:W-:Y:S05]  /*10fb0*/  BSYNC B6 ;  /* 0x0000000000067941 */ /* 0x000fea0003800000 */
.L_x_1131:
        /* <DEDUP_REMOVED lines=19> */
.L_x_1134:
[----:B------:R-:W-:Y:S05]  /*110f0*/  BSYNC B6 ;  /* 0x0000000000067941 */ /* 0x000fea0003800000 */
.L_x_1133:
[----:B------:R-:W0:Y:S01]  /*11100*/  LDC.64 R2, c[0x0][0x9f8] ;  /* 0x00027e00ff027b82 */ /* 0x000e220000000a00 */
[----:B------:R-:W-:-:S07]  /*11110*/  IMAD.MOV.U32 R27, RZ, RZ, R19 ;  /* 0x000000ffff1b7224 */ /* 0x000fce00078e0013 */
[----:B------:R-:W1:Y:S01]  /*11120*/  LDC R4, c[0x0][0x430] ;  /* 0x00010c00ff047b82 */ /* 0x000e620000000800 */
[----:B------:R-:W2:Y:S01]  /*11130*/  S2R R21, SR_TID.X ;  /* 0x0000000000157919 */ /* 0x000ea20000002100 */
[----:B------:R-:W3:Y:S01]  /*11140*/  S2R R20, SR_TID.X ;  /* 0x0000000000147919 */ /* 0x000ee20000002100 */
[----:B------:R-:W-:-:S05]  /*11150*/  IMAD.U32 R7, RZ, RZ, UR41 ;  /* 0x00000029ff077e24 */ /* 0x000fca000f8e00ff */
[----:B------:R-:W4:Y:S01]  /*11160*/  LDC R11, c[0x0][0x2f4] ;  /* 0x0000bd00ff0b7b82 */ /* 0x000f220000000800 */
[----:B0-----:R-:W-:-:S04]  /*11170*/  ISETP.NE.U32.AND P0, PT, R2, RZ, PT ;  /* 0x000000ff0200720c */ /* 0x001fc80003f05070 */
[----:B------:R-:W-:-:S13]  /*11180*/  ISETP.NE.AND.EX P0, PT, R3, RZ, PT, P0 ;  /* 0x000000ff0300720c */ /* 0x000fda0003f05300 */
[----:B------:R-:W0:Y:S02]  /*11190*/  @P0 LDC.64 R2, c[0x0][0x9f8] ;  /* 0x00027e00ff020b82 */ /* 0x000e240000000a00 */
[----:B0-----:R-:W-:-:S05]  /*111a0*/  @P0 IMAD.WIDE R2, R19, 0x4, R2 ;  /* 0x0000000413020825 */ /* 0x001fca00078e0202 */
[----:B------:R0:W4:Y:S01]  /*111b0*/  @P0 LDG.E R27, desc[UR54][R2.64] ;  /* 0x00000036021b0981 */ /* 0x000122000c1e1900 */
[----:B-1----:R-:W-:Y:S01]  /*111c0*/  ISETP.NE.AND P1, PT, R4, 0x1, PT ;  /* 0x000000010400780c */ /* 0x002fe20003f25270 */
[----:B--2---:R-:W-:Y:S01]  /*111d0*/  IMAD.SHL.U32 R21, R21, 0x40, RZ ;  /* 0x0000004015157824 */ /* 0x004fe200078e00ff */
[----:B---3--:R-:W-:Y:S02]  /*111e0*/  LOP3.LUT R20, R20, 0x7f, RZ, 0xc0, !PT ;  /* 0x0000007f14147812 */ /* 0x008fe400078ec0ff */
[----:B------:R-:W-:Y:S02]  /*111f0*/  LEA R7, R7, 0xffffff80, 0x7 ;  /* 0xffffff8007077811 */ /* 0x000fe400078e38ff */
[----:B------:R-:W-:Y:S02]  /*11200*/  SHF.R.U32.HI R20, RZ, 0x1, R20 ;  /* 0x00000001ff147819 */ /* 0x000fe40000011614 */
[----:B------:R-:W-:Y:S02]  /*11210*/  LOP3.LUT R21, R21, 0x40, RZ, 0xc0, !PT ;  /* 0x0000004015157812 */ /* 0x000fe400078ec0ff */
[----:B------:R-:W-:-:S02]  /*11220*/  LOP3.LUT R23, R23, 0xffffffef, RZ, 0xc0, !PT ;  /* 0xffffffef17177812 */ /* 0x000fc400078ec0ff */
[----:B------:R-:W-:Y:S01]  /*11230*/  LOP3.LUT R0, R7, R20, R21, 0xfe, !PT ;  /* 0x0000001407007212 */ /* 0x000fe200078efe15 */
[----:B0-----:R-:W0:Y:S01]  /*11240*/  @P1 LDC R3, c[0x0][0x434] ;  /* 0x00010d00ff031b82 */ /* 0x001e220000000800 */
[----:B----4-:R-:W-:Y:S02]  /*11250*/  ISETP.GE.AND P3, PT, R29, R11, PT ;  /* 0x0000000b1d00720c */ /* 0x010fe40003f66270 */
[C---:B------:R-:W-:Y:S01]  /*11260*/  ISETP.GE.AND P0, PT, R0.reuse, UR40, PT ;  /* 0x0000002800007c0c */ /* 0x040fe2000bf06270 */
[----:B------:R-:W-:Y:S01]  /*11270*/  VIADD R0, R0, UR36 ;  /* 0x0000002400007c36 */ /* 0x000fe20008000000 */
[----:B------:R-:W-:-:S03]  /*11280*/  @P1 LOP3.LUT R23, R23, 0x10, RZ, 0xfc, !PT ;  /* 0x0000001017171812 */ /* 0x000fc600078efcff */
[----:B------:R-:W1:Y:S01]  /*11290*/  @P1 LDC R2, c[0x0][0x438] ;  /* 0x00010e00ff021b82 */ /* 0x000e620000000800 */
[----:B------:R-:W-:Y:S02]  /*112a0*/  IMAD.MOV.U32 R8, RZ, RZ, R0 ;  /* 0x000000ffff087224 */ /* 0x000fe400078e0000 */
[----:B0-----:R-:W-:-:S05]  /*112b0*/  @P1 IMAD.HI.U32 R3, R0, R3, RZ ;  /* 0x0000000300031227 */ /* 0x001fca00078e00ff */
[----:B-1----:R-:W-:Y:S02]  /*112c0*/  @P1 SHF.R.U32.HI R8, RZ, R2, R3 ;  /* 0x00000002ff081219 */ /* 0x002fe40000011603 */
[----:B------:R-:W0:Y:S02]  /*112d0*/  @!P0 LDC.64 R2, c[0x0][0x428] ;  /* 0x00010a00ff028b82 */ /* 0x000e240000000a00 */
[--C-:B------:R-:W-:Y:S01]  /*112e0*/  @!P0 SHF.R.S32.HI R9, RZ, 0x1f, R8.reuse ;  /* 0x0000001fff098819 */ /* 0x100fe20000011408 */
[----:B------:R-:W-:-:S04]  /*112f0*/  IMAD.MOV R6, RZ, RZ, -R8 ;  /* 0x000000ffff067224 */ /* 0x000fc800078e0a08 */
[----:B------:R-:W-:Y:S02]  /*11300*/  IMAD R6, R4, R6, R0 ;  /* 0x0000000604067224 */ /* 0x000fe400078e0200 */
[----:B------:R-:W1:Y:S01]  /*11310*/  @!P0 LDC.64 R4, c[0x0][0x418] ;  /* 0x00010600ff048b82 */ /* 0x000e620000000a00 */
[----:B------:R-:W-:Y:S02]  /*11320*/  LOP3.LUT R12, R29, 0x20, RZ, 0xfc, !PT ;  /* 0x000000201d0c7812 */ /* 0x000fe400078efcff */
[----:B------:R-:W-:Y:S01]  /*11330*/  LOP3.LUT R23, R23, 0xfffffff7, RZ, 0xc0, !PT ;  /* 0xfffffff717177812 */ /* 0x000fe200078ec0ff */
[----:B------:R-:W-:-:S03]  /*11340*/  IMAD.U32 R13, RZ, RZ, UR43 ;  /* 0x0000002bff0d7e24 */ /* 0x000fc6000f8e00ff */
[----:B------:R-:W-:Y:S02]  /*11350*/  @P3 LOP3.LUT R23, R23, 0x8, RZ, 0xfc, !PT ;  /* 0x0000000817173812 */ /* 0x000fe400078efcff */
[----:B------:R-:W-:Y:S02]  /*11360*/  ISETP.NE.AND P2, PT, R13, 0x3, PT ;  /* 0x000000030d00780c */ /* 0x000fe40003f45270 */
[----:B------:R-:W-:-:S04]  /*11370*/  LOP3.LUT R23, R23, 0xfffffffe, RZ, 0xc0, !PT ;  /* 0xfffffffe17177812 */ /* 0x000fc800078ec0ff */
[----:B------:R-:W-:Y:S01]  /*11380*/  LOP3.LUT R23, R23, 0xfffffffb, RZ, 0xc0, !PT ;  /* 0xfffffffb17177812 */ /* 0x000fe200078ec0ff */
[----:B------:R-:W-:Y:S01]  /*11390*/  UMOV UR4, 0xffffffff ;  /* 0xffffffff00047882 */ /* 0x000fe20000000000 */
[----:B------:R-:W-:Y:S01]  /*113a0*/  SHF.R.S32.HI R10, RZ, 0x1f, R27 ;  /* 0x0000001fff0a7819 */ /* 0x000fe2000001141b */
[----:B0-----:R-:W-:-:S04]  /*113b0*/  @!P0 IMAD.WIDE.U32 R8, R27, R2, R8 ;  /* 0x000000021b088225 */ /* 0x001fc800078e0008 */
[----:B------:R-:W-:Y:S01]  /*113c0*/  @!P0 IMAD R2, R10, R2, RZ ;  /* 0x000000020a028224 */ /* 0x000fe200078e02ff */
[----:B------:R0:W-:Y:S03]  /*113d0*/  STL [R1], R10 ;  /* 0x0000000a01007387 */ /* 0x0001e60000100800 */
[----:B------:R-:W-:Y:S01]  /*113e0*/  @!P0 IMAD R0, R27, R3, R2 ;  /* 0x000000031b008224 */ /* 0x000fe200078e0202 */
[----:B-1----:R-:W-:-:S03]  /*113f0*/  @!P0 LEA R2, P1, R8, R4, 0x2 ;  /* 0x0000000408028211 */ /* 0x002fc600078210ff */
[----:B------:R-:W-:-:S05]  /*11400*/  @!P0 IMAD.IADD R0, R9, 0x1, R0 ;  /* 0x0000000109008824 */ /* 0x000fca00078e0200 */
[----:B------:R-:W-:Y:S01]  /*11410*/  @!P0 LEA.HI.X R3, R8, R5, R0, 0x2, P1 ;  /* 0x0000000508038211 */ /* 0x000fe200008f1400 */
[----:B------:R-:W-:Y:S01]  /*11420*/  IMAD.MOV.U32 R5, RZ, RZ, RZ ;  /* 0x000000ffff057224 */ /* 0x000fe200078e00ff */
[----:B------:R-:W-:Y:S02]  /*11430*/  ISETP.GE.AND P1, PT, R12, R11, PT ;  /* 0x0000000b0c00720c */ /* 0x000fe40003f26270 */
[----:B0-----:R-:W-:-:S03]  /*11440*/  LOP3.LUT R10, R29, 0x40, RZ, 0xfc, !PT ;  /* 0x000000401d0a7812 */ /* 0x001fc600078efcff */
[----:B------:R0:W5:Y:S01]  /*11450*/  @!P0 LDG.E R5, desc[UR54][R2.64] ;  /* 0x0000003602058981 */ /* 0x000162000c1e1900 */
[----:B------:R-:W-:-:S07]  /*11460*/  ISETP.GE.AND P0, PT, R10, R11, PT ;  /* 0x0000000b0a00720c */ /* 0x000fce0003f06270 */
[----:B------:R-:W-:-:S04]  /*11470*/  @P1 LOP3.LUT R23, R23, 0x4, RZ, 0xfc, !PT ;  /* 0x0000000417171812 */ /* 0x000fc800078efcff */
[----:B------:R-:W-:-:S04]  /*11480*/  @P2 LOP3.LUT R23, R23, 0x1, RZ, 0xfc, !PT ;  /* 0x0000000117172812 */ /* 0x000fc800078efcff */
[----:B------:R-:W-:-:S04]  /*11490*/  LOP3.LUT R23, R23, 0xfffffffd, RZ, 0xc0, !PT ;  /* 0xfffffffd17177812 */ /* 0x000fc800078ec0ff */
[----:B------:R-:W-:Y:S01]  /*114a0*/  @P0 LOP3.LUT R23, R23, 0x2, RZ, 0xfc, !PT ;  /* 0x0000000217170812 */ /* 0x000fe200078efcff */
[----:B0-----:R-:W-:Y:S06]  /*114b0*/  BRA.DIV UR4, `(.L_x_1135) ;  /* 0x0000003e04b07947 */ /* 0x001fec000b800000 */
.L_x_1215:
[----:B------:R-:W-:Y:S01]  /*114c0*/  SHF.R.S32.HI R28, RZ, 0x1f, R18 ;  /* 0x0000001fff1c7819 */ /* 0x000fe20000011412 */
[----:B------:R-:W-:Y:S06]  /*114d0*/  @!P2 BRA `(.L_x_1136) ;  /* 0x000000000004a947 */ /* 0x000fec0003800000 */
[----:B------:R-:W-:Y:S01]  /*114e0*/  BPT.TRAP 0x1 ;  /* 0x000000040000795c */ /* 0x000fe20000300000 */
.L_x_1136:
[----:B------:R-:W-:Y:S01]  /*114f0*/  IMAD R4, R24, 0x8, R22 ;  /* 0x0000000818047824 */ /* 0x000fe200078e0216 */
[----:B------:R-:W-:Y:S01]  /*11500*/  SHF.L.U32 R26, R25, 0x1f, RZ ;  /* 0x0000001f191a7819 */ /* 0x000fe200000006ff */
[----:B------:R-:W-:Y:S01]  /*11510*/  BSSY B0, `(.L_x_1137) ;  /* 0x0000004000007945 */ /* 0x000fe20003800000 */
[----:B------:R-:W-:Y:S02]  /*11520*/  SHF.R.S32.HI R20, RZ, 0x1f, R6 ;  /* 0x0000001fff147819 */ /* 0x000fe40000011406 */
[----:B------:R-:W0:Y:S02]  /*11530*/  SYNCS.PHASECHK.TRANS64.TRYWAIT P0, [R4+URZ+0x19c80], R26 ;  /* 0x019c801a040075a7 */ /* 0x000e24000800017f */
[----:B0-----:R-:W-:Y:S05]  /*11540*/  @!P0 BRA `(.L_x_1138) ;  /* 0x0000003c00b88947 */ /* 0x001fea0003800000 */
.L_x_1216:
[----:B------:R-:W-:Y:S05]  /*11550*/  BSYNC B0 ;  /* 0x0000000000007941 */ /* 0x000fea0003800000 */
.L_x_1137:
[----:B------:R-:W2:Y:S01]  /*11560*/  LDL R10, [R1+0x8] ;  /* 0x00000800010a7983 */ /* 0x000ea20000100800 */
[----:B------:R-:W-:Y:S01]  /*11570*/  ULDC.64 UR4, c[0x0][0x328] ;  /* 0x0000ca0000047ab9 */ /* 0x000fe20000000a00 */
[----:B-----5:R-:W-:Y:S01]  /*11580*/  SHF.R.S32.HI R21, RZ, 0x1f, R5 ;  /* 0x0000001fff157819 */ /* 0x020fe20000011405 */
[----:B------:R-:W-:Y:S01]  /*11590*/  IMAD R0, R20, UR4, RZ ;  /* 0x0000000414007c24 */ /* 0x000fe2000f8e02ff */
[----:B------:R-:W1:Y:S01]  /*115a0*/  S2R R8, SR_TID.X ;  /* 0x0000000000087919 */ /* 0x000e620000002100 */
        /* <DEDUP_REMOVED lines=18> */
[----:B------:R-:W-:Y:S02]  /*116d0*/  IADD3.X R9, R3, UR7, R9, P0, !PT ;  /* 0x0000000703097c10 */ /* 0x000fe400087fe409 */
[----:B------:R-:W-:Y:S01]  /*116e0*/  ISETP.GE.AND P0, PT, R7, 0x1, PT ;  /* 0x000000010700780c */ /* 0x000fe20003f06270 */
[----:B--2---:R-:W-:Y:S01]  /*116f0*/  IMAD R10, R24, 0x3000, R10 ;  /* 0x00003000180a7824 */ /* 0x004fe200078e020a */
[----:B------:R-:W-:Y:S11]  /*11700*/  BRA.DIV UR4, `(.L_x_1139) ;  /* 0x0000003e045c7947 */ /* 0x000ff6000b800000 */
[----:B------:R-:W1:Y:S01]  /*11710*/  SHFL.IDX PT, R2, R8, RZ, 0x1e1f ;  /* 0x001e1fff08027589 */ /* 0x000e6200000e0000 */
[----:B------:R-:W2:Y:S01]  /*11720*/  LDC R12, c[0x0][0x2f4] ;  /* 0x0000bd00ff0c7b82 */ /* 0x000ea20000000800 */
[C---:B------:R-:W-:Y:S02]  /*11730*/  LOP3.LUT R13, R29.reuse, 0x20, RZ, 0xfc, !PT ;  /* 0x000000201d0d7812 */ /* 0x040fe400078efcff */
[----:B------:R-:W3:Y:S01]  /*11740*/  SHFL.IDX PT, R0, R9, RZ, 0x1e1f ;  /* 0x001e1fff09007589 */ /* 0x000ee200000e0000 */
[----:B------:R-:W-:-:S03]  /*11750*/  LOP3.LUT R11, R29, 0x40, RZ, 0xfc, !PT ;  /* 0x000000401d0b7812 */ /* 0x000fc600078efcff */
[----:B------:R-:W4:Y:S01]  /*11760*/  SHFL.IDX PT, R9, R9, 0x1, 0x1e1f ;  /* 0x003e1f0009097f89 */ /* 0x000f2200000e0000 */
[C---:B-1----:R-:W-:Y:S02]  /*11770*/  IADD3 R2, P1, R29.reuse, R2, RZ ;  /* 0x000000021d027210 */ /* 0x042fe40007f3e0ff */
[-C--:B--2---:R-:W-:Y:S02]  /*11780*/  ISETP.GE.AND P3, PT, R29, R12.reuse, PT ;  /* 0x0000000c1d00720c */ /* 0x084fe40003f66270 */
[----:B------:R-:W-:Y:S01]  /*11790*/  ISETP.GE.AND P2, PT, R13, R12, PT ;  /* 0x0000000c0d00720c */ /* 0x000fe20003f46270 */
[----:B---3--:R-:W-:Y:S01]  /*117a0*/  IMAD.X R3, RZ, RZ, R0, P1 ;  /* 0x000000ffff037224 */ /* 0x008fe200008e0600 */
        /* <DEDUP_REMOVED lines=9> */
[----:B-1--4-:R1:W2:Y:S10]  /*11840*/  SHFL.IDX PT, R2, R8, 0x1, 0x1e1f ;  /* 0x003e1f0008027f89 */ /* 0x0122b400000e0000 */
.L_x_1222:
[C---:B------:R-:W-:Y:S02]  /*11850*/  ISETP.LT.OR P3, PT, R7.reuse, 0x41, P3 ;  /* 0x000000410700780c */ /* 0x040fe40001f61670 */
[C---:B------:R-:W-:Y:S02]  /*11860*/  ISETP.LT.OR P2, PT, R7.reuse, 0x41, P2 ;  /* 0x000000410700780c */ /* 0x040fe40001741670 */
[----:B------:R-:W-:Y:S02]  /*11870*/  ISETP.LT.OR P1, PT, R7, 0x41, P1 ;  /* 0x000000410700780c */ /* 0x000fe40000f21670 */
[----:B--2---:R-:W-:-:S05]  /*11880*/  IADD3 R2, P5, R29, R2, RZ ;  /* 0x000000021d027210 */ /* 0x004fca0007fbe0ff */
        /* <DEDUP_REMOVED lines=9> */
.L_x_1140:
        /* <DEDUP_REMOVED lines=11> */
.L_x_1141:
[----:B------:R2:W-:Y:S01]  /*119d0*/  SYNCS.ARRIVE.TRANS64.A1T0 RZ, [R4+URZ+0x19c70], RZ ;  /* 0x019c70ff04ff79a7 */ /* 0x0005e2000810003f */
[----:B------:R-:W-:Y:S05]  /*119e0*/  @!P3 BRA `(.L_x_1142) ;  /* 0x000000000004b947 */ /* 0x000fea0003800000 */
[----:B------:R-:W-:Y:S01]  /*119f0*/  BPT.TRAP 0x1 ;  /* 0x000000040000795c */ /* 0x000fe20000300000 */
.L_x_1142:
[----:B------:R-:W3:Y:S01]  /*11a00*/  SYNCS.PHASECHK.TRANS64.TRYWAIT P1, [R4+URZ+0x19c40], R26 ;  /* 0x019c401a040075a7 */ /* 0x000ee2000802017f */
[----:B------:R-:W-:Y:S04]  /*11a10*/  BSSY B0, `(.L_x_1143) ;  /* 0x0000002000007945 */ /* 0x000fe80003800000 */
[----:B---3--:R-:W-:Y:S05]  /*11a20*/  @!P1 BRA `(.L_x_1144) ;  /* 0x0000003c006c9947 */ /* 0x008fea0003800000 */
.L_x_1223:
[----:B------:R-:W-:Y:S05]  /*11a30*/  BSYNC B0 ;  /* 0x0000000000007941 */ /* 0x000fea0003800000 */
.L_x_1143:
[----:B------:R-:W-:Y:S01]  /*11a40*/  ULDC.64 UR4, c[0x0][0x300] ;  /* 0x0000c00000047ab9 */ /* 0x000fe20000000a00 */
[----:B-1----:R-:W1:Y:S01]  /*11a50*/  LDC R8, c[0x0][0x2f4] ;  /* 0x0000bd00ff087b82 */ /* 0x002e620000000800 */
[----:B------:R-:W-:Y:S01]  /*11a60*/  IMAD R7, R20, UR4, RZ ;  /* 0x0000000414077c24 */ /* 0x000fe2000f8e02ff */
[----:B------:R-:W-:Y:S01]  /*11a70*/  ULDC.64 UR6, c[0x0][0x2e8] ;  /* 0x0000ba0000067ab9 */ /* 0x000fe20000000a00 */
[C---:B------:R-:W-:Y:S01]  /*11a80*/  IMAD.WIDE.U32 R2, R6.reuse, UR4, RZ ;  /* 0x0000000406027c25 */ /* 0x040fe2000f8e00ff */
        /* <DEDUP_REMOVED lines=13> */
[-C--:B-1----:R-:W-:Y:S02]  /*11b60*/  ISETP.GE.AND P2, PT, R10, R8.reuse, PT ;  /* 0x000000080a00720c */ /* 0x082fe40003f46270 */
[----:B------:R-:W-:Y:S01]  /*11b70*/  IMAD R6, R18, UR5, R6 ;  /* 0x0000000512067c24 */ /* 0x000fe2000f8e0206 */
[----:B------:R-:W-:Y:S02]  /*11b80*/  IADD3 R5, P1, R2, UR6, RZ ;  /* 0x0000000602057c10 */ /* 0x000fe4000ff3e0ff */
[----:B------:R-:W-:-:S02]  /*11b90*/  ISETP.GE.AND P3, PT, R9, R8, PT ;  /* 0x000000080900720c */ /* 0x000fc40003f66270 */
[----:B------:R-:W-:Y:S02]  /*11ba0*/  IADD3.X R6, R3, UR7, R6, P1, !PT ;  /* 0x0000000703067c10 */ /* 0x000fe40008ffe406 */
[----:B------:R-:W-:Y:S01]  /*11bb0*/  ISETP.GE.AND P5, PT, R29, R8, PT ;  /* 0x000000081d00720c */ /* 0x000fe20003fa6270 */
[----:B------:R-:W-:-:S12]  /*11bc0*/  BRA.DIV UR4, `(.L_x_1145) ;  /* 0x0000003e04187947 */ /* 0x000fd8000b800000 */
        /* <DEDUP_REMOVED lines=12> */
.L_x_1229:
        /* <DEDUP_REMOVED lines=10> */
.L_x_1146:
        /* <DEDUP_REMOVED lines=11> */
.L_x_1147:
[----:B------:R0:W-:Y:S02]  /*11de0*/  SYNCS.ARRIVE.TRANS64.A1T0 RZ, [R4+URZ+0x19c30], RZ ;  /* 0x019c30ff04ff79a7 */ /* 0x0001e4000810003f */
[----:B------:R-:W-:Y:S05]  /*11df0*/  WARPSYNC.ALL ;  /* 0x0000000000007948 */ /* 0x000fea0003800000 */
[----:B------:R-:W-:Y:S01]  /*11e00*/  ULDC.64 UR4, c[0x0][0x298] ;  /* 0x0000a60000047ab9 */ /* 0x000fe20000000a00 */
[----:B------:R-:W-:Y:S01]  /*11e10*/  VIADD R2, R22, 0xf000 ;  /* 0x0000f00016027836 */ /* 0x000fe20000000000 */
[----:B------:R-:W-:Y:S01]  /*11e20*/  SHF.R.S32.HI R0, RZ, 0x1f, R17 ;  /* 0x0000001fff007819 */ /* 0x000fe20000011411 */
[----:B0-23--:R-:W-:Y:S01]  /*11e30*/  IMAD.WIDE.U32 R4, R17, UR4, RZ ;  /* 0x0000000411047c25 */ /* 0x00dfe2000f8e00ff */
[----:B------:R-:W-:Y:S01]  /*11e40*/  BSSY B6, `(.L_x_1148) ;  /* 0x0000018000067945 */ /* 0x000fe20003800000 */
[----:B------:R-:W-:Y:S01]  /*11e50*/  BAR.SYNC.DEFER_BLOCKING 0x8, 0x200 ;  /* 0x0208000000007b1d */ /* 0x000fe20000010000 */
[----:B------:R-:W-:Y:S01]  /*11e60*/  LOP3.LUT P0, RZ, R2, 0x9f, RZ, 0xc0, !PT ;  /* 0x0000009f02ff7812 */ /* 0x000fe2000780c0ff */
[----:B------:R-:W-:-:S04]  /*11e70*/  IMAD R0, R0, UR4, RZ ;  /* 0x0000000400007c24 */ /* 0x000fc8000f8e02ff */
[----:B------:R-:W-:Y:S01]  /*11e80*/  IMAD R0, R17, UR5, R0 ;  /* 0x0000000511007c24 */ /* 0x000fe2000f8e0200 */
[----:B------:R0:W-:Y:S03]  /*11e90*/  STL.64 [R1+0x18], R4 ;  /* 0x0000180401007387 */ /* 0x0001e60000100a00 */
[----:B------:R-:W-:-:S04]  /*11ea0*/  IMAD.IADD R17, R5, 0x1, R0 ;  /* 0x0000000105117824 */ /* 0x000fc800078e0200 */
[----:B------:R-:W-:Y:S05]  /*11eb0*/  @!P0 BRA `(.L_x_1149) ;  /* 0x0000000000408947 */ /* 0x000fea0003800000 */
[----:B------:R-:W-:Y:S01]  /*11ec0*/  MOV R2, 0x0 ;  /* 0x0000000000027802 */ /* 0x000fe20000000f00 */
[----:B------:R-:W-:Y:S01]  /*11ed0*/  ULDC.64 UR6, c[0x4][0x98] ;  /* 0x0100260000067ab9 */ /* 0x000fe20000000a00 */
[----:B------:R-:W-:Y:S01]  /*11ee0*/  ULDC.64 UR8, c[0x4][0xa0] ;  /* 0x0100280000087ab9 */ /* 0x000fe20000000a00 */
[----:B------:R-:W-:Y:S01]  /*11ef0*/  ULDC.64 UR4, c[0x4][0x28] ;  /* 0x01000a0000047ab9 */ /* 0x000fe20000000a00 */
[----:B0-----:R-:W-:Y:S02]  /*11f00*/  IMAD.U32 R4, RZ, RZ, UR6 ;  /* 0x00000006ff047e24 */ /* 0x001fe4000f8e00ff */
        /* <DEDUP_REMOVED lines=11> */
.L_x_1149:
[----:B------:R-:W-:Y:S05]  /*11fc0*/  BSYNC B6 ;  /* 0x0000000000067941 */ /* 0x000fea0003800000 */
.L_x_1148:
[----:B------:R-:W2:Y:S01]  /*11fd0*/  LDL.LU.64 R20, [R1+0x18] ;  /* 0x0000180001147983 */ /* 0x000ea20000300a00 */
[----:B------:R-:W-:Y:S01]  /*11fe0*/  UISETP.NE.AND UP0, UPT, UR46, URZ, UPT ;  /* 0x0000003f2e00728c */ /* 0x000fe2000bf05270 */
[----:B------:R-:W-:Y:S01]  /*11ff0*/  LOP3.LUT P6, RZ, R23, 0x20, RZ, 0xc0, !PT ;  /* 0x0000002017ff7812 */ /* 0x000fe200078cc0ff */
[----:B------:R-:W-:Y:S01]  /*12000*/  ULDC.64 UR4, c[0x0][0x2d8] ;  /* 0x0000b60000047ab9 */ /* 0x000fe20000000a00 */
[----:B------:R1:W5:Y:S01]  /*12010*/  LDL R10, [R1+0x14] ;  /* 0x00001400010a7983 */ /* 0x0003620000100800 */
[----:B0-----:R-:W-:Y:S01]  /*12020*/  SHF.R.S32.HI R4, RZ, 0x1f, R19 ;  /* 0x0000001fff047819 */ /* 0x001fe20000011413 */
[----:B------:R-:W-:Y:S01]  /*12030*/  IMAD.MOV.U32 R3, RZ, RZ, R17 ;  /* 0x000000ffff037224 */ /* 0x000fe200078e0011 */
[----:B------:R-:W-:Y:S01]  /*12040*/  PLOP3.LUT P0, PT, PT, PT, UP0, 0x80, 0x0 ;  /* 0x000000000000781c */ /* 0x000fe20003f0f008 */
[----:B------:R-:W-:Y:S01]  /*12050*/  IMAD R5, R28, UR4, RZ ;  /* 0x000000041c057c24 */ /* 0x000fe2000f8e02ff */
[----:B------:R-:W-:Y:S01]  /*12060*/  SEL R4, R4, RZ, !P6 ;  /* 0x000000ff04047207 */ /* 0x000fe20007000000 */
[----:B------:R-:W0:Y:S01]  /*12070*/  LDC R9, c[0x0][0x448] ;  /* 0x00011200ff097b82 */ /* 0x000e220000000800 */
[----:B------:R-:W-:Y:S01]  /*12080*/  SEL R0, R19, RZ, !P6 ;  /* 0x000000ff13007207 */ /* 0x000fe20007000000 */
[----:B------:R-:W-:Y:S01]  /*12090*/  IMAD R5, R18, UR5, R5 ;  /* 0x0000000512057c24 */ /* 0x000fe2000f8e0205 */
[----:B------:R-:W-:Y:S01]  /*120a0*/  ULDC.64 UR6, c[0x0][0x2c8] ;  /* 0x0000b20000067ab9 */ /* 0x000fe20000000a00 */
[----:B------:R-:W-:Y:S01]  /*120b0*/  ULDC.64 UR8, c[0x0][0x280] ;  /* 0x0000a00000087ab9 */ /* 0x000fe20000000a00 */
[----:B------:R-:W-:Y:S01]  /*120c0*/  @UP0 ULDC UR10, c[0x0][0x44c] ;  /* 0x00011300000a0ab9 */ /* 0x000fe20000000800 */
[----:B------:R-:W-:-:S02]  /*120d0*/  LOP3.LUT R12, R29, 0x20, RZ, 0xfc, !PT ;  /* 0x000000201d0c7812 */ /* 0x000fc400078efcff */
[----:B------:R-:W-:Y:S01]  /*120e0*/  LOP3.LUT R11, R29, 0x40, RZ, 0xfc, !PT ;  /* 0x000000401d0b7812 */ /* 0x000fe200078efcff */
[----:B--2---:R-:W-:Y:S01]  /*120f0*/  IMAD.MOV.U32 R2, RZ, RZ, R20 ;  /* 0x000000ffff027224 */ /* 0x004fe200078e0014 */
[----:B------:R-:W2:Y:S03]  /*12100*/  S2R R21, SR_TID.X ;  /* 0x0000000000157919 */ /* 0x000ea60000002100 */
[----:B------:R-:W-:Y:S01]  /*12110*/  IMAD.WIDE.U32 R2, R18, UR4, R2 ;  /* 0x0000000412027c25 */ /* 0x000fe2000f8e0002 */
[----:B------:R-:W3:Y:S01]  /*12120*/  S2R R20, SR_TID.X ;  /* 0x0000000000147919 */ /* 0x000ee20000002100 */
[----:B------:R-:W-:Y:S02]  /*12130*/  ULDC.64 UR4, c[0x0][0x2e0] ;  /* 0x0000b80000047ab9 */ /* 0x000fe40000000a00 */
[----:B------:R-:W-:Y:S02]  /*12140*/  IMAD.IADD R3, R3, 0x1, R5 ;  /* 0x0000000103037824 */ /* 0x000fe400078e0205 */
[----:B------:R-:W-:-:S02]  /*12150*/  IMAD R4, R4, UR4, RZ ;  /* 0x0000000404047c24 */ /* 0x000fc4000f8e02ff */
[----:B------:R-:W-:Y:S01]  /*12160*/  IMAD.WIDE.U32 R2, R0, UR4, R2 ;  /* 0x0000000400027c25 */ /* 0x000fe2000f8e0002 */
[----:B------:R-:W-:-:S03]  /*12170*/  @UP0 ULDC UR4, c[0x0][0x44c] ;  /* 0x0001130000040ab9 */ /* 0x000fc60000000800 */
[----:B------:R-:W-:Y:S02]  /*12180*/  IMAD R5, R0, UR5, R4 ;  /* 0x0000000500057c24 */ /* 0x000fe4000f8e0204 */
[----:B--2---:R-:W-:Y:S01]  /*12190*/  IMAD.SHL.U32 R21, R21, 0x40, RZ ;  /* 0x0000004015157824 */ /* 0x004fe200078e00ff */
[----:B---3--:R-:W-:-:S04]  /*121a0*/  LOP3.LUT R20, R20, 0x7f, RZ, 0xc0, !PT ;  /* 0x0000007f14147812 */ /* 0x008fc800078ec0ff */
[----:B------:R-:W-:Y:S02]  /*121b0*/  LOP3.LUT R21, R21, 0x40, RZ, 0xc0, !PT ;  /* 0x0000004015157812 */ /* 0x000fe400078ec0ff */
[----:B------:R-:W-:-:S04]  /*121c0*/  SHF.R.U32.HI R20, RZ, 0x1, R20 ;  /* 0x00000001ff147819 */ /* 0x000fc80000011614 */
[----:B------:R-:W-:-:S05]  /*121d0*/  LOP3.LUT R20, R20, R21, RZ, 0xfc, !PT ;  /* 0x0000001514147212 */ /* 0x000fca00078efcff */
[----:B------:R-:W-:-:S04]  /*121e0*/  VIADD R0, R20, UR39 ;  /* 0x0000002714007c36 */ /* 0x000fc80008000000 */
[----:B------:R-:W-:Y:S01]  /*121f0*/  @P0 IMAD.HI.U32 R4, R0, UR4, RZ ;  /* 0x0000000400040c27 */ /* 0x000fe2000f8e00ff */
[----:B------:R-:W-:Y:S01]  /*12200*/  PLOP3.LUT P0, PT, PT, PT, UP0, 0x80, 0x0 ;  /* 0x000000000000781c */ /* 0x000fe20003f0f008 */
[----:B------:R-:W-:Y:S02]  /*12210*/  @UP0 ULDC UR4, c[0x0][0x450] ;  /* 0x0001140000040ab9 */ /* 0x000fe40000000800 */
[----:B------:R-:W-:Y:S02]  /*12220*/  IMAD.IADD R3, R3, 0x1, R5 ;  /* 0x0000000103037824 */ /* 0x000fe400078e0205 */
[----:B------:R-:W-:-:S08]  /*12230*/  IMAD.MOV.U32 R5, RZ, RZ, R0 ;  /* 0x000000ffff057224 */ /* 0x000fd000078e0000 */
[----:B------:R-:W-:Y:S01]  /*12240*/  @P0 SHF.R.U32.HI R5, RZ, UR4, R4 ;  /* 0x00000004ff050c19 */ /* 0x000fe20008011604 */
[----:B------:R-:W-:-:S03]  /*12250*/  ULDC.64 UR4, c[0x0][0x2d0] ;  /* 0x0000b40000047ab9 */ /* 0x000fc60000000a00 */
[--C-:B------:R-:W-:Y:S01]  /*12260*/  SHF.R.S32.HI R4, RZ, 0x1f, R5.reuse ;  /* 0x0000001fff047819 */ /* 0x100fe20000011405 */
[----:B------:R-:W-:-:S04]  /*12270*/  IMAD.MOV R6, RZ, RZ, -R5 ;  /* 0x000000ffff067224 */ /* 0x000fc800078e0a05 */
[----:B------:R-:W-:Y:S02]  /*12280*/  IMAD R4, R4, UR4, RZ ;  /* 0x0000000404047c24 */ /* 0x000fe4000f8e02ff */
[----:B0-----:R-:W-:Y:S02]  /*12290*/  IMAD R6, R9, R6, R0 ;  /* 0x0000000609067224 */ /* 0x001fe400078e0200 */
        /* <DEDUP_REMOVED lines=27> */
[----:B------:R-:W-:-:S04]  /*12450*/  IMAD.WIDE.U32 R2, R0, UR6, R2 ;  /* 0x0000000600027c25 */ /* 0x000fc8000f8e0002 */
[----:B------:R-:W-:Y:S01]  /*12460*/  IMAD R5, R0, UR7, R5 ;  /* 0x0000000700057c24 */ /* 0x000fe2000f8e0205 */
[----:B------:R-:W-:Y:S01]  /*12470*/  IADD3 R8, P0, R2, UR8, RZ ;  /* 0x0000000802087c10 */ /* 0x000fe2000ff1e0ff */
[----:B------:R-:W-:Y:S01]  /*12480*/  UMOV UR5, 0xffffffff ;  /* 0xffffffff00057882 */ /* 0x000fe20000000000 */
[----:B0-----:R-:W-:Y:S02]  /*12490*/  LOP3.LUT R20, R20, 0x7f, RZ, 0xc0, !PT ;  /* 0x0000007f14147812 */ /* 0x001fe400078ec0ff */
[----:B------:R-:W-:Y:S02]  /*124a0*/  IADD3.X R7, R3, UR9, R5, P0, !PT ;  /* 0x0000000903077c10 */ /* 0x000fe400087fe405 */
[----:B------:R-:W-:Y:S02]  /*124b0*/  ISETP.GE.AND P3, PT, R29, UR4, PT ;  /* 0x000000041d007c0c */ /* 0x000fe4000bf66270 */
[----:B------:R-:W-:Y:S02]  /*124c0*/  ISETP.GE.AND P2, PT, R12, UR4, PT ;  /* 0x000000040c007c0c */ /* 0x000fe4000bf46270 */
[----:B------:R-:W-:-:S02]  /*124d0*/  ISETP.GE.AND P0, PT, R11, UR4, PT ;  /* 0x000000040b007c0c */ /* 0x000fc4000bf06270 */
[----:B------:R-:W-:Y:S01]  /*124e0*/  SHF.R.U32.HI R17, RZ, 0x1, R20 ;  /* 0x00000001ff117819 */ /* 0x000fe20000011614 */
[----:B-1----:R-:W-:Y:S10]  /*124f0*/  BRA.DIV UR5, `(.L_x_1150) ;  /* 0x0000003605707947 */ /* 0x002ff4000b800000 */
[----:B------:R-:W0:Y:S01]  /*12500*/  SHFL.IDX PT, R3, R6, RZ, 0x1e1f ;  /* 0x001e1fff06037589 */ /* 0x000e2200000e0000 */
[----:B------:R-:W-:Y:S02]  /*12510*/  IMAD R0, R9, UR38, RZ ;  /* 0x0000002609007c24 */ /* 0x000fe4000f8e02ff */
[----:B------:R-:W-:Y:S01]  /*12520*/  VIADD R5, R17, UR39 ;  /* 0x0000002711057c36 */ /* 0x000fe20008000000 */
        /* <DEDUP_REMOVED lines=20> */
[----:B0---4-:R0:W1:Y:S02]  /*12670*/  SHFL.IDX PT, R2, R8, RZ, 0x1e1f ;  /* 0x001e1fff08027589 */ /* 0x01106400000e0000 */
.L_x_1236:
        /* <DEDUP_REMOVED lines=12> */
.L_x_1152:
[----:B------:R-:W-:Y:S05]  /*12740*/  BSYNC B0 ;  /* 0x0000000000007941 */ /* 0x000fea0003800000 */
.L_x_1151:
[----:B------:R-:W-:Y:S01]  /*12750*/  NOP ;  /* 0x0000000000007918 */ /* 0x000fe20000000000 */
[----:B------:R-:W-:-:S13]  /*12760*/  PLOP3.LUT P0, PT, PT, PT, PT, 0x80, 0x0 ;  /* 0x000000000000781c */ /* 0x000fda0003f0f070 */
.L_x_1153:
        /* <DEDUP_REMOVED lines=18> */
.L_x_1237:
[----:B------:R-:W-:Y:S05]  /*12890*/  BSYNC B0 ;  /* 0x0000000000007941 */ /* 0x000fea0003800000 */
.L_x_1154:
[----:B------:R-:W-:-:S04]  /*128a0*/  UIADD3 UR4, UR41, -0x2, URZ ;  /* 0xfffffffe29047890 */ /* 0x000fc8000fffe03f */
[----:B------:R-:W-:-:S06]  /*128b0*/  UISETP.GE.AND UP0, UPT, UR4, UR42, UPT ;  /* 0x0000002a0400728c */ /* 0x000fcc000bf06270 */
[----:B------:R-:W-:-:S13]  /*128c0*/  PLOP3.LUT P0, PT, PT, PT, UP0, 0x80, 0x0 ;  /* 0x000000000000781c */ /* 0x000fda0003f0f008 */
[----:B------:R-:W-:Y:S05]  /*128d0*/  @!P0 BRA `(.L_x_1156) ;  /* 0x0000001000148947 */ /* 0x000fea0003800000 */
[----:B------:R-:W-:Y:S02]  /*128e0*/  IMAD.MOV.U32 R4, RZ, RZ, R24 ;  /* 0x000000ffff047224 */ /* 0x000fe400078e0018 */
[----:B------:R-:W-:Y:S02]  /*128f0*/  IMAD.MOV.U32 R5, RZ, RZ, R25 ;  /* 0x000000ffff057224 */ /* 0x000fe400078e0019 */
[----:B------:R-:W-:-:S07]  /*12900*/  IMAD.U32 R20, RZ, RZ, UR4 ;  /* 0x00000004ff147e24 */ /* 0x000fce000f8e00ff */
.L_x_1176:
[----:B0-2---:R-:W2:Y:S01]  /*12910*/  LDL R8, [R1] ;  /* 0x0000000001087983 */ /* 0x005ea20000100800 */
[----:B------:R-:W0:Y:S01]  /*12920*/  LDC R3, c[0x0][0x430] ;  /* 0x00010c00ff037b82 */ /* 0x000e220000000800 */
[----:B-1----:R-:W1:Y:S01]  /*12930*/  S2R R2, SR_TID.X ;  /* 0x0000000000027919 */ /* 0x002e620000002100 */
[----:B0-----:R-:W-:Y:S02]  /*12940*/  ISETP.NE.AND P0, PT, R3, 0x1, PT ;  /* 0x000000010300780c */ /* 0x001fe40003f05270 */
[----:B-1----:R-:W-:-:S11]  /*12950*/  LOP3.LUT R0, R2, 0x7f, RZ, 0xc0, !PT ;  /* 0x0000007f02007812 */ /* 0x002fd600078ec0ff */
[----:B------:R-:W0:Y:S01]  /*12960*/  @P0 LDC R6, c[0x0][0x434] ;  /* 0x00010d00ff060b82 */ /* 0x000e220000000800 */
[----:B------:R-:W-:Y:S01]  /*12970*/  SHF.R.U32.HI R3, RZ, 0x1, R0 ;  /* 0x00000001ff037819 */ /* 0x000fe20000011600 */
[----:B------:R-:W-:-:S06]  /*12980*/  IMAD.SHL.U32 R2, R2, 0x40, RZ ;  /* 0x0000004002027824 */ /* 0x000fcc00078e00ff */
[----:B------:R-:W1:Y:S01]  /*12990*/  @P0 LDC R0, c[0x0][0x438] ;  /* 0x00010e00ff000b82 */ /* 0x000e620000000800 */
[----:B------:R-:W-:Y:S01]  /*129a0*/  IMAD R3, R20, 0x80, R3 ;  /* 0x0000008014037824 */ /* 0x000fe200078e0203 */
[----:B------:R-:W-:-:S04]  /*129b0*/  LOP3.LUT R2, R2, 0x40, RZ, 0xc0, !PT ;  /* 0x0000004002027812 */ /* 0x000fc800078ec0ff */
[----:B------:R-:W-:-:S05]  /*129c0*/  IADD3 R3, R2, UR36, R3 ;  /* 0x0000002402037c10 */ /* 0x000fca000fffe003 */
[----:B------:R-:W-:Y:S02]  /*129d0*/  IMAD.MOV.U32 R2, RZ, RZ, R3 ;  /* 0x000000ffff027224 */ /* 0x000fe400078e0003 */
[----:B0-----:R-:W-:Y:S01]  /*129e0*/  @P0 IMAD.HI.U32 R6, R3, R6, RZ ;  /* 0x0000000603060227 */ /* 0x001fe200078e00ff */
[----:B------:R-:W-:Y:S05]  /*129f0*/  YIELD ;  /* 0x0000000000007946 */ /* 0x000fea0003800000 */
[----:B------:R-:W-:Y:S01]  /*12a00*/  ULDC UR4, c[0x0][0x430] ;  /* 0x00010c0000047ab9 */ /* 0x000fe20000000800 */
[----:B-1----:R-:W-:-:S05]  /*12a10*/  @P0 SHF.R.U32.HI R2, RZ, R0, R6 ;  /* 0x00000000ff020219 */ /* 0x002fca0000011606 */
[----:B------:R-:W-:-:S04]  /*12a20*/  IMAD.MOV R7, RZ, RZ, -R2 ;  /* 0x000000ffff077224 */ /* 0x000fc800078e0a02 */
[----:B------:R-:W-:Y:S01]  /*12a30*/  IMAD R7, R7, UR4, R3 ;  /* 0x0000000407077c24 */ /* 0x000fe2000f8e0203 */
[----:B------:R-:W-:Y:S01]  /*12a40*/  ULDC.64 UR4, c[0x0][0x428] ;  /* 0x00010a0000047ab9 */ /* 0x000fe20000000a00 */
[----:B------:R-:W-:-:S03]  /*12a50*/  SHF.R.S32.HI R3, RZ, 0x1f, R2 ;  /* 0x0000001fff037819 */ /* 0x000fc60000011402 */
[----:B------:R-:W-:-:S04]  /*12a60*/  IMAD.WIDE.U32 R2, R27, UR4, R2 ;  /* 0x000000041b027c25 */ /* 0x000fc8000f8e0002 */
[----:B--2---:R-:W-:-:S04]  /*12a70*/  IMAD R0, R8, UR4, RZ ;  /* 0x0000000408007c24 */ /* 0x004fc8000f8e02ff */
[----:B------:R-:W-:Y:S01]  /*12a80*/  IMAD R0, R27, UR5, R0 ;  /* 0x000000051b007c24 */ /* 0x000fe2000f8e0200 */
[----:B------:R-:W-:Y:S02]  /*12a90*/  ULDC.64 UR4, c[0x0][0x418] ;  /* 0x0001060000047ab9 */ /* 0x000fe40000000a00 */
[----:B------:R-:W-:Y:S01]  /*12aa0*/  LEA R8, P0, R2, UR4, 0x2 ;  /* 0x0000000402087c11 */ /* 0x000fe2000f8010ff */
[----:B------:R-:W-:-:S05]  /*12ab0*/  IMAD.IADD R0, R0, 0x1, R3 ;  /* 0x0000000100007824 */ /* 0x000fca00078e0203 */
        /* <DEDUP_REMOVED lines=9> */
[----:B------:R-:W-:Y:S02]  /*12b50*/  ISETP.GT.AND P1, PT, R0, UR42, PT ;  /* 0x0000002a00007c0c */ /* 0x000fe4000bf24270 */
[----:B------:R-:W-:Y:S02]  /*12b60*/  SEL R24, R24, RZ, P0 ;  /* 0x000000ff18187207 */ /* 0x000fe40000000000 */
[----:B------:R-:W-:Y:S02]  /*12b70*/  LOP3.LUT R25, R5, R25, RZ, 0x3c, !PT ;  /* 0x0000001905197212 */ /* 0x000fe400078e3cff */
[----:B--2---:R-:W-:Y:S01]  /*12b80*/  SHF.R.S32.HI R17, RZ, 0x1f, R8 ;  /* 0x0000001fff117819 */ /* 0x004fe20000011408 */
[----:B------:R-:W-:Y:S06]  /*12b90*/  @!P2 BRA `(.L_x_1157) ;  /* 0x000000000004a947 */ /* 0x000fec0003800000 */
[----:B------:R-:W-:Y:S01]  /*12ba0*/  BPT.TRAP 0x1 ;  /* 0x000000040000795c */ /* 0x000fe20000300000 */
.L_x_1157:
[----:B------:R-:W-:Y:S01]  /*12bb0*/  IMAD R0, R24, 0x8, R22 ;  /* 0x0000000818007824 */ /* 0x000fe200078e0216 */
[----:B------:R-:W-:Y:S01]  /*12bc0*/  SHF.L.U32 R10, R25, 0x1f, RZ ;  /* 0x0000001f190a7819 */ /* 0x000fe200000006ff */
[----:B------:R-:W-:Y:S01]  /*12bd0*/  BSSY B0, `(.L_x_1158) ;  /* 0x0000004000007945 */ /* 0x000fe20003800000 */
[----:B------:R-:W-:Y:S02]  /*12be0*/  SHF.R.S32.HI R9, RZ, 0x1f, R7 ;  /* 0x0000001fff097819 */ /* 0x000fe40000011407 */
[----:B------:R-:W0:Y:S02]  /*12bf0*/  SYNCS.PHASECHK.TRANS64.TRYWAIT P0, [R0+URZ+0x19c80], R10 ;  /* 0x019c800a000075a7 */ /* 0x000e24000800017f */
[----:B0-----:R-:W-:Y:S05]  /*12c00*/  @!P0 BRA `(.L_x_1159) ;  /* 0x0000003000b08947 */ /* 0x001fea0003800000 */
.L_x_1238:
[----:B------:R-:W-:Y:S05]  /*12c10*/  BSYNC B0 ;  /* 0x0000000000007941 */ /* 0x000fea0003800000 */
.L_x_1158:
        /* <DEDUP_REMOVED lines=37> */
.L_x_1244:
        /* <DEDUP_REMOVED lines=10> */
.L_x_1161:
        /* <DEDUP_REMOVED lines=11> */
.L_x_1162:
[----:B------:R2:W-:Y:S01]  /*12fc0*/  SYNCS.ARRIVE.TRANS64.A1T0 RZ, [R0+URZ+0x19c70], RZ ;  /* 0x019c70ff00ff79a7 */ /* 0x0005e2000810003f */
[----:B------:R-:W-:Y:S05]  /*12fd0*/  @!P3 BRA `(.L_x_1163) ;  /* 0x000000000004b947 */ /* 0x000fea0003800000 */
[----:B------:R-:W-:Y:S01]  /*12fe0*/  BPT.TRAP 0x1 ;  /* 0x000000040000795c */ /* 0x000fe20000300000 */
.L_x_1163:
[----:B------:R-:W3:Y:S01]  /*12ff0*/  SYNCS.PHASECHK.TRANS64.TRYWAIT P0, [R0+URZ+0x19c40], R10 ;  /* 0x019c400a000075a7 */ /* 0x000ee2000800017f */
[----:B------:R-:W-:Y:S04]  /*13000*/  BSSY B0, `(.L_x_1164) ;  /* 0x0000002000007945 */ /* 0x000fe80003800000 */
[----:B---3--:R-:W-:Y:S05]  /*13010*/  @!P0 BRA `(.L_x_1165) ;  /* 0x00000030005c8947 */ /* 0x008fea0003800000 */
.L_x_1245:
[----:B------:R-:W-:Y:S05]  /*13020*/  BSYNC B0 ;  /* 0x0000000000007941 */ /* 0x000fea0003800000 */
.L_x_1164:
        /* <DEDUP_REMOVED lines=34> */
.L_x_1251:
        /* <DEDUP_REMOVED lines=10> */
.L_x_1167:
        /* <DEDUP_REMOVED lines=11> */
.L_x_1168:
[----:B------:R2:W-:Y:S02]  /*133a0*/  SYNCS.ARRIVE.TRANS64.A1T0 RZ, [R0+URZ+0x19c30], RZ ;  /* 0x019c30ff00ff79a7 */ /* 0x0005e4000810003f */
[----:B--23--:R-:W-:-:S05]  /*133b0*/  IMAD.U32 R0, RZ, RZ, UR44 ;  /* 0x0000002cff007e24 */ /* 0x00cfca000f8e00ff */
[----:B------:R-:W-:-:S13]  /*133c0*/  ISETP.NE.AND P0, PT, R0, 0x3, PT ;  /* 0x000000030000780c */ /* 0x000fda0003f05270 */
[----:B------:R-:W-:Y:S05]  /*133d0*/  @!P0 BRA `(.L_x_1169) ;  /* 0x0000000000048947 */ /* 0x000fea0003800000 */
[----:B------:R-:W-:Y:S01]  /*133e0*/  BPT.TRAP 0x1 ;  /* 0x000000040000795c */ /* 0x000fe20000300000 */
.L_x_1169:
[----:B------:R-:W-:Y:S01]  /*133f0*/  LOP3.LUT R0, R5, 0x1, RZ, 0x3c, !PT ;  /* 0x0000000105007812 */ /* 0x000fe200078e3cff */
[----:B------:R-:W-:Y:S01]  /*13400*/  IMAD R2, R4, 0x8, R22 ;  /* 0x0000000804027824 */ /* 0x000fe200078e0216 */
[----:B------:R-:W-:Y:S02]  /*13410*/  BSSY B0, `(.L_x_1170) ;  /* 0x0000004000007945 */ /* 0x000fe40003800000 */
[----:B------:R-:W-:-:S04]  /*13420*/  SHF.L.U32 R0, R0, 0x1f, RZ ;  /* 0x0000001f00007819 */ /* 0x000fc800000006ff */
[----:B------:R-:W0:Y:S02]  /*13430*/  SYNCS.PHASECHK.TRANS64.TRYWAIT P2, [R2+URZ+0x19c70], R0 ;  /* 0x019c7000020075a7 */ /* 0x000e24000804017f */
[----:B0-----:R-:W-:Y:S05]  /*13440*/  @!P2 BRA `(.L_x_1171) ;  /* 0x0000002c00fca947 */ /* 0x001fea0003800000 */
.L_x_1252:
[----:B------:R-:W-:Y:S05]  /*13450*/  BSYNC B0 ;  /* 0x0000000000007941 */ /* 0x000fea0003800000 */
.L_x_1170:
[----:B------:R-:W-:-:S05]  /*13460*/  IMAD.U32 R3, RZ, RZ, UR43 ;  /* 0x0000002bff037e24 */ /* 0x000fca000f8e00ff */
[----:B------:R-:W-:-:S13]  /*13470*/  ISETP.NE.AND P2, PT, R3, 0x3, PT ;  /* 0x000000030300780c */ /* 0x000fda0003f45270 */
[----:B------:R-:W-:Y:S05]  /*13480*/  @!P2 BRA `(.L_x_1172) ;  /* 0x000000000004a947 */ /* 0x000fea0003800000 */
[----:B------:R-:W-:Y:S01]  /*13490*/  BPT.TRAP 0x1 ;  /* 0x000000040000795c */ /* 0x000fe20000300000 */
.L_x_1172:
[----:B0-----:R-:W-:Y:S01]  /*134a0*/  SHF.L.U32 R0, R5, 0x1f, RZ ;  /* 0x0000001f05007819 */ /* 0x001fe200000006ff */
[----:B------:R-:W-:-:S03]  /*134b0*/  IMAD R3, R4, 0x3000, RZ ;  /* 0x0000300004037824 */ /* 0x000fc600078e02ff */
[----:B------:R-:W0:Y:S02]  /*134c0*/  SYNCS.PHASECHK.TRANS64.TRYWAIT P2, [R2+URZ+0x19c60], R0 ;  /* 0x019c6000020075a7 */ /* 0x000e24000804017f */
[----:B0-----:R-:W-:Y:S05]  /*134d0*/  @!P2 BRA `(.L_x_1173) ;  /* 0x0000002c00eca947 */ /* 0x001fea0003800000 */
.L_x_1253:
[----:B------:R-:W0:Y:S04]  /*134e0*/  LDL R4, [R1+0x10] ;  /* 0x0000100001047983 */ /* 0x000e280000100800 */
[----:B------:R-:W2:Y:S01]  /*134f0*/  LDL R10, [R1+0xc] ;  /* 0x00000c00010a7983 */ /* 0x000ea20000100800 */
[----:B------:R-:W-:Y:S05]  /*13500*/  WARPSYNC.ALL ;  /* 0x0000000000007948 */ /* 0x000fea0003800000 */
[----:B------:R-:W3:Y:S02]  /*13510*/  S2R R12, SR_TID.X ;  /* 0x00000000000c7919 */ /* 0x000ee40000002100 */
[----:B---3--:R-:W-:Y:S01]  /*13520*/  LOP3.LUT P2, RZ, R12, 0x4, RZ, 0xc0, !PT ;  /* 0x000000040cff7812 */ /* 0x008fe2000784c0ff */
[----:B------:R-:W-:-:S05]  /*13530*/  IMAD.MOV.U32 R12, RZ, RZ, 0x40 ;  /* 0x00000040ff0c7424 */ /* 0x000fca00078e00ff */
[----:B------:R-:W-:Y:S02]  /*13540*/  SEL R12, R12, 0xffffffc0, !P2 ;  /* 0xffffffc00c0c7807 */ /* 0x000fe40005000000 */
[C---:B0-----:R-:W-:Y:S02]  /*13550*/  LOP3.LUT R0, R3.reuse, R4, RZ, 0xfc, !PT ;  /* 0x0000000403007212 */ /* 0x041fe400078efcff */
        /* <DEDUP_REMOVED lines=21> */
[----:B------:R-:W2:Y:S01]  /*136b0*/  LDSM.16.MT88.4 R4, [R0+0x9800] ;  /* 0x009800000004783b */ /* 0x000ea20000004200 */
[----:B0-----:R-:W-:Y:S01]  /*136c0*/  IADD3 R3, R12, 0x3000, R3 ;  /* 0x000030000c037810 */ /* 0x001fe20007ffe003 */
[----:B------:R-:W-:-:S05]  /*136d0*/  IMAD.U32 R12, RZ, RZ, UR43 ;  /* 0x0000002bff0c7e24 */ /* 0x000fca000f8e00ff */
[----:B------:R-:W-:Y:S02]  /*136e0*/  ISETP.NE.AND P2, PT, R12, 0x3, PT ;  /* 0x000000030c00780c */ /* 0x000fe40003f45270 */
[C-C-:B--2---:R-:W-:Y:S02]  /*136f0*/  PRMT R8, R4.reuse, 0x6420, R5.reuse ;  /* 0x0000642004087816 */ /* 0x144fe40000000005 */
        /* <DEDUP_REMOVED lines=24> */
.L_x_1174:
[----:B--2---:R2:W-:Y:S01]  /*13880*/  SYNCS.ARRIVE.TRANS64.A1T0 RZ, [R2+URZ+0x19c50], RZ ;  /* 0x019c50ff02ff79a7 */ /* 0x0045e2000810003f */
[----:B------:R-:W-:Y:S06]  /*13890*/  BAR.SYNC.DEFER_BLOCKING 0x2, 0x80 ;  /* 0x0082000000007b1d */ /* 0x000fec0000010000 */
[----:B------:R-:W-:Y:S05]  /*138a0*/  @!P0 BRA `(.L_x_1175) ;  /* 0x0000000000048947 */ /* 0x000fea0003800000 */
[----:B------:R-:W-:Y:S01]  /*138b0*/  BPT.TRAP 0x1 ;  /* 0x000000040000795c */ /* 0x000fe20000300000 */
.L_x_1175:
[----:B------:R-:W3:Y:S01]  /*138c0*/  LDL R0, [R1+0x4] ;  /* 0x0000040001007983 */ /* 0x000ee20000100800 */
[----:B--2---:R-:W-:Y:S02]  /*138d0*/  VIADD R2, R2, 0x19c80 ;  /* 0x00019c8002027836 */ /* 0x004fe40000000000 */
[----:B------:R-:W-:Y:S02]  /*138e0*/  IMAD.MOV.U32 R4, RZ, RZ, R24 ;  /* 0x000000ffff047224 */ /* 0x000fe400078e0018 */
[----:B------:R-:W-:Y:S01]  /*138f0*/  IMAD.MOV.U32 R5, RZ, RZ, R25 ;  /* 0x000000ffff057224 */ /* 0x000fe200078e0019 */
[----:B---3--:R-:W-:-:S04]  /*13900*/  PRMT R2, R0, 0x654, R2 ;  /* 0x0000065400027816 */ /* 0x008fc80000000002 */
[----:B------:R2:W-:Y:S01]  /*13910*/  SYNCS.ARRIVE.TRANS64.RED.A1T0 RZ, [R2+URZ], RZ ;  /* 0x000000ff02ff79a7 */ /* 0x0005e2000810043f */
[----:B------:R-:W-:Y:S05]  /*13920*/  @P1 BRA `(.L_x_1176) ;  /* 0xffffffec00f81947 */ /* 0x000fea000383ffff */
.L_x_1156:
[----:B-1----:R-:W2:Y:S01]  /*13930*/  S2R R0, SR_TID.X ;  /* 0x0000000000007919 */ /* 0x002ea20000002100 */
[----:B------:R-:W-:Y:S01]  /*13940*/  BSSY B0, `(.L_x_1177) ;  /* 0x0000012000007945 */ /* 0x000fe20003800000 */
[----:B--2---:R-:W-:Y:S01]  /*13950*/  LOP3.LUT R2, R0, 0x7f, RZ, 0xc0, !PT ;  /* 0x0000007f00027812 */ /* 0x004fe200078ec0ff */
[----:B------:R-:W-:-:S03]  /*13960*/  IMAD.U32 R0, RZ, RZ, UR44 ;  /* 0x0000002cff007e24 */ /* 0x000fc6000f8e00ff */
[----:B------:R-:W-:Y:S02]  /*13970*/  ISETP.NE.AND P1, PT, R2, RZ, PT ;  /* 0x000000ff0200720c */ /* 0x000fe40003f25270 */
[----:B------:R-:W-:-:S11]  /*13980*/  ISETP.NE.AND P0, PT, R0, 0x3, PT ;  /* 0x000000030000780c */ /* 0x000fd60003f05270 */
[----:B------:R-:W-:Y:S05]  /*13990*/  @P1 BRA `(.L_x_1178) ;  /* 0x0000000000301947 */ /* 0x000fea0003800000 */
[----:B------:R-:W1:Y:S01]  /*139a0*/  S2R R5, SR_LANEID ;  /* 0x0000000000057919 */ /* 0x000e620000000000 */
[----:B------:R-:W-:Y:S01]  /*139b0*/  VOTEU.ANY UR4, UPT, PT ;  /* 0x0000000000047886 */ /* 0x000fe200038e0100 */
[----:B0-----:R-:W0:Y:S01]  /*139c0*/  LDC.64 R2, c[0x0][0xc60] ;  /* 0x00031800ff027b82 */ /* 0x001e220000000a00 */
[----:B------:R-:W1:Y:S02]  /*139d0*/  FLO.U32 R0, UR4 ;  /* 0x0000000400007d00 */ /* 0x000e6400080e0000 */
[----:B-1----:R-:W-:-:S06]  /*139e0*/  ISETP.EQ.U32.AND P1, PT, R0, R5, PT ;  /* 0x000000050000720c */ /* 0x002fcc0003f22070 */
[----:B------:R-:W0:Y:S07]  /*139f0*/  POPC R5, UR4 ;  /* 0x0000000400057d09 */ /* 0x000e2e0008000000 */
[----:B0-----:R-:W2:Y:S01]  /*13a00*/  @P1 ATOMG.E.ADD.STRONG.GPU PT, R3, desc[UR54][R2.64], R5 ;  /* 0x00000005020319a8 */ /* 0x001ea200081ee1f6 */
[----:B------:R-:W0:Y:S02]  /*13a10*/  S2R R4, SR_LTMASK ;  /* 0x0000000000047919 */ /* 0x000e240000003900 */
[----:B0-----:R-:W-:-:S04]  /*13a20*/  LOP3.LUT R4, R4, UR4, RZ, 0xc0, !PT ;  /* 0x0000000404047c12 */ /* 0x001fc8000f8ec0ff */
[----:B------:R-:W0:Y:S01]  /*13a30*/  POPC R7, R4 ;  /* 0x0000000400077309 */ /* 0x000e220000000000 */
[----:B--2---:R-:W0:Y:S02]  /*13a40*/  SHFL.IDX PT, R0, R3, R0, 0x1f ;  /* 0x00001f0003007589 */ /* 0x004e2400000e0000 */
[----:B0-----:R-:W-:-:S07]  /*13a50*/  IADD3 R16, R0, UR45, R7 ;  /* 0x0000002d00107c10 */ /* 0x001fce000fffe007 */
.L_x_1178:
[----:B------:R-:W-:Y:S05]  /*13a60*/  BSYNC B0 ;  /* 0x0000000000007941 */ /* 0x000fea0003800000 */
.L_x_1177:
[----:B------:R-:W-:Y:S05]  /*13a70*/  @!P0 BRA `(.L_x_1179) ;  /* 0x0000000000048947 */ /* 0x000fea0003800000 */
[----:B------:R-:W-:Y:S01]  /*13a80*/  BPT.TRAP 0x1 ;  /* 0x000000040000795c */ /* 0x000fe20000300000 */
.L_x_1179:
[----:B------:R-:W-:Y:S01]  /*13a90*/  LOP3.LUT R0, R25, 0x1, RZ, 0x3c, !PT ;  /* 0x0000000119007812 */ /* 0x000fe200078e3cff */
[----:B0-----:R-:W-:Y:S01]  /*13aa0*/  IMAD R3, R24, 0x8, R22 ;  /* 0x0000000818037824 */ /* 0x001fe200078e0216 */
[----:B------:R-:W-:Y:S02]  /*13ab0*/  BSSY B0, `(.L_x_1180) ;  /* 0x0000004000007945 */ /* 0x000fe40003800000 */
[----:B------:R-:W-:-:S04]  /*13ac0*/  SHF.L.U32 R0, R0, 0x1f, RZ ;  /* 0x0000001f00007819 */ /* 0x000fc800000006ff */
[----:B------:R-:W0:Y:S02]  /*13ad0*/  SYNCS.PHASECHK.TRANS64.TRYWAIT P1, [R3+URZ+0x19c70], R0 ;  /* 0x019c7000030075a7 */ /* 0x000e24000802017f */
[----:B0-----:R-:W-:Y:S05]  /*13ae0*/  @!P1 BRA `(.L_x_1181) ;  /* 0x00000028007c9947 */ /* 0x001fea0003800000 */
.L_x_1254:
[----:B------:R-:W-:Y:S05]  /*13af0*/  BSYNC B0 ;  /* 0x0000000000007941 */ /* 0x000fea0003800000 */
.L_x_1180:
[----:B------:R-:W-:-:S05]  /*13b00*/  IMAD.U32 R2, RZ, RZ, UR43 ;  /* 0x0000002bff027e24 */ /* 0x000fca000f8e00ff */
[----:B------:R-:W-:-:S13]  /*13b10*/  ISETP.NE.AND P1, PT, R2, 0x3, PT ;  /* 0x000000030200780c */ /* 0x000fda0003f25270 */
[----:B------:R-:W-:Y:S05]  /*13b20*/  @!P1 BRA `(.L_x_1182) ;  /* 0x0000000000049947 */ /* 0x000fea0003800000 */
[----:B------:R-:W-:Y:S01]  /*13b30*/  BPT.TRAP 0x1 ;  /* 0x000000040000795c */ /* 0x000fe20000300000 */
.L_x_1182:
[----:B0-----:R-:W-:-:S04]  /*13b40*/  SHF.L.U32 R0, R25, 0x1f, RZ ;  /* 0x0000001f19007819 */ /* 0x001fc800000006ff */
[----:B------:R-:W0:Y:S02]  /*13b50*/  SYNCS.PHASECHK.TRANS64.TRYWAIT P1, [R3+URZ+0x19c60], R0 ;  /* 0x019c6000030075a7 */ /* 0x000e24000802017f */
[----:B0-----:R-:W-:Y:S05]  /*13b60*/  @!P1 BRA `(.L_x_1183) ;  /* 0x0000002800709947 */ /* 0x001fea0003800000 */
.L_x_1255:
        /* <DEDUP_REMOVED lines=8> */
[C---:B--2---:R-:W-:Y:S02]  /*13bf0*/  LOP3.LUT R5, R2.reuse, R4, RZ, 0xfc, !PT ;  /* 0x0000000402057212 */ /* 0x044fe400078efcff */
        /* <DEDUP_REMOVED lines=50> */
.L_x_1184:
[----:B-1----:R1:W-:Y:S01]  /*13f20*/  SYNCS.ARRIVE.TRANS64.A1T0 RZ, [R3+URZ+0x19c50], RZ ;  /* 0x019c50ff03ff79a7 */ /* 0x0023e2000810003f */
[----:B------:R-:W-:Y:S06]  /*13f30*/  BAR.SYNC.DEFER_BLOCKING 0x2, 0x80 ;  /* 0x0082000000007b1d */ /* 0x000fec0000010000 */
[----:B------:R-:W-:Y:S05]  /*13f40*/  @!P0 BRA `(.L_x_1185) ;  /* 0x0000000000048947 */ /* 0x000fea0003800000 */
[----:B------:R-:W-:Y:S01]  /*13f50*/  BPT.TRAP 0x1 ;  /* 0x000000040000795c */ /* 0x000fe20000300000 */
.L_x_1185:
        /* <DEDUP_REMOVED lines=9> */
.L_x_1126:
[----:B------:R-:W-:Y:S05]  /*13ff0*/  BSYNC B7 ;  /* 0x0000000000077941 */ /* 0x000fea0003800000 */
.L_x_1124:
[----:B------:R-:W-:-:S13]  /*14000*/  LOP3.LUT P0, RZ, R23, 0x40, RZ, 0xc0, !PT ;  /* 0x0000004017ff7812 */ /* 0x000fda000780c0ff */
[----:B------:R-:W-:Y:S05]  /*14010*/  @!P0 BRA `(.L_x_1186) ;  /* 0x0000000000288947 */ /* 0x000fea0003800000 */
[----:B------:R-:W2:Y:S08]  /*14020*/  S2UR UR4, SR_CgaCtaId ;  /* 0x00000000000479c3 */ /* 0x000eb00000008800 */
[----:B------:R-:W-:Y:S01]  /*14030*/  BAR.SYNC.DEFER_BLOCKING 0x5, 0x200 ;  /* 0x0148000000007b1d */ /* 0x000fe20000010000 */
[----:B------:R-:W-:Y:S01]  /*14040*/  MOV R22, 0x400 ;  /* 0x0000040000167802 */ /* 0x000fe20000000f00 */
[----:B--2---:R-:W-:-:S05]  /*14050*/  IMAD.U32 R0, RZ, RZ, UR4 ;  /* 0x00000004ff007e24 */ /* 0x004fca000f8e00ff */
[----:B------:R-:W-:Y:S01]  /*14060*/  LEA R22, R0, R22, 0x18 ;  /* 0x0000001600167211 */ /* 0x000fe200078ec0ff */
[----:B------:R-:W-:Y:S04]  /*14070*/  STL [R1+0x4], R0 ;  /* 0x0000040001007387 */ /* 0x000fe80000100800 */
[----:B-----5:R-:W2:Y:S02]  /*14080*/  LDS.128 R16, [R22+0x19cd0] ;  /* 0x019cd00016107984 */ /* 0x020ea40000000c00 */
[----:B--2---:R-:W-:Y:S01]  /*14090*/  R2UR UR4, R17 ;  /* 0x00000000110472ca */ /* 0x004fe200000e0000 */
[----:B------:R-:W-:Y:S06]  /*140a0*/  BAR.ARV 0x4, 0x200 ;  /* 0x0108000000007b1d */ /* 0x000fec0000002000 */
[----:B------:R-:W-:Y:S08]  /*140b0*/  BRA `(.L_x_1187) ;  /* 0x0000000800c87947 */ /* 0x000ff00003800000 */
.L_x_1186:
[----:B------:R-:W2:Y:S01]  /*140c0*/  S2R R0, SR_TID.X ;  /* 0x0000000000007919 */ /* 0x000ea20000002100 */
[----:B------:R-:W-:Y:S01]  /*140d0*/  ULDC UR4, c[0x0][0xc3c] ;  /* 0x00030f0000047ab9 */ /* 0x000fe20000000800 */
[----:B------:R-:W-:Y:S01]  /*140e0*/  IMAD.MOV.U32 R4, RZ, RZ, RZ ;  /* 0x000000ffff047224 */ /* 0x000fe200078e00ff */
[----:B--2---:R-:W-:-:S04]  /*140f0*/  LOP3.LUT R7, R0, 0x1f, RZ, 0xc0, !PT ;  /* 0x0000001f00077812 */ /* 0x004fc800078ec0ff */
[----:B------:R-:W-:Y:S01]  /*14100*/  ISETP.NE.AND P0, PT, R7, 0x1f, PT ;  /* 0x0000001f0700780c */ /* 0x000fe20003f05270 */
[----:B------:R-:W-:-:S05]  /*14110*/  IMAD.IADD R5, R19, 0x1, R7 ;  /* 0x0000000113057824 */ /* 0x000fca00078e0207 */
[----:B------:R-:W-:Y:S01]  /*14120*/  ISETP.GE.OR P1, PT, R5, UR4, !P0 ;  /* 0x0000000405007c0c */ /* 0x000fe2000c726670 */
[----:B0-----:R-:W-:Y:S01]  /*14130*/  SHFL.IDX PT, R8, R16, 0x1, 0x1f ;  /* 0x00201f0010087f89 */ /* 0x001fe200000e0000 */
[----:B------:R-:W-:Y:S01]  /*14140*/  ISETP.GE.U32.AND P2, PT, R7, 0x2, PT ;  /* 0x000000020700780c */ /* 0x000fe20003f46070 */
[----:B------:R-:W-:-:S10]  /*14150*/  ULDC UR4, c[0x0][0xc3c] ;  /* 0x00030f0000047ab9 */ /* 0x000fd40000000800 */
[----:B-1----:R-:W0:Y:S02]  /*14160*/  @!P1 LDC.64 R2, c[0x0][0xc80] ;  /* 0x00032000ff029b82 */ /* 0x002e240000000a00 */
[----:B0-----:R-:W-:-:S05]  /*14170*/  @!P1 IMAD.WIDE R2, R5, 0x4, R2 ;  /* 0x0000000405029825 */ /* 0x001fca00078e0202 */
[----:B------:R-:W2:Y:S01]  /*14180*/  @!P1 LDG.E R4, desc[UR54][R2.64] ;  /* 0x0000003602049981 */ /* 0x000ea2000c1e1900 */
[C---:B------:R-:W-:Y:S02]  /*14190*/  ISETP.NE.AND P1, PT, R7.reuse, RZ, PT ;  /* 0x000000ff0700720c */ /* 0x040fe40003f25270 */
        /* <DEDUP_REMOVED lines=25> */
.L_x_1192:
[----:B------:R-:W-:-:S05]  /*14330*/  VIADD R19, R19, 0x1f ;  /* 0x0000001f13137836 */ /* 0x000fca0000000000 */
[----:B------:R-:W-:-:S13]  /*14340*/  ISETP.GE.AND P6, PT, R19, UR4, PT ;  /* 0x0000000413007c0c */ /* 0x000fda000bfc6270 */
[----:B------:R-:W-:Y:S05]  /*14350*/  @P6 BRA `(.L_x_1189) ;  /* 0x0000000400e06947 */ /* 0x000fea0003800000 */
[----:B------:R-:W0:Y:S01]  /*14360*/  S2R R2, SR_TID.X ;  /* 0x0000000000027919 */ /* 0x000e220000002100 */
[----:B------:R-:W-:Y:S01]  /*14370*/  BSSY B0, `(.L_x_1190) ;  /* 0x0000009000007945 */ /* 0x000fe20003800000 */
[----:B------:R-:W-:Y:S01]  /*14380*/  IMAD.MOV.U32 R4, RZ, RZ, RZ ;  /* 0x000000ffff047224 */ /* 0x000fe200078e00ff */
[----:B0-----:R-:W-:-:S05]  /*14390*/  LOP3.LUT R2, R2, 0x1f, RZ, 0xc0, !PT ;  /* 0x0000001f02027812 */ /* 0x001fca00078ec0ff */
[----:B------:R-:W-:-:S05]  /*143a0*/  IMAD.IADD R5, R19, 0x1, R2 ;  /* 0x0000000113057824 */ /* 0x000fca00078e0202 */
[----:B------:R-:W-:-:S13]  /*143b0*/  ISETP.GE.OR P6, PT, R5, UR4, !P0 ;  /* 0x0000000405007c0c */ /* 0x000fda000c7c6670 */
[----:B------:R-:W-:Y:S05]  /*143c0*/  @P6 BRA `(.L_x_1191) ;  /* 0x00000000000c6947 */ /* 0x000fea0003800000 */
[----:B------:R-:W0:Y:S02]  /*143d0*/  LDC.64 R2, c[0x0][0xc80] ;  /* 0x00032000ff027b82 */ /* 0x000e240000000a00 */
[----:B0-----:R-:W-:-:S05]  /*143e0*/  IMAD.WIDE R2, R5, 0x4, R2 ;  /* 0x0000000405027825 */ /* 0x001fca00078e0202 */
[----:B------:R0:W5:Y:S02]  /*143f0*/  LDG.E R4, desc[UR54][R2.64] ;  /* 0x0000003602047981 */ /* 0x000164000c1e1900 */
.L_x_1191:
[----:B------:R-:W-:Y:S05]  /*14400*/  BSYNC B0 ;  /* 0x0000000000007941 */ /* 0x000fea0003800000 */
.L_x_1190:
        /* <DEDUP_REMOVED lines=21> */
.L_x_1188:
[----:B------:R-:W-:-:S04]  /*14560*/  IMAD.IADD R16, R16, 0x1, -R3 ;  /* 0x0000000110107824 */ /* 0x000fc800078e0a03 */
[----:B------:R-:W-:-:S05]  /*14570*/  IMAD R3, R7, R5, R16 ;  /* 0x0000000507037224 */ /* 0x000fca00078e0210 */
[----:B------:R-:W-:Y:S02]  /*14580*/  ISETP.GT.AND P0, PT, R3, R0, PT ;  /* 0x000000000300720c */ /* 0x000fe40003f04270 */
[----:B------:R-:W0:Y:S11]  /*14590*/  LDC.64 R2, c[0x0][0xc90] ;  /* 0x00032400ff027b82 */ /* 0x000e360000000a00 */
[----:B------:R-:W-:-:S04]  /*145a0*/  VOTE.ANY R9, PT, !P0 ;  /* 0x0000000000097806 */ /* 0x000fc800040e0100 */
[----:B------:R-:W1:Y:S01]  /*145b0*/  POPC R8, R9 ;  /* 0x0000000900087309 */ /* 0x000e620000000000 */
[----:B------:R-:W-:Y:S01]  /*145c0*/  ISETP.NE.AND P0, PT, R9, RZ, PT ;  /* 0x000000ff0900720c */ /* 0x000fe20003f05270 */
[----:B-1----:R-:W1:Y:S01]  /*145d0*/  SHFL.IDX PT, R4, R4, R8, 0x1f ;  /* 0x00001f0804047589 */ /* 0x002e6200000e0000 */
[----:B------:R-:W-:-:S04]  /*145e0*/  IMAD.IADD R19, R8, 0x1, R19 ;  /* 0x0000000108137824 */ /* 0x000fc800078e0213 */
[----:B0-----:R-:W-:-:S05]  /*145f0*/  IMAD.WIDE R2, R19, 0x4, R2 ;  /* 0x0000000413027825 */ /* 0x001fca00078e0202 */
[----:B------:R0:W5:Y:S02]  /*14600*/  LDG.E R6, desc[UR54][R2.64] ;  /* 0x0000003602067981 */ /* 0x000164000c1e1900 */
[----:B0-----:R-:W-:Y:S01]  /*14610*/  IMAD.MOV.U32 R2, RZ, RZ, RZ ;  /* 0x000000ffff027224 */ /* 0x001fe200078e00ff */
[----:B-1----:R-:W-:Y:S01]  /*14620*/  R2UR UR7, R4 ;  /* 0x00000000040772ca */ /* 0x002fe200000e0000 */
[----:B------:R-:W-:-:S14]  /*14630*/  @!P0 BRA `(.L_x_1193) ;  /* 0x0000000000088947 */ /* 0x000fdc0003800000 */
[----:B------:R-:W-:-:S06]  /*14640*/  VIADD R2, R8, 0xffffffff ;  /* 0xffffffff08027836 */ /* 0x000fcc0000000000 */
[----:B------:R0:W1:Y:S02]  /*14650*/  SHFL.IDX PT, R2, R7, R2, 0x1f ;  /* 0x00001f0207027589 */ /* 0x00006400000e0000 */
.L_x_1193:
[----:B-----5:R-:W-:Y:S02]  /*14660*/  IMAD R4, R6, UR7, RZ ;  /* 0x0000000706047c24 */ /* 0x020fe4000f8e02ff */
[----:B-1----:R-:W-:-:S03]  /*14670*/  IMAD R16, R2, R5, R16 ;  /* 0x0000000502107224 */ /* 0x002fc600078e0210 */
[----:B0-----:R-:W-:Y:S01]  /*14680*/  IABS R7, R4 ;  /* 0x0000000400077213 */ /* 0x001fe20000000000 */
[----:B------:R-:W-:-:S03]  /*14690*/  IMAD.IADD R0, R0, 0x1, -R16 ;  /* 0x0000000100007824 */ /* 0x000fc600078e0a10 */
[----:B------:R-:W0:Y:S08]  /*146a0*/  I2F.RP R9, R7 ;  /* 0x0000000700097306 */ /* 0x000e300000209400 */
[----:B0-----:R-:W0:Y:S02]  /*146b0*/  MUFU.RCP R9, R9 ;  /* 0x0000000900097308 */ /* 0x001e240000001000 */
[----:B0-----:R-:W-:-:S06]  /*146c0*/  VIADD R10, R9, 0xffffffe ;  /* 0x0ffffffe090a7836 */ /* 0x001fcc0000000000 */
[----:B------:R-:W0:Y:S02]  /*146d0*/  F2I.FTZ.U32.TRUNC.NTZ R3, R10 ;  /* 0x0000000a00037305 */ /* 0x000e24000021f000 */
        /* <DEDUP_REMOVED lines=44> */
[----:B------:R-:W-:Y:S01]  /*149a0*/  R2UR UR4, R3 ;  /* 0x00000000030472ca */ /* 0x000fe200000e0000 */
[----:B------:R-:W-:Y:S02]  /*149b0*/  IMAD R3, RZ, RZ, -UR9 ;  /* 0x80000009ff037e24 */ /* 0x000fe4000f8e02ff */
        /* <DEDUP_REMOVED lines=8> */
[----:B------:R-:W-:-:S13]  /*14a40*/  ISETP.GE.U32.AND P0, PT, R0, R5, PT ;  /* 0x000000050000720c */ /* 0x000fda0003f06070 */
        /* <DEDUP_REMOVED lines=9> */
.L_x_1189:
[----:B------:R-:W0:Y:S01]  /*14ae0*/  LDC R19, c[0x0][0xc3c] ;  /* 0x00030f00ff137b82 */ /* 0x000e220000000800 */
[----:B------:R-:W-:Y:S01]  /*14af0*/  IMAD.MOV.U32 R16, RZ, RZ, R0 ;  /* 0x000000ffff107224 */ /* 0x000fe200078e0000 */
[----:B------:R-:W-:Y:S01]  /*14b00*/  UMOV UR4, URZ ;  /* 0x0000003f00047c82 */ /* 0x000fe20008000000 */
[----:B------:R-:W-:-:S07]  /*14b10*/  IMAD.MOV.U32 R18, RZ, RZ, RZ ;  /* 0x000000ffff127224 */ /* 0x000fce00078e00ff */
.L_x_1194:
[----:B------:R2:W3:Y:S01]  /*14b20*/  LDL R2, [R1+0x4] ;  /* 0x0000040001027983 */ /* 0x0004e20000100800 */
[----:B------:R-:W1:Y:S02]  /*14b30*/  S2R R0, SR_TID.X ;  /* 0x0000000000007919 */ /* 0x000e640000002100 */
[----:B-1----:R-:W-:Y:S01]  /*14b40*/  LOP3.LUT R0, R0, 0x1f, RZ, 0xc0, !PT ;  /* 0x0000001f00007812 */ /* 0x002fe200078ec0ff */
[----:B------:R-:W-:Y:S03]  /*14b50*/  BAR.SYNC.DEFER_BLOCKING 0x4, 0x200 ;  /* 0x0108000000007b1d */ /* 0x000fe60000010000 */
[----:B------:R-:W-:Y:S01]  /*14b60*/  ISETP.NE.AND P0, PT, R0, RZ, PT ;  /* 0x000000ff0000720c */ /* 0x000fe20003f05270 */
[----:B-----5:R-:W-:-:S12]  /*14b70*/  IMAD.U32 R17, RZ, RZ, UR4 ;  /* 0x00000004ff117e24 */ /* 0x020fd8000f8e00ff */
[----:B------:R-:W-:Y:S01]  /*14b80*/  @!P0 MOV R0, 0x400 ;  /* 0x0000040000008802 */ /* 0x000fe20000000f00 */
[----:B---3--:R-:W1:Y:S03]  /*14b90*/  @!P0 S2R R2, SR_CgaCtaId ;  /* 0x0000000000028919 */ /* 0x008e660000008800 */
[----:B-1----:R-:W-:Y:S01]  /*14ba0*/  @!P0 LEA R22, R2, R0, 0x18 ;  /* 0x0000000002168211 */ /* 0x002fe200078ec0ff */
[----:B------:R2:W-:Y:S04]  /*14bb0*/  @!P0 STL [R1+0x4], R2 ;  /* 0x0000040201008387 */ /* 0x0005e80000100800 */
[----:B0-----:R2:W-:Y:S01]  /*14bc0*/  @!P0 STS.128 [R22+0x19cd0], R16 ;  /* 0x019cd01016008388 */ /* 0x0015e20000000c00 */
[----:B------:R-:W-:Y:S06]  /*14bd0*/  BAR.ARV 0x5, 0x200 ;  /* 0x0148000000007b1d */ /* 0x000fec0000002000 */
.L_x_1187:
[----:B------:R-:W-:Y:S02]  /*14be0*/  ULDC UR5, c[0x0][0xc3c] ;  /* 0x00030f0000057ab9 */ /* 0x000fe40000000800 */
[----:B------:R-:W-:-:S13]  /*14bf0*/  ISETP.GE.AND P0, PT, R19, UR5, PT ;  /* 0x0000000513007c0c */ /* 0x000fda000bf06270 */
[----:B------:R-:W-:Y:S05]  /*14c00*/  @!P0 BRA `(.L_x_1195) ;  /* 0xffffffb400748947 */ /* 0x000fea000383ffff */
.L_x_1114:
[----:B------:R-:W3:Y:S01]  /*14c10*/  LDL.LU R0, [R1+0x20] ;  /* 0x0000200001007983 */ /* 0x000ee20000300800 */
[----:B------:R-:W-:Y:S01]  /*14c20*/  BSSY B0, `(.L_x_1196) ;  /* 0x000000b000007945 */ /* 0x000fe20003800000 */
[----:B------:R-:W4:Y:S01]  /*14c30*/  S2R R5, SR_CgaCtaId ;  /* 0x0000000000057919 */ /* 0x000f220000008800 */
[----:B---3--:R-:W-:-:S05]  /*14c40*/  VIADD R0, R0, 0x1 ;  /* 0x0000000100007836 */ /* 0x008fca0000000000 */
[----:B0-2---:R-:W-:-:S04]  /*14c50*/  LEA.HI R2, R0, R0, RZ, 0x1 ;  /* 0x0000000000027211 */ /* 0x005fc800078f08ff */
[----:B-1----:R-:W-:Y:S02]  /*14c60*/  LOP3.LUT R3, R2, 0xfffffffe, RZ, 0xc0, !PT ;  /* 0xfffffffe02037812 */ /* 0x002fe400078ec0ff */
[----:B------:R-:W-:-:S03]  /*14c70*/  MOV R2, 0x400 ;  /* 0x0000040000027802 */ /* 0x000fc60000000f00 */
[----:B------:R-:W-:Y:S01]  /*14c80*/  IMAD.IADD R0, R0, 0x1, -R3 ;  /* 0x0000000100007824 */ /* 0x000fe200078e0a03 */
[----:B----4-:R-:W-:-:S04]  /*14c90*/  LEA R5, R5, R2, 0x18 ;  /* 0x0000000205057211 */ /* 0x010fc800078ec0ff */
[----:B------:R-:W-:-:S04]  /*14ca0*/  SHF.L.U32 R0, R0, 0x1f, RZ ;  /* 0x0000001f00007819 */ /* 0x000fc800000006ff */
[----:B------:R-:W0:Y:S02]  /*14cb0*/  SYNCS.PHASECHK.TRANS64.TRYWAIT P0, [R5+URZ+0x19c20], R0 ;  /* 0x019c2000050075a7 */ /* 0x000e24000800017f */
[----:B0-----:R-:W-:Y:S05]  /*14cc0*/  @!P0 BRA `(.L_x_1197) ;  /* 0x00000018002c8947 */ /* 0x001fea0003800000 */
.L_x_1256:
[----:B------:R-:W-:Y:S05]  /*14cd0*/  BSYNC B0 ;  /* 0x0000000000007941 */ /* 0x000fea0003800000 */
.L_x_1196:
[----:B------:R-:W-:-:S03]  /*14ce0*/  UMOV UR4, 0xffffffff ;  /* 0xffffffff00047882 */ /* 0x000fc60000000000 */
[----:B------:R-:W-:Y:S05]  /*14cf0*/  BRA.DIV UR4, `(.L_x_1198) ;  /* 0x0000001a04347947 */ /* 0x000fea000b800000 */
[----:B0-----:R-:W0:Y:S02]  /*14d00*/  S2R R0, SR_TID.X ;  /* 0x0000000000007919 */ /* 0x001e240000002100 */
[----:B0-----:R-:W-:-:S04]  /*14d10*/  SHF.R.U32.HI R0, RZ, 0x5, R0 ;  /* 0x00000005ff007819 */ /* 0x001fc80000011600 */
[----:B------:R-:W-:-:S05]  /*14d20*/  LOP3.LUT R0, R0, 0x3, RZ, 0xc0, !PT ;  /* 0x0000000300007812 */ /* 0x000fca00078ec0ff */
[----:B------:R0:W1:Y:S02]  /*14d30*/  SHFL.IDX PT, R14, R0, RZ, 0x1f ;  /* 0x00001fff000e7589 */ /* 0x00006400000e0000 */
.L_x_1259:
[----:B-1----:R-:W-:Y:S01]  /*14d40*/  ISETP.NE.AND P0, PT, R14, RZ, PT ;  /* 0x000000ff0e00720c */ /* 0x002fe20003f05270 */
[----:B------:R-:W-:-:S12]  /*14d50*/  BSSY B0, `(.L_x_1199) ;  /* 0x000002c000007945 */ /* 0x000fd80003800000 */
[----:B------:R-:W-:Y:S05]  /*14d60*/  @P0 BRA `(.L_x_1200) ;  /* 0x0000000000a80947 */ /* 0x000fea0003800000 */
[----:B------:R-:W-:-:S03]  /*14d70*/  UMOV UR4, 0xffffffff ;  /* 0xffffffff00047882 */ /* 0x000fc60000000000 */
[----:B------:R-:W-:Y:S05]  /*14d80*/  BRA.DIV UR4, `(.L_x_1201) ;  /* 0x0000001a04447947 */ /* 0x000fea000b800000 */
[----:B------:R-:W-:-:S13]  /*14d90*/  ELECT P6, URZ, PT ;  /* 0x00000000003f782f */ /* 0x000fda00038c0000 */
.L_x_1262:
[----:B------:R-:W-:Y:S05]  /*14da0*/  @!P6 BRA `(.L_x_1200) ;  /* 0x000000000098e947 */ /* 0x000fea0003800000 */
[----:B------:R-:W-:-:S06]  /*14db0*/  ULOP3.LUT UR4, UR37, 0x2, URZ, 0xfc, !UPT ;  /* 0x0000000225047892 */ /* 0x000fcc000f8efc3f */
[----:B0-----:R-:W-:-:S05]  /*14dc0*/  IMAD.U32 R0, RZ, RZ, UR4 ;  /* 0x00000004ff007e24 */ /* 0x001fca000f8e00ff */
[----:B------:R-:W-:-:S13]  /*14dd0*/  ISETP.NE.AND P0, PT, R0, 0x3, PT ;  /* 0x000000030000780c */ /* 0x000fda0003f05270 */
[----:B------:R-:W-:Y:S05]  /*14de0*/  @!P0 BRA `(.L_x_1202) ;  /* 0x0000000000048947 */ /* 0x000fea0003800000 */
[----:B------:R-:W-:Y:S01]  /*14df0*/  BPT.TRAP 0x1 ;  /* 0x000000040000795c */ /* 0x000fe20000300000 */
.L_x_1202:
[C---:B------:R-:W-:Y:S01]  /*14e00*/  IMAD R3, R24.reuse, 0x8, R5 ;  /* 0x0000000818037824 */ /* 0x040fe200078e0205 */
[----:B------:R-:W-:Y:S01]  /*14e10*/  SHF.L.U32 R2, R25, 0x1f, RZ ;  /* 0x0000001f19027819 */ /* 0x000fe200000006ff */
[----:B------:R-:W-:-:S03]  /*14e20*/  VIADD R24, R24, 0x1 ;  /* 0x0000000118187836 */ /* 0x000fc60000000000 */
[----:B------:R-:W0:Y:S02]  /*14e30*/  SYNCS.PHASECHK.TRANS64.TRYWAIT P1, [R3+URZ+0x19c40], R2 ;  /* 0x019c4002030075a7 */ /* 0x000e24000802017f */
[----:B------:R-:W-:-:S04]  /*14e40*/  ISETP.NE.AND P2, PT, R24, 0x2, PT ;  /* 0x000000021800780c */ /* 0x000fc80003f45270 */
[----:B------:R-:W-:Y:S01]  /*14e50*/  SEL R0, RZ, 0x1, P2 ;  /* 0x00000001ff007807 */ /* 0x000fe20001000000 */
[----:B0-----:R-:W-:Y:S08]  /*14e60*/  @!P1 BRA `(.L_x_1203) ;  /* 0x00000018002c9947 */ /* 0x001ff00003800000 */
.L_x_1263:
[----:B------:R-:W-:Y:S02]  /*14e70*/  SEL R24, R24, RZ, P2 ;  /* 0x000000ff18187207 */ /* 0x000fe40001000000 */
[----:B------:R-:W-:Y:S01]  /*14e80*/  LOP3.LUT R0, R25, R0, RZ, 0x3c, !PT ;  /* 0x0000000019007212 */ /* 0x000fe200078e3cff */
[----:B------:R-:W-:Y:S06]  /*14e90*/  @!P0 BRA `(.L_x_1204) ;  /* 0x0000000000048947 */ /* 0x000fec0003800000 */
[----:B------:R-:W-:Y:S01]  /*14ea0*/  BPT.TRAP 0x1 ;  /* 0x000000040000795c */ /* 0x000fe20000300000 */
.L_x_1204:
[----:B------:R-:W-:Y:S01]  /*14eb0*/  IMAD R5, R24, 0x8, R5 ;  /* 0x0000000818057824 */ /* 0x000fe200078e0205 */
[----:B------:R-:W-:-:S04]  /*14ec0*/  SHF.L.U32 R0, R0, 0x1f, RZ ;  /* 0x0000001f00007819 */ /* 0x000fc800000006ff */
[----:B------:R-:W1:Y:S02]  /*14ed0*/  SYNCS.PHASECHK.TRANS64.TRYWAIT P1, [R5+URZ+0x19c40], R0 ;  /* 0x019c4000050075a7 */ /* 0x000e64000802017f */
[----:B-1----:R-:W-:Y:S05]  /*14ee0*/  @!P1 BRA `(.L_x_1205) ;  /* 0x0000001800209947 */ /* 0x002fea0003800000 */
.L_x_1264:
[----:B------:R-:W-:Y:S05]  /*14ef0*/  @!P0 BRA `(.L_x_1206) ;  /* 0x0000000000048947 */ /* 0x000fea0003800000 */
[----:B------:R-:W-:Y:S01]  /*14f00*/  BPT.TRAP 0x1 ;  /* 0x000000040000795c */ /* 0x000fe20000300000 */
.L_x_1206:
[----:B------:R-:W2:Y:S02]  /*14f10*/  SYNCS.PHASECHK.TRANS64.TRYWAIT P1, [R3+URZ+0x19c60], R2 ;  /* 0x019c6002030075a7 */ /* 0x000ea4000802017f */
[----:B--2---:R-:W-:Y:S05]  /*14f20*/  @!P1 BRA `(.L_x_1207) ;  /* 0x0000001800249947 */ /* 0x004fea0003800000 */
.L_x_1265:
[----:B------:R-:W-:Y:S05]  /*14f30*/  @!P0 BRA `(.L_x_1208) ;  /* 0x0000000000048947 */ /* 0x000fea0003800000 */
[----:B------:R-:W-:Y:S01]  /*14f40*/  BPT.TRAP 0x1 ;  /* 0x000000040000795c */ /* 0x000fe20000300000 */
.L_x_1208:
[----:B------:R-:W3:Y:S02]  /*14f50*/  SYNCS.PHASECHK.TRANS64.TRYWAIT P1, [R5+URZ+0x19c60], R0 ;  /* 0x019c6000050075a7 */ /* 0x000ee4000802017f */
[----:B---3--:R-:W-:Y:S05]  /*14f60*/  @!P1 BRA `(.L_x_1209) ;  /* 0x0000001800289947 */ /* 0x008fea0003800000 */
.L_x_1266:
[----:B------:R-:W-:Y:S05]  /*14f70*/  @!P0 BRA `(.L_x_1210) ;  /* 0x0000000000048947 */ /* 0x000fea0003800000 */
[----:B------:R-:W-:Y:S01]  /*14f80*/  BPT.TRAP 0x1 ;  /* 0x000000040000795c */ /* 0x000fe20000300000 */
.L_x_1210:
[----:B------:R-:W4:Y:S02]  /*14f90*/  SYNCS.PHASECHK.TRANS64.TRYWAIT P1, [R3+URZ+0x19c80], R2 ;  /* 0x019c8002030075a7 */ /* 0x000f24000802017f */
[----:B----4-:R-:W-:Y:S05]  /*14fa0*/  @!P1 BRA `(.L_x_1211) ;  /* 0x00000018002c9947 */ /* 0x010fea0003800000 */
.L_x_1267:
[----:B------:R-:W-:Y:S05]  /*14fb0*/  @!P0 BRA `(.L_x_1212) ;  /* 0x0000000000048947 */ /* 0x000fea0003800000 */
[----:B------:R-:W-:Y:S01]  /*14fc0*/  BPT.TRAP 0x1 ;  /* 0x000000040000795c */ /* 0x000fe20000300000 */
.L_x_1212:
[----:B------:R0:W0:Y:S02]  /*14fd0*/  SYNCS.PHASECHK.TRANS64.TRYWAIT P0, [R5+URZ+0x19c80], R0 ;  /* 0x019c8000050075a7 */ /* 0x000024000800017f */
[----:B0-----:R-:W-:Y:S05]  /*14fe0*/  @!P0 NANOSLEEP.SYNCS 0x989680 ;  /* 0x009896800000895d */ /* 0x001fea0003900000 */
[----:B------:R-:W0:Y:S02]  /*14ff0*/  @!P0 SYNCS.PHASECHK.TRANS64 P0, [R5+URZ+0x19c80], R0 ;  /* 0x019c8000050085a7 */ /* 0x000e24000800007f */
[----:B0-----:R-:W-:Y:S05]  /*15000*/  @!P0 BRA `(.L_x_1212) ;  /* 0xfffffffc00f08947 */ /* 0x001fea000383ffff */
.L_x_1200:
[----:B------:R-:W-:Y:S05]  /*15010*/  BSYNC B0 ;  /* 0x0000000000007941 */ /* 0x000fea0003800000 */
.L_x_1199:
[----:B------:R-:W-:Y:S05]  /*15020*/  EXIT ;  /* 0x000000000000794d */ /* 0x000fea0003800000 */
.L_x_1017:
[----:B0-----:R-:W-:-:S04]  /*15030*/  IMAD.U32 R3, RZ, RZ, UR46 ;  /* 0x0000002eff037e24 */ /* 0x001fc8000f8e00ff */
[----:B------:R0:W1:Y:S03]  /*15040*/  SYNCS.PHASECHK.TRANS64.TRYWAIT P1, [R3+URZ+0x19c00], R0 ;  /* 0x019c0000030075a7 */ /* 0x000066000802017f */
[----:B-1----:R-:W-:Y:S05]  /*15050*/  @!P1 NANOSLEEP.SYNCS 0x989680 ;  /* 0x009896800000995d */ /* 0x002fea0003900000 */
[----:B------:R-:W1:Y:S02]  /*15060*/  @!P1 SYNCS.PHASECHK.TRANS64 P1, [R3+URZ+0x19c00], R0 ;  /* 0x019c0000030095a7 */ /* 0x000e64000802007f */
[----:B-1----:R-:W-:Y:S05]  /*15070*/  @!P1 BRA `(.L_x_1017) ;  /* 0xfffffffc00ec9947 */ /* 0x002fea000383ffff */
[----:B------:R-:W-:Y:S05]  /*15080*/  BRA `(.L_x_1213) ;  /* 0xfffffecc00407947 */ /* 0x000fea000383ffff */
.L_x_1021:
[----:B-1----:R1:W2:Y:S02]  /*15090*/  SYNCS.PHASECHK.TRANS64.TRYWAIT P1, [R3+URZ+0x19c30], R0 ;  /* 0x019c3000030075a7 */ /* 0x0022a4000802017f */
[----:B--2---:R-:W-:Y:S05]  /*150a0*/  @!P1 NANOSLEEP.SYNCS 0x989680 ;  /* 0x009896800000995d */ /* 0x004fea0003900000 */
[----:B------:R-:W2:Y:S02]  /*150b0*/  @!P1 SYNCS.PHASECHK.TRANS64 P1, [R3+URZ+0x19c30], R0 ;  /* 0x019c3000030095a7 */ /* 0x000ea4000802007f */
[----:B--2---:R-:W-:Y:S05]  /*150c0*/  @!P1 BRA `(.L_x_1021) ;  /* 0xfffffffc00f09947 */ /* 0x004fea000383ffff */
[----:B------:R-:W-:Y:S05]  /*150d0*/  BRA `(.L_x_1020) ;  /* 0xfffffecc005c7947 */ /* 0x000fea000383ffff */
.L_x_1038:
[----:B-1----:R-:W-:-:S04]  /*150e0*/  IMAD.U32 R5, RZ, RZ, UR19 ;  /* 0x00000013ff057e24 */ /* 0x002fc8000f8e00ff */
[----:B------:R1:W2:Y:S03]  /*150f0*/  SYNCS.PHASECHK.TRANS64.TRYWAIT P1, [R5+URZ+0x19c30], R0 ;  /* 0x019c3000050075a7 */ /* 0x0002a6000802017f */
[----:B--2---:R-:W-:Y:S05]  /*15100*/  @!P1 NANOSLEEP.SYNCS 0x989680 ;  /* 0x009896800000995d */ /* 0x004fea0003900000 */
[----:B------:R-:W2:Y:S02]  /*15110*/  @!P1 SYNCS.PHASECHK.TRANS64 P1, [R5+URZ+0x19c30], R0 ;  /* 0x019c3000050095a7 */ /* 0x000ea4000802007f */
[----:B--2---:R-:W-:Y:S05]  /*15120*/  @!P1 BRA `(.L_x_1038) ;  /* 0xfffffffc00ec9947 */ /* 0x004fea000383ffff */
[----:B------:R-:W-:Y:S05]  /*15130*/  BRA `(.L_x_1037) ;  /* 0xfffffefc00e47947 */ /* 0x000fea000383ffff */
.L_x_1042:
[----:B-1----:R-:W-:-:S04]  /*15140*/  IMAD.U32 R5, RZ, RZ, UR11 ;  /* 0x0000000bff057e24 */ /* 0x002fc8000f8e00ff */
[----:B------:R1:W2:Y:S03]  /*15150*/  SYNCS.PHASECHK.TRANS64.TRYWAIT P1, [R5+URZ+0x19c50], R0 ;  /* 0x019c5000050075a7 */ /* 0x0002a6000802017f */
[----:B--2---:R-:W-:Y:S05]  /*15160*/  @!P1 NANOSLEEP.SYNCS 0x989680 ;  /* 0x009896800000995d */ /* 0x004fea0003900000 */
[----:B------:R-:W2:Y:S02]  /*15170*/  @!P1 SYNCS.PHASECHK.TRANS64 P1, [R5+URZ+0x19c50], R0 ;  /* 0x019c5000050095a7 */ /* 0x000ea4000802007f */
[----:B--2---:R-:W-:Y:S05]  /*15180*/  @!P1 BRA `(.L_x_1042) ;  /* 0xfffffffc00ec9947 */ /* 0x004fea000383ffff */
[----:B------:R-:W-:Y:S05]  /*15190*/  BRA `(.L_x_1041) ;  /* 0xffffff0000347947 */ /* 0x000fea000383ffff */
.L_x_1061:
[----:B-1----:R-:W-:-:S04]  /*151a0*/  IMAD.U32 R9, RZ, RZ, UR6 ;  /* 0x00000006ff097e24 */ /* 0x002fc8000f8e00ff */
[----:B------:R1:W2:Y:S03]  /*151b0*/  SYNCS.PHASECHK.TRANS64.TRYWAIT P1, [R9+URZ+0x19c30], R0 ;  /* 0x019c3000090075a7 */ /* 0x0002a6000802017f */
[----:B--2---:R-:W-:Y:S05]  /*151c0*/  @!P1 NANOSLEEP.SYNCS 0x989680 ;  /* 0x009896800000995d */ /* 0x004fea0003900000 */
[----:B------:R-:W2:Y:S02]  /*151d0*/  @!P1 SYNCS.PHASECHK.TRANS64 P1, [R9+URZ+0x19c30], R0 ;  /* 0x019c3000090095a7 */ /* 0x000ea4000802007f */
[----:B--2---:R-:W-:Y:S05]  /*151e0*/  @!P1 BRA `(.L_x_1061) ;  /* 0xfffffffc00ec9947 */ /* 0x004fea000383ffff */
[----:B------:R-:W-:Y:S05]  /*151f0*/  BRA `(.L_x_1060) ;  /* 0xffffff2c007c7947 */ /* 0x000fea000383ffff */
.L_x_1065:
[----:B-1----:R-:W-:-:S04]  /*15200*/  IMAD.U32 R9, RZ, RZ, UR11 ;  /* 0x0000000bff097e24 */ /* 0x002fc8000f8e00ff */
[----:B------:R1:W2:Y:S03]  /*15210*/  SYNCS.PHASECHK.TRANS64.TRYWAIT P1, [R9+URZ+0x19c50], R0 ;  /* 0x019c5000090075a7 */ /* 0x0002a6000802017f */
[----:B--2---:R-:W-:Y:S05]  /*15220*/  @!P1 NANOSLEEP.SYNCS 0x989680 ;  /* 0x009896800000995d */ /* 0x004fea0003900000 */
[----:B------:R-:W2:Y:S02]  /*15230*/  @!P1 SYNCS.PHASECHK.TRANS64 P1, [R9+URZ+0x19c50], R0 ;  /* 0x019c5000090095a7 */ /* 0x000ea4000802007f */
[----:B--2---:R-:W-:Y:S05]  /*15240*/  @!P1 BRA `(.L_x_1065) ;  /* 0xfffffffc00ec9947 */ /* 0x004fea000383ffff */
[----:B------:R-:W-:Y:S05]  /*15250*/  BRA `(.L_x_1064) ;  /* 0xffffff2c00cc7947 */ /* 0x000fea000383ffff */
.L_x_1073:
[----:B-1----:R-:W-:-:S04]  /*15260*/  IMAD.U32 R5, RZ, RZ, UR6 ;  /* 0x00000006ff057e24 */ /* 0x002fc8000f8e00ff */
[----:B------:R1:W2:Y:S03]  /*15270*/  SYNCS.PHASECHK.TRANS64.TRYWAIT P1, [R5+URZ+0x19c30], R0 ;  /* 0x019c3000050075a7 */ /* 0x0002a6000802017f */
[----:B--2---:R-:W-:Y:S05]  /*15280*/  @!P1 NANOSLEEP.SYNCS 0x989680 ;  /* 0x009896800000995d */ /* 0x004fea0003900000 */
[----:B------:R-:W2:Y:S02]  /*15290*/  @!P1 SYNCS.PHASECHK.TRANS64 P1, [R5+URZ+0x19c30], R0 ;  /* 0x019c3000050095a7 */ /* 0x000ea4000802007f */
[----:B--2---:R-:W-:Y:S05]  /*152a0*/  @!P1 BRA `(.L_x_1073) ;  /* 0xfffffffc00ec9947 */ /* 0x004fea000383ffff */
[----:B------:R-:W-:Y:S05]  /*152b0*/  BRA `(.L_x_1072) ;  /* 0xffffff48004c7947 */ /* 0x000fea000383ffff */
.L_x_1077:
[----:B-1----:R-:W-:-:S04]  /*152c0*/  IMAD.U32 R5, RZ, RZ, UR11 ;  /* 0x0000000bff057e24 */ /* 0x002fc8000f8e00ff */
[----:B------:R1:W2:Y:S03]  /*152d0*/  SYNCS.PHASECHK.TRANS64.TRYWAIT P1, [R5+URZ+0x19c50], R0 ;  /* 0x019c5000050075a7 */ /* 0x0002a6000802017f */
[----:B--2---:R-:W-:Y:S05]  /*152e0*/  @!P1 NANOSLEEP.SYNCS 0x989680 ;  /* 0x009896800000995d */ /* 0x004fea0003900000 */
[----:B------:R-:W2:Y:S02]  /*152f0*/  @!P1 SYNCS.PHASECHK.TRANS64 P1, [R5+URZ+0x19c50], R0 ;  /* 0x019c5000050095a7 */ /* 0x000ea4000802007f */
[----:B--2---:R-:W-:Y:S05]  /*15300*/  @!P1 BRA `(.L_x_1077) ;  /* 0xfffffffc00ec9947 */ /* 0x004fea000383ffff */
[----:B------:R-:W-:Y:S05]  /*15310*/  BRA `(.L_x_1076) ;  /* 0xffffff48009c7947 */ /* 0x000fea000383ffff */
.L_x_1092:
[----:B-1----:R-:W-:-:S04]  /*15320*/  IMAD.U32 R6, RZ, RZ, UR14 ;  /* 0x0000000eff067e24 */ /* 0x002fc8000f8e00ff */
[----:B------:R1:W2:Y:S03]  /*15330*/  SYNCS.PHASECHK.TRANS64.TRYWAIT P1, [R6+URZ+0x19c50], R5 ;  /* 0x019c5005060075a7 */ /* 0x0002a6000802017f */
[----:B--2---:R-:W-:Y:S05]  /*15340*/  @!P1 NANOSLEEP.SYNCS 0x989680 ;  /* 0x009896800000995d */ /* 0x004fea0003900000 */
[----:B------:R-:W2:Y:S02]  /*15350*/  @!P1 SYNCS.PHASECHK.TRANS64 P1, [R6+URZ+0x19c50], R5 ;  /* 0x019c5005060095a7 */ /* 0x000ea4000802007f */
[----:B--2---:R-:W-:Y:S05]  /*15360*/  @!P1 BRA `(.L_x_1092) ;  /* 0xfffffffc00ec9947 */ /* 0x004fea000383ffff */
[----:B------:R-:W-:Y:S05]  /*15370*/  BRA `(.L_x_1091) ;  /* 0xffffff74002c7947 */ /* 0x000fea000383ffff */
.L_x_1135:
        /* <DEDUP_REMOVED lines=10> */
.L_x_1214:
[----:B------:R-:W-:Y:S05]  /*15420*/  BRA `(.L_x_1215) ;  /* 0xffffffc000247947 */ /* 0x000fea000383ffff */
.L_x_1138:
[----:B0-----:R0:W1:Y:S02]  /*15430*/  SYNCS.PHASECHK.TRANS64.TRYWAIT P0, [R4+URZ+0x19c80], R26 ;  /* 0x019c801a040075a7 */ /* 0x001064000800017f */
[----:B-1----:R-:W-:Y:S05]  /*15440*/  @!P0 NANOSLEEP.SYNCS 0x989680 ;  /* 0x009896800000895d */ /* 0x002fea0003900000 */
[----:B------:R-:W1:Y:S02]  /*15450*/  @!P0 SYNCS.PHASECHK.TRANS64 P0, [R4+URZ+0x19c80], R26 ;  /* 0x019c801a040085a7 */ /* 0x000e64000800007f */
[----:B-1----:R-:W-:Y:S05]  /*15460*/  @!P0 BRA `(.L_x_1138) ;  /* 0xfffffffc00f08947 */ /* 0x002fea000383ffff */
[----:B------:R-:W-:Y:S05]  /*15470*/  BRA `(.L_x_1216) ;  /* 0xffffffc000347947 */ /* 0x000fea000383ffff */
.L_x_1139:
        /* <DEDUP_REMOVED lines=8> */
.L_x_1218:
[----:B------:R-:W-:Y:S05]  /*15500*/  BSYNC B0 ;  /* 0x0000000000007941 */ /* 0x000fea0003800000 */
.L_x_1217:
        /* <DEDUP_REMOVED lines=8> */
.L_x_1219:
        /* <DEDUP_REMOVED lines=25> */
.L_x_1220:
        /* <DEDUP_REMOVED lines=10> */
.L_x_1221:
[----:B------:R-:W-:Y:S01]  /*157c0*/  IMAD.MOV.U32 R2, RZ, RZ, R14 ;  /* 0x000000ffff027224 */ /* 0x000fe200078e000e */
[----:B------:R-:W-:Y:S06]  /*157d0*/  BRA `(.L_x_1222) ;  /* 0xffffffc0001c7947 */ /* 0x000fec000383ffff */
.L_x_1144:
[----:B---3--:R3:W4:Y:S02]  /*157e0*/  SYNCS.PHASECHK.TRANS64.TRYWAIT P1, [R4+URZ+0x19c40], R26 ;  /* 0x019c401a040075a7 */ /* 0x008724000802017f */
[----:B----4-:R-:W-:Y:S05]  /*157f0*/  @!P1 NANOSLEEP.SYNCS 0x989680 ;  /* 0x009896800000995d */ /* 0x010fea0003900000 */
[----:B------:R-:W4:Y:S02]  /*15800*/  @!P1 SYNCS.PHASECHK.TRANS64 P1, [R4+URZ+0x19c40], R26 ;  /* 0x019c401a040095a7 */ /* 0x000f24000802007f */
[----:B----4-:R-:W-:Y:S05]  /*15810*/  @!P1 BRA `(.L_x_1144) ;  /* 0xfffffffc00f09947 */ /* 0x010fea000383ffff */
[----:B------:R-:W-:Y:S05]  /*15820*/  BRA `(.L_x_1223) ;  /* 0xffffffc000807947 */ /* 0x000fea000383ffff */
.L_x_1145:
        /* <DEDUP_REMOVED lines=8> */
.L_x_1225:
[----:B------:R-:W-:Y:S05]  /*158b0*/  BSYNC B0 ;  /* 0x0000000000007941 */ /* 0x000fea0003800000 */
.L_x_1224:
        /* <DEDUP_REMOVED lines=8> */
.L_x_1226:
[----:B------:R-:W-:Y:S02]  /*15940*/  IMAD.MOV.U32 R13, RZ, RZ, R6 ;  /* 0x000000ffff0d7224 */ /* 0x000fe400078e0006 */
[----:B------:R-:W-:Y:S02]  /*15950*/  IMAD.MOV.U32 R12, RZ, RZ, 0x1 ;  /* 0x00000001ff0c7424 */ /* 0x000fe400078e00ff */
[----:B------:R-:W-:-:S07]  /*15960*/  IMAD.MOV.U32 R3, RZ, RZ, R14 ;  /* 0x000000ffff037224 */ /* 0x000fce00078e000e */
[----:B------:R-:W-:Y:S05]  /*15970*/  WARPSYNC.COLLECTIVE R15, `(.L_x_1227) ;  /* 0x000000000f087348 */ /* 0x000fea0003c00000 */
[----:B------:R0:W1:Y:S02]  /*15980*/  SHFL.IDX P6, R14, R13, R12, R11 ;  /* 0x0000000c0d0e7389 */ /* 0x00006400000c000b */
[----:B01----:R-:W-:Y:S01]  /*15990*/  ENDCOLLECTIVE ;  /* 0x000000000000791b */ /* 0x003fe20003800000 */
.L_x_1227:
        /* <DEDUP_REMOVED lines=10> */
.L_x_1228:
        /* <DEDUP_REMOVED lines=8> */
.L_x_1150:
[----:B------:R-:W-:Y:S02]  /*15ac0*/  IMAD.MOV.U32 R13, RZ, RZ, R4 ;  /* 0x000000ffff0d7224 */ /* 0x000fe400078e0004 */
[----:B------:R-:W-:Y:S02]  /*15ad0*/  IMAD.MOV.U32 R12, RZ, RZ, RZ ;  /* 0x000000ffff0c7224 */ /* 0x000fe400078e00ff */
[----:B------:R-:W-:Y:S02]  /*15ae0*/  IMAD.MOV.U32 R11, RZ, RZ, 0x1e1f ;  /* 0x00001e1fff0b7424 */ /* 0x000fe400078e00ff */
[----:B------:R-:W-:Y:S02]  /*15af0*/  IMAD.MOV.U32 R15, RZ, RZ, -0x1 ;  /* 0xffffffffff0f7424 */ /* 0x000fe400078e00ff */
[----:B------:R-:W-:Y:S02]  /*15b00*/  IMAD R0, R9, UR38, RZ ;  /* 0x0000002609007c24 */ /* 0x000fe4000f8e02ff */
[----:B------:R-:W-:-:S07]  /*15b10*/  VIADD R5, R17, UR39 ;  /* 0x0000002711057c36 */ /* 0x000fce0008000000 */
[----:B-----5:R-:W-:Y:S05]  /*15b20*/  WARPSYNC.COLLECTIVE R15, `(.L_x_1230) ;  /* 0x000000000f087348 */ /* 0x020fea0003c00000 */
[----:B------:R0:W1:Y:S02]  /*15b30*/  SHFL.IDX P6, R14, R13, R12, R11 ;  /* 0x0000000c0d0e7389 */ /* 0x00006400000c000b */
[----:B01---5:R-:W-:Y:S01]  /*15b40*/  ENDCOLLECTIVE ;  /* 0x000000000000791b */ /* 0x023fe20003800000 */
.L_x_1230:
[----:B------:R-:W-:Y:S01]  /*15b50*/  ISETP.GE.AND P1, PT, R5, R0, PT ;  /* 0x000000000500720c */ /* 0x000fe20003f26270 */
[----:B------:R-:W-:Y:S02]  /*15b60*/  IMAD.MOV.U32 R13, RZ, RZ, R6 ;  /* 0x000000ffff0d7224 */ /* 0x000fe400078e0006 */
[----:B------:R-:W-:-:S10]  /*15b70*/  IMAD.MOV.U32 R2, RZ, RZ, R14 ;  /* 0x000000ffff027224 */ /* 0x000fd400078e000e */
[----:B------:R-:W-:Y:S05]  /*15b80*/  WARPSYNC.COLLECTIVE R15, `(.L_x_1231) ;  /* 0x000000000f087348 */ /* 0x000fea0003c00000 */
[----:B------:R0:W1:Y:S02]  /*15b90*/  SHFL.IDX P6, R14, R13, R12, R11 ;  /* 0x0000000c0d0e7389 */ /* 0x00006400000c000b */
[----:B01----:R-:W-:Y:S01]  /*15ba0*/  ENDCOLLECTIVE ;  /* 0x000000000000791b */ /* 0x003fe20003800000 */
.L_x_1231:
[----:B------:R-:W-:Y:S02]  /*15bb0*/  IMAD.MOV.U32 R13, RZ, RZ, R4 ;  /* 0x000000ffff0d7224 */ /* 0x000fe400078e0004 */
[----:B------:R-:W-:Y:S02]  /*15bc0*/  IMAD.MOV.U32 R12, RZ, RZ, 0x1 ;  /* 0x00000001ff0c7424 */ /* 0x000fe400078e00ff */
[----:B------:R-:W-:-:S07]  /*15bd0*/  IMAD.MOV.U32 R3, RZ, RZ, R14 ;  /* 0x000000ffff037224 */ /* 0x000fce00078e000e */
[----:B------:R-:W-:Y:S05]  /*15be0*/  WARPSYNC.COLLECTIVE R15, `(.L_x_1232) ;  /* 0x000000000f087348 */ /* 0x000fea0003c00000 */
[----:B------:R0:W1:Y:S02]  /*15bf0*/  SHFL.IDX P6, R14, R13, R12, R11 ;  /* 0x0000000c0d0e7389 */ /* 0x00006400000c000b */
[----:B01----:R-:W-:Y:S01]  /*15c00*/  ENDCOLLECTIVE ;  /* 0x000000000000791b */ /* 0x003fe20003800000 */
.L_x_1232:
        /* <DEDUP_REMOVED lines=10> */
.L_x_1233:
        /* <DEDUP_REMOVED lines=12> */
.L_x_1234:
        /* <DEDUP_REMOVED lines=8> */
.L_x_1235:
[----:B------:R-:W-:-:S05]  /*15df0*/  @!P1 IMAD.X R3, RZ, RZ, R4, P4 ;  /* 0x000000ffff039224 */ /* 0x000fca00020e0604 */
        /* <DEDUP_REMOVED lines=8> */
.L_x_1155:
[----:B-1----:R1:W2:Y:S02]  /*15e80*/  SYNCS.PHASECHK.TRANS64.TRYWAIT P0, [R22+URZ+0x19c20], R0 ;  /* 0x019c2000160075a7 */ /* 0x0022a4000800017f */
[----:B--2---:R-:W-:Y:S05]  /*15e90*/  @!P0 NANOSLEEP.SYNCS 0x989680 ;  /* 0x009896800000895d */ /* 0x004fea0003900000 */
[----:B------:R-:W2:Y:S02]  /*15ea0*/  @!P0 SYNCS.PHASECHK.TRANS64 P0, [R22+URZ+0x19c20], R0 ;  /* 0x019c2000160085a7 */ /* 0x000ea4000800007f */
[----:B--2---:R-:W-:Y:S05]  /*15eb0*/  @!P0 BRA `(.L_x_1155) ;  /* 0xfffffffc00f08947 */ /* 0x004fea000383ffff */
[----:B------:R-:W-:Y:S05]  /*15ec0*/  BRA `(.L_x_1237) ;  /* 0xffffffc800707947 */ /* 0x000fea000383ffff */
.L_x_1159:
[----:B0-----:R0:W1:Y:S02]  /*15ed0*/  SYNCS.PHASECHK.TRANS64.TRYWAIT P0, [R0+URZ+0x19c80], R10 ;  /* 0x019c800a000075a7 */ /* 0x001064000800017f */
[----:B-1----:R-:W-:Y:S05]  /*15ee0*/  @!P0 NANOSLEEP.SYNCS 0x989680 ;  /* 0x009896800000895d */ /* 0x002fea0003900000 */
[----:B------:R-:W1:Y:S02]  /*15ef0*/  @!P0 SYNCS.PHASECHK.TRANS64 P0, [R0+URZ+0x19c80], R10 ;  /* 0x019c800a000085a7 */ /* 0x000e64000800007f */
[----:B-1----:R-:W-:Y:S05]  /*15f00*/  @!P0 BRA `(.L_x_1159) ;  /* 0xfffffffc00f08947 */ /* 0x002fea000383ffff */
[----:B------:R-:W-:Y:S05]  /*15f10*/  BRA `(.L_x_1238) ;  /* 0xffffffcc003c7947 */ /* 0x000fea000383ffff */
.L_x_1160:
        /* <DEDUP_REMOVED lines=8> */
.L_x_1240:
[----:B------:R-:W-:Y:S05]  /*15fa0*/  BSYNC B0 ;  /* 0x0000000000007941 */ /* 0x000fea0003800000 */
.L_x_1239:
        /* <DEDUP_REMOVED lines=9> */
.L_x_1241:
[----:B------:R-:W-:Y:S02]  /*16040*/  IMAD.MOV.U32 R13, RZ, RZ, R26 ;  /* 0x000000ffff0d7224 */ /* 0x000fe400078e001a */
[----:B------:R-:W-:Y:S02]  /*16050*/  IMAD.MOV.U32 R12, RZ, RZ, 0x1 ;  /* 0x00000001ff0c7424 */ /* 0x000fe400078e00ff */
[----:B------:R-:W-:-:S07]  /*16060*/  IMAD.MOV.U32 R2, RZ, RZ, R14 ;  /* 0x000000ffff027224 */ /* 0x000fce00078e000e */
[----:B------:R-:W-:Y:S05]  /*16070*/  WARPSYNC.COLLECTIVE R15, `(.L_x_1242) ;  /* 0x000000000f087348 */ /* 0x000fea0003c00000 */
[----:B------:R0:W1:Y:S02]  /*16080*/  SHFL.IDX P6, R14, R13, R12, R11 ;  /* 0x0000000c0d0e7389 */ /* 0x00006400000c000b */
[----:B01----:R-:W-:Y:S01]  /*16090*/  ENDCOLLECTIVE ;  /* 0x000000000000791b */ /* 0x003fe20003800000 */
.L_x_1242:
        /* <DEDUP_REMOVED lines=13> */
.L_x_1243:
[----:B------:R-:W-:Y:S01]  /*16170*/  IMAD.MOV.U32 R2, RZ, RZ, R14 ;  /* 0x000000ffff027224 */ /* 0x000fe200078e000e */
[----:B------:R-:W-:Y:S06]  /*16180*/  BRA `(.L_x_1244) ;  /* 0xffffffcc00387947 */ /* 0x000fec000383ffff */
.L_x_1165:
[----:B---3--:R3:W4:Y:S02]  /*16190*/  SYNCS.PHASECHK.TRANS64.TRYWAIT P0, [R0+URZ+0x19c40], R10 ;  /* 0x019c400a000075a7 */ /* 0x008724000800017f */
[----:B----4-:R-:W-:Y:S05]  /*161a0*/  @!P0 NANOSLEEP.SYNCS 0x989680 ;  /* 0x009896800000895d */ /* 0x010fea0003900000 */
[----:B------:R-:W4:Y:S02]  /*161b0*/  @!P0 SYNCS.PHASECHK.TRANS64 P0, [R0+URZ+0x19c40], R10 ;  /* 0x019c400a000085a7 */ /* 0x000f24000800007f */
[----:B----4-:R-:W-:Y:S05]  /*161c0*/  @!P0 BRA `(.L_x_1165) ;  /* 0xfffffffc00f08947 */ /* 0x010fea000383ffff */
[----:B------:R-:W-:Y:S05]  /*161d0*/  BRA `(.L_x_1245) ;  /* 0xffffffcc00907947 */ /* 0x000fea000383ffff */
.L_x_1166:
        /* <DEDUP_REMOVED lines=8> */
.L_x_1247:
[----:B------:R-:W-:Y:S05]  /*16260*/  BSYNC B0 ;  /* 0x0000000000007941 */ /* 0x000fea0003800000 */
.L_x_1246:
        /* <DEDUP_REMOVED lines=8> */
.L_x_1248:
[----:B------:R-:W-:Y:S02]  /*162f0*/  IMAD.MOV.U32 R13, RZ, RZ, R8 ;  /* 0x000000ffff0d7224 */ /* 0x000fe400078e0008 */
[----:B------:R-:W-:Y:S02]  /*16300*/  IMAD.MOV.U32 R12, RZ, RZ, 0x1 ;  /* 0x00000001ff0c7424 */ /* 0x000fe400078e00ff */
[----:B------:R-:W-:-:S07]  /*16310*/  IMAD.MOV.U32 R2, RZ, RZ, R14 ;  /* 0x000000ffff027224 */ /* 0x000fce00078e000e */
[----:B------:R-:W-:Y:S05]  /*16320*/  WARPSYNC.COLLECTIVE R15, `(.L_x_1249) ;  /* 0x000000000f087348 */ /* 0x000fea0003c00000 */
[----:B------:R0:W1:Y:S02]  /*16330*/  SHFL.IDX P6, R14, R13, R12, R11 ;  /* 0x0000000c0d0e7389 */ /* 0x00006400000c000b */
[----:B01----:R-:W-:Y:S01]  /*16340*/  ENDCOLLECTIVE ;  /* 0x000000000000791b */ /* 0x003fe20003800000 */
.L_x_1249:
        /* <DEDUP_REMOVED lines=13> */
.L_x_1250:
[----:B------:R-:W-:Y:S01]  /*16420*/  IMAD.MOV.U32 R2, RZ, RZ, R14 ;  /* 0x000000ffff027224 */ /* 0x000fe200078e000e */
[----:B------:R-:W-:Y:S06]  /*16430*/  BRA `(.L_x_1251) ;  /* 0xffffffcc00847947 */ /* 0x000fec000383ffff */
.L_x_1171:
[----:B0-----:R0:W2:Y:S02]  /*16440*/  SYNCS.PHASECHK.TRANS64.TRYWAIT P2, [R2+URZ+0x19c70], R0 ;  /* 0x019c7000020075a7 */ /* 0x0010a4000804017f */
[----:B--2---:R-:W-:Y:S05]  /*16450*/  @!P2 NANOSLEEP.SYNCS 0x989680 ;  /* 0x009896800000a95d */ /* 0x004fea0003900000 */
[----:B------:R-:W2:Y:S02]  /*16460*/  @!P2 SYNCS.PHASECHK.TRANS64 P2, [R2+URZ+0x19c70], R0 ;  /* 0x019c70000200a5a7 */ /* 0x000ea4000804007f */
[----:B--2---:R-:W-:Y:S05]  /*16470*/  @!P2 BRA `(.L_x_1171) ;  /* 0xfffffffc00f0a947 */ /* 0x004fea000383ffff */
[----:B------:R-:W-:Y:S05]  /*16480*/  BRA `(.L_x_1252) ;  /* 0xffffffcc00f07947 */ /* 0x000fea000383ffff */
.L_x_1173:
[----:B0-----:R0:W2:Y:S02]  /*16490*/  SYNCS.PHASECHK.TRANS64.TRYWAIT P2, [R2+URZ+0x19c60], R0 ;  /* 0x019c6000020075a7 */ /* 0x0010a4000804017f */
[----:B--2---:R-:W-:Y:S05]  /*164a0*/  @!P2 NANOSLEEP.SYNCS 0x989680 ;  /* 0x009896800000a95d */ /* 0x004fea0003900000 */
[----:B------:R-:W2:Y:S02]  /*164b0*/  @!P2 SYNCS.PHASECHK.TRANS64 P2, [R2+URZ+0x19c60], R0 ;  /* 0x019c60000200a5a7 */ /* 0x000ea4000804007f */
[----:B--2---:R-:W-:Y:S05]  /*164c0*/  @!P2 BRA `(.L_x_1173) ;  /* 0xfffffffc00f0a947 */ /* 0x004fea000383ffff */
[----:B------:R-:W-:Y:S05]  /*164d0*/  BRA `(.L_x_1253) ;  /* 0xffffffd000007947 */ /* 0x000fea000383ffff */
.L_x_1181:
[----:B0-----:R0:W1:Y:S02]  /*164e0*/  SYNCS.PHASECHK.TRANS64.TRYWAIT P1, [R3+URZ+0x19c70], R0 ;  /* 0x019c7000030075a7 */ /* 0x001064000802017f */
[----:B-1----:R-:W-:Y:S05]  /*164f0*/  @!P1 NANOSLEEP.SYNCS 0x989680 ;  /* 0x009896800000995d */ /* 0x002fea0003900000 */
[----:B------:R-:W1:Y:S02]  /*16500*/  @!P1 SYNCS.PHASECHK.TRANS64 P1, [R3+URZ+0x19c70], R0 ;  /* 0x019c7000030095a7 */ /* 0x000e64000802007f */
[----:B-1----:R-:W-:Y:S05]  /*16510*/  @!P1 BRA `(.L_x_1181) ;  /* 0xfffffffc00f09947 */ /* 0x002fea000383ffff */
[----:B------:R-:W-:Y:S05]  /*16520*/  BRA `(.L_x_1254) ;  /* 0xffffffd400707947 */ /* 0x000fea000383ffff */
.L_x_1183:
[----:B0-----:R0:W1:Y:S02]  /*16530*/  SYNCS.PHASECHK.TRANS64.TRYWAIT P1, [R3+URZ+0x19c60], R0 ;  /* 0x019c6000030075a7 */ /* 0x001064000802017f */
[----:B-1----:R-:W-:Y:S05]  /*16540*/  @!P1 NANOSLEEP.SYNCS 0x989680 ;  /* 0x009896800000995d */ /* 0x002fea0003900000 */
[----:B------:R-:W1:Y:S02]  /*16550*/  @!P1 SYNCS.PHASECHK.TRANS64 P1, [R3+URZ+0x19c60], R0 ;  /* 0x019c6000030095a7 */ /* 0x000e64000802007f */
[----:B-1----:R-:W-:Y:S05]  /*16560*/  @!P1 BRA `(.L_x_1183) ;  /* 0xfffffffc00f09947 */ /* 0x002fea000383ffff */
[----:B------:R-:W-:Y:S05]  /*16570*/  BRA `(.L_x_1255) ;  /* 0xffffffd4007c7947 */ /* 0x000fea000383ffff */
.L_x_1197:
[----:B0-----:R0:W1:Y:S02]  /*16580*/  SYNCS.PHASECHK.TRANS64.TRYWAIT P0, [R5+URZ+0x19c20], R0 ;  /* 0x019c2000050075a7 */ /* 0x001064000800017f */
[----:B-1----:R-:W-:Y:S05]  /*16590*/  @!P0 NANOSLEEP.SYNCS 0x989680 ;  /* 0x009896800000895d */ /* 0x002fea0003900000 */
[----:B------:R-:W1:Y:S02]  /*165a0*/  @!P0 SYNCS.PHASECHK.TRANS64 P0, [R5+URZ+0x19c20], R0 ;  /* 0x019c2000050085a7 */ /* 0x000e64000800007f */
[----:B-1----:R-:W-:Y:S05]  /*165b0*/  @!P0 BRA `(.L_x_1197) ;  /* 0xfffffffc00f08947 */ /* 0x002fea000383ffff */
[----:B------:R-:W-:Y:S05]  /*165c0*/  BRA `(.L_x_1256) ;  /* 0xffffffe400c07947 */ /* 0x000fea000383ffff */
.L_x_1198:
        /* <DEDUP_REMOVED lines=11> */
.L_x_1258:
[----:B------:R-:W-:Y:S05]  /*16680*/  BSYNC B0 ;  /* 0x0000000000007941 */ /* 0x000fea0003800000 */
.L_x_1257:
[----:B------:R-:W-:Y:S05]  /*16690*/  BRA `(.L_x_1259) ;  /* 0xffffffe400a87947 */ /* 0x000fea000383ffff */
.L_x_1201:
[----:B------:R-:W-:Y:S01]  /*166a0*/  BSSY B1, `(.L_x_1260) ;  /* 0x0000006000017945 */ /* 0x000fe20003800000 */
[----:B------:R-:W-:-:S07]  /*166b0*/  IMAD.MOV.U32 R15, RZ, RZ, -0x1 ;  /* 0xffffffffff0f7424 */ /* 0x000fce00078e00ff */
[----:B0-----:R-:W-:Y:S05]  /*166c0*/  WARPSYNC.COLLECTIVE R15, `(.L_x_1261) ;  /* 0x000000000f0c7348 */ /* 0x001fea0003c00000 */
[----:B------:R-:W-:Y:S02]  /*166d0*/  ELECT P6, UR62, PT ;  /* 0x00000000003e782f */ /* 0x000fe400038c0000 */
[----:B------:R-:W-:Y:S01]  /*166e0*/  MOV R14, UR62 ;  /* 0x0000003e000e7c02 */ /* 0x000fe20008000f00 */
[----:B0-----:R-:W-:Y:S10]  /*166f0*/  ENDCOLLECTIVE ;  /* 0x000000000000791b */ /* 0x001ff40003800000 */
.L_x_1261:
[----:B------:R-:W-:Y:S05]  /*16700*/  BSYNC B1 ;  /* 0x0000000000017941 */ /* 0x000fea0003800000 */
.L_x_1260:
[----:B------:R-:W-:Y:S05]  /*16710*/  BRA `(.L_x_1262) ;  /* 0xffffffe400a07947 */ /* 0x000fea000383ffff */
.L_x_1203:
[----:B0-----:R0:W1:Y:S02]  /*16720*/  SYNCS.PHASECHK.TRANS64.TRYWAIT P1, [R3+URZ+0x19c40], R2 ;  /* 0x019c4002030075a7 */ /* 0x001064000802017f */
[----:B-1----:R-:W-:Y:S05]  /*16730*/  @!P1 NANOSLEEP.SYNCS 0x989680 ;  /* 0x009896800000995d */ /* 0x002fea0003900000 */
[----:B------:R-:W1:Y:S02]  /*16740*/  @!P1 SYNCS.PHASECHK.TRANS64 P1, [R3+URZ+0x19c40], R2 ;  /* 0x019c4002030095a7 */ /* 0x000e64000802007f */
[----:B-1----:R-:W-:Y:S05]  /*16750*/  @!P1 BRA `(.L_x_1203) ;  /* 0xfffffffc00f09947 */ /* 0x002fea000383ffff */
[----:B------:R-:W-:Y:S05]  /*16760*/  BRA `(.L_x_1263) ;  /* 0xffffffe400c07947 */ /* 0x000fea000383ffff */
.L_x_1205:
[----:B-1----:R1:W2:Y:S02]  /*16770*/  SYNCS.PHASECHK.TRANS64.TRYWAIT P1, [R5+URZ+0x19c40], R0 ;  /* 0x019c4000050075a7 */ /* 0x0022a4000802017f */
[----:B--2---:R-:W-:Y:S05]  /*16780*/  @!P1 NANOSLEEP.SYNCS 0x989680 ;  /* 0x009896800000995d */ /* 0x004fea0003900000 */
[----:B------:R-:W2:Y:S02]  /*16790*/  @!P1 SYNCS.PHASECHK.TRANS64 P1, [R5+URZ+0x19c40], R0 ;  /* 0x019c4000050095a7 */ /* 0x000ea4000802007f */
[----:B--2---:R-:W-:Y:S05]  /*167a0*/  @!P1 BRA `(.L_x_1205) ;  /* 0xfffffffc00f09947 */ /* 0x004fea000383ffff */
[----:B------:R-:W-:Y:S05]  /*167b0*/  BRA `(.L_x_1264) ;  /* 0xffffffe400cc7947 */ /* 0x000fea000383ffff */
.L_x_1207:
[----:B--2---:R2:W3:Y:S02]  /*167c0*/  SYNCS.PHASECHK.TRANS64.TRYWAIT P1, [R3+URZ+0x19c60], R2 ;  /* 0x019c6002030075a7 */ /* 0x0044e4000802017f */
[----:B---3--:R-:W-:Y:S05]  /*167d0*/  @!P1 NANOSLEEP.SYNCS 0x989680 ;  /* 0x009896800000995d */ /* 0x008fea0003900000 */
[----:B------:R-:W3:Y:S02]  /*167e0*/  @!P1 SYNCS.PHASECHK.TRANS64 P1, [R3+URZ+0x19c60], R2 ;  /* 0x019c6002030095a7 */ /* 0x000ee4000802007f */
[----:B---3--:R-:W-:Y:S05]  /*167f0*/  @!P1 BRA `(.L_x_1207) ;  /* 0xfffffffc00f09947 */ /* 0x008fea000383ffff */
[----:B------:R-:W-:Y:S05]  /*16800*/  BRA `(.L_x_1265) ;  /* 0xffffffe400c87947 */ /* 0x000fea000383ffff */
.L_x_1209:
[----:B---3--:R3:W4:Y:S02]  /*16810*/  SYNCS.PHASECHK.TRANS64.TRYWAIT P1, [R5+URZ+0x19c60], R0 ;  /* 0x019c6000050075a7 */ /* 0x008724000802017f */
[----:B----4-:R-:W-:Y:S05]  /*16820*/  @!P1 NANOSLEEP.SYNCS 0x989680 ;  /* 0x009896800000995d */ /* 0x010fea0003900000 */
[----:B------:R-:W4:Y:S02]  /*16830*/  @!P1 SYNCS.PHASECHK.TRANS64 P1, [R5+URZ+0x19c60], R0 ;  /* 0x019c6000050095a7 */ /* 0x000f24000802007f */
[----:B----4-:R-:W-:Y:S05]  /*16840*/  @!P1 BRA `(.L_x_1209) ;  /* 0xfffffffc00f09947 */ /* 0x010fea000383ffff */
[----:B------:R-:W-:Y:S05]  /*16850*/  BRA `(.L_x_1266) ;  /* 0xffffffe400c47947 */ /* 0x000fea000383ffff */
.L_x_1211:
[----:B----4-:R4:W0:Y:S02]  /*16860*/  SYNCS.PHASECHK.TRANS64.TRYWAIT P1, [R3+URZ+0x19c80], R2 ;  /* 0x019c8002030075a7 */ /* 0x010824000802017f */
[----:B0-----:R-:W-:Y:S05]  /*16870*/  @!P1 NANOSLEEP.SYNCS 0x989680 ;  /* 0x009896800000995d */ /* 0x001fea0003900000 */
[----:B------:R-:W0:Y:S02]  /*16880*/  @!P1 SYNCS.PHASECHK.TRANS64 P1, [R3+URZ+0x19c80], R2 ;  /* 0x019c8002030095a7 */ /* 0x000e24000802007f */
[----:B0-----:R-:W-:Y:S05]  /*16890*/  @!P1 BRA `(.L_x_1211) ;  /* 0xfffffffc00f09947 */ /* 0x001fea000383ffff */
[----:B------:R-:W-:Y:S05]  /*168a0*/  BRA `(.L_x_1267) ;  /* 0xffffffe400c07947 */ /* 0x000fea000383ffff */
.L_x_1268:
        /* <DEDUP_REMOVED lines=13> */
.L_x_2582:


//--------------------- .text._ZN7cutlass13device_kernelIN5flash11enable_sm90INS1_16FlashAttnFwdSm90INS1_25CollectiveMainloopFwdSm90ILi2EN4cute5tupleIJNS5_1CILi1EEES8_S8_EEENS6_IJNS7_ILi192EEENS7_ILi128EEENS7_ILi96EEEEEELi96ENS_12float_e4m3_tEfNS_4arch4Sm90ELb0ELb1ELb0ELb1ELb1ELb1ELb0ELb1ELb1ELb1ELb0ELb0EEENS1_21CollectiveEpilogueFwdINS6_IJSA_SC_SB_EEES9_NS_10bfloat16_tESG_Li384ELb1ELb1ELb0ELb1EEENS1_36VarlenDynamicPersistentTileSchedulerILi192ELi128ELi384ELi128ELb0ELb1ELb1ELb1ELb0ELb1EEEEEEEEEvNT_6ParamsE --------------------------
	.section	.text._ZN7cutlass13device_kernelIN5flash11enable_sm90INS1_16FlashAttnFwdSm90INS1_25CollectiveMainloopFwdSm90ILi2EN4cute5tupleIJNS5_1CILi1EEES8_S8_EEENS6_IJNS7_ILi192EEENS7_ILi128EEENS7_ILi96EEEEEELi96ENS_12float_e4m3_tEfNS_4arch4Sm90ELb0ELb1ELb0ELb1ELb1ELb1ELb0ELb1ELb1ELb1ELb0ELb0EEENS1_21CollectiveEpilogueFwdINS6_IJSA_SC_SB_EEES9_NS_10bfloat16_tESG_Li384ELb1ELb1ELb0ELb1EEENS1_36VarlenDynamicPersistentTileSchedulerILi192ELi128ELi384ELi128ELb0ELb1ELb1ELb1ELb0ELb1EEEEEEEEEvNT_6ParamsE,"ax",@progbits
	.align	128
.text._ZN7cutlass13device_kernelIN5flash11enable_sm90INS1_16FlashAttnFwdSm90INS1_25CollectiveMainloopFwdSm90ILi2EN4cute5tupleIJNS5_1CILi1EEES8_S8_EEENS6_IJNS7_ILi192EEENS7_ILi128EEENS7_ILi96EEEEEELi96ENS_12float_e4m3_tEfNS_4arch4Sm90ELb0ELb1ELb0ELb1ELb1ELb1ELb0ELb1ELb1ELb1ELb0ELb0EEENS1_21CollectiveEpilogueFwdINS6_IJSA_SC_SB_EEES9_NS_10bfloat16_tESG_Li384ELb1ELb1ELb0ELb1EEENS1_36VarlenDynamicPersistentTileSchedulerILi192ELi128ELi384ELi128ELb0ELb1ELb1ELb1ELb0ELb1EEEEEEEEEvNT_6ParamsE:
        .type           _ZN7cutlass13device_kernelIN5flash11enable_sm90INS1_16FlashAttnFwdSm90INS1_25CollectiveMainloopFwdSm90ILi2EN4cute5tupleIJNS5_1CILi1EEES8_S8_EEENS6_IJNS7_ILi192EEENS7_ILi128EEENS7_ILi96EEEEEELi96ENS_12float_e4m3_tEfNS_4arch4Sm90ELb0ELb1ELb0ELb1ELb1ELb1ELb0ELb1ELb1ELb1ELb0ELb0EEENS1_21CollectiveEpilogueFwdINS6_IJSA_SC_SB_EEES9_NS_10bfloat16_tESG_Li384ELb1ELb1ELb0ELb1EEENS1_36VarlenDynamicPersistentTileSchedulerILi192ELi128ELi384ELi128ELb0ELb1ELb1ELb1ELb0ELb1EEEEEEEEEvNT_6ParamsE,@function
        .size           _ZN7cutlass13device_kernelIN5flash11enable_sm90INS1_16FlashAttnFwdSm90INS1_25CollectiveMainloopFwdSm90ILi2EN4cute5tupleIJNS5_1CILi1EEES8_S8_EEENS6_IJNS7_ILi192EEENS7_ILi128EEENS7_ILi96EEEEEELi96ENS_12float_e4m3_tEfNS_4arch4Sm90ELb0ELb1ELb0ELb1ELb1ELb1ELb0ELb1ELb1ELb1ELb0ELb0EEENS1_21CollectiveEpilogueFwdINS6_IJSA_SC_SB_EEES9_NS_10bfloat16_tESG_Li384ELb1ELb1ELb0ELb1EEENS1_36VarlenDynamicPersistentTileSchedulerILi192ELi128ELi384ELi128ELb0ELb1ELb1ELb1ELb0ELb1EEEEEEEEEvNT_6ParamsE,(.L_x_2583 - _ZN7cutlass13device_kernelIN5flash11enable_sm90INS1_16FlashAttnFwdSm90INS1_25CollectiveMainloopFwdSm90ILi2EN4cute5tupleIJNS5_1CILi1EEES8_S8_EEENS6_IJNS7_ILi192EEENS7_ILi128EEENS7_ILi96EEEEEELi96ENS_12float_e4m3_tEfNS_4arch4Sm90ELb0ELb1ELb0ELb1ELb1ELb1ELb0ELb1ELb1ELb1ELb0ELb0EEENS1_21CollectiveEpilogueFwdINS6_IJSA_SC_SB_EEES9_NS_10bfloat16_tESG_Li384ELb1ELb1ELb0ELb1EEENS1_36VarlenDynamicPersistentTileSchedulerILi192ELi128ELi384ELi128ELb0ELb1ELb1ELb1ELb0ELb1EEEEEEEEEvNT_6ParamsE)
        .other          _ZN7cutlass13device_kernelIN5flash11enable_sm90INS1_16FlashAttnFwdSm90INS1_25CollectiveMainloopFwdSm90ILi2EN4cute5tupleIJNS5_1CILi1EEES8_S8_EEENS6_IJNS7_ILi192EEENS7_ILi128EEENS7_ILi96EEEEEELi96ENS_12float_e4m3_tEfNS_4arch4Sm90ELb0ELb1ELb0ELb1ELb1ELb1ELb0ELb1ELb1ELb1ELb0ELb0EEENS1_21CollectiveEpilogueFwdINS6_IJSA_SC_SB_EEES9_NS_10bfloat16_tESG_Li384ELb1ELb1ELb0ELb1EEENS1_36VarlenDynamicPersistentTileSchedulerILi192ELi128ELi384ELi128ELb0ELb1ELb1ELb1ELb0ELb1EEEEEEEEEvNT_6ParamsE,@"STO_CUDA_ENTRY STV_DEFAULT"
_ZN7cutlass13device_kernelIN5flash11enable_sm90INS1_16FlashAttnFwdSm90INS1_25CollectiveMainloopFwdSm90ILi2EN4cute5tupleIJNS5_1CILi1EEES8_S8_EEENS6_IJNS7_ILi192EEENS7_ILi128EEENS7_ILi96EEEEEELi96ENS_12float_e4m3_tEfNS_4arch4Sm90ELb0ELb1ELb0ELb1ELb1ELb1ELb0ELb1ELb1ELb1ELb0ELb0EEENS1_21CollectiveEpilogueFwdINS6_IJSA_SC_SB_EEES9_NS_10bfloat16_tESG_Li384ELb1ELb1ELb0ELb1EEENS1_36VarlenDynamicPersistentTileSchedulerILi192ELi128ELi384ELi128ELb0ELb1ELb1ELb1ELb0ELb1EEEEEEEEEvNT_6ParamsE:
        /* <DEDUP_REMOVED lines=18> */
.L_x_1270:
[----:B------:R-:W-:Y:S05]  /*0120*/  BSYNC B0 ;  /* 0x0000000000007941 */ /* 0x000fea0003800000 */
.L_x_1269:
        /* <DEDUP_REMOVED lines=41> */
.L_x_1271:
        /* <DEDUP_REMOVED lines=22> */
.L_x_1272:
        /* <DEDUP_REMOVED lines=18> */
.L_x_1273:
        /* <DEDUP_REMOVED lines=22> */
.L_x_1274:
        /* <DEDUP_REMOVED lines=23> */
.L_x_1275:
        /* <DEDUP_REMOVED lines=8> */
.L_x_1278:
        /* <DEDUP_REMOVED lines=20> */
[----:B------:R-:W-:-:S04]  /*0ad0*/  SHF.R.S32.HI R0, RZ, 0x1f, R19 ;  /* 0x0000001fff007819 */ /* 0x000fc80000011413 */
[CC--:B------:R-:W-:Y:S02]  /*0ae0*/  LEA.HI R2, R0.reuse, R19.reuse, RZ, 0x5 ;  /* 0x0000001300027211 */ /* 0x0c0fe400078f28ff */
[----:B------:R-:W-:-:S03]  /*0af0*/  LEA.HI R6, R0, R19, RZ, 0x4 ;  /* 0x0000001300067211 */ /* 0x000fc600078f20ff */
[----:B------:R-:W-:Y:S01]  /*0b00*/  IMAD.SHL.U32 R3, R2, 0x10, RZ ;  /* 0x0000001002037824 */ /* 0x000fe200078e00ff */
[----:B------:R-:W-:-:S04]  /*0b10*/  LOP3.LUT R2, R6, 0x7fffff0, RZ, 0xc0, !PT ;  /* 0x07fffff006027812 */ /* 0x000fc800078ec0ff */
[----:B------:R-:W-:Y:S01]  /*0b20*/  LOP3.LUT R5, R3, 0xfffffe00, RZ, 0xc0, !PT ;  /* 0xfffffe0003057812 */ /* 0x000fe200078ec0ff */
[C---:B------:R-:W-:Y:S01]  /*0b30*/  IMAD.IADD R4, R19.reuse, 0x1, -R2 ;  /* 0x0000000113047824 */ /* 0x040fe200078e0a02 */
[-C--:B------:R-:W-:Y:S02]  /*0b40*/  LEA.HI R2, R0, R19.reuse, RZ, 0x7 ;  /* 0x0000001300027211 */ /* 0x080fe400078f38ff */
[C---:B------:R-:W-:Y:S01]  /*0b50*/  LEA.HI R3, R19.reuse, R19, RZ, 0x1 ;  /* 0x0000001313037211 */ /* 0x040fe200078f08ff */
[----:B------:R-:W-:Y:S01]  /*0b60*/  IMAD R8, R4, 0x20, R5 ;  /* 0x0000002004087824 */ /* 0x000fe200078e0205 */
[----:B------:R-:W-:Y:S02]  /*0b70*/  LOP3.LUT R7, R2, 0xffffff80, RZ, 0xc0, !PT ;  /* 0xffffff8002077812 */ /* 0x000fe400078ec0ff */
[--C-:B------:R-:W-:Y:S02]  /*0b80*/  SHF.R.S32.HI R10, RZ, 0x1, R3.reuse ;  /* 0x00000001ff0a7819 */ /* 0x100fe40000011403 */
[----:B------:R-:W-:Y:S01]  /*0b90*/  SHF.R.S32.HI R5, RZ, 0x1f, R3 ;  /* 0x0000001fff057819 */ /* 0x000fe20000011403 */
[----:B------:R-:W-:Y:S01]  /*0ba0*/  IMAD.IADD R15, R19, 0x1, -R7 ;  /* 0x00000001130f7824 */ /* 0x000fe200078e0a07 */
[----:B------:R-:W-:-:S02]  /*0bb0*/  LOP3.LUT R3, R3, 0xfffffffe, RZ, 0xc0, !PT ;  /* 0xfffffffe03037812 */ /* 0x000fc400078ec0ff */
[----:B------:R-:W-:Y:S02]  /*0bc0*/  LEA.HI R5, R5, R10, RZ, 0x2 ;  /* 0x0000000a05057211 */ /* 0x000fe400078f10ff */
[----:B------:R-:W-:Y:S01]  /*0bd0*/  SHF.R.S32.HI R23, RZ, 0x7, R2 ;  /* 0x00000007ff177819 */ /* 0x000fe20000011402 */
[----:B------:R-:W-:Y:S01]  /*0be0*/  IMAD.IADD R16, R19, 0x1, -R3 ;  /* 0x0000000113107824 */ /* 0x000fe200078e0a03 */
[----:B------:R-:W-:Y:S02]  /*0bf0*/  SHF.R.S32.HI R7, RZ, 0x1f, R15 ;  /* 0x0000001fff077819 */ /* 0x000fe4000001140f */
[----:B------:R-:W-:Y:S01]  /*0c00*/  SHF.R.S32.HI R2, RZ, 0x4, R6 ;  /* 0x00000004ff027819 */ /* 0x000fe20000011406 */
[C---:B------:R-:W-:Y:S01]  /*0c10*/  IMAD.SHL.U32 R24, R16.reuse, 0x8, RZ ;  /* 0x0000000810187824 */ /* 0x040fe200078e00ff */
[----:B------:R-:W-:Y:S01]  /*0c20*/  LOP3.LUT R5, R5, 0x7fffffc, RZ, 0xc0, !PT ;  /* 0x07fffffc05057812 */ /* 0x000fe200078ec0ff */
[----:B------:R-:W-:Y:S01]  /*0c30*/  IMAD.SHL.U32 R16, R16, 0x10, RZ ;  /* 0x0000001010107824 */ /* 0x000fe200078e00ff */
[----:B------:R-:W-:Y:S01]  /*0c40*/  LEA.HI R9, R7, R15, RZ, 0x2 ;  /* 0x0000000f07097211 */ /* 0x000fe200078f10ff */
[----:B------:R-:W-:Y:S01]  /*0c50*/  VIADD R21, R24, 0x20 ;  /* 0x0000002018157836 */ /* 0x000fe20000000000 */
[----:B------:R-:W-:Y:S01]  /*0c60*/  LEA.HI R6, R6, R2, RZ, 0x1 ;  /* 0x0000000206067211 */ /* 0x000fe200078f08ff */
[----:B------:R-:W-:Y:S01]  /*0c70*/  IMAD.IADD R5, R10, 0x1, -R5 ;  /* 0x000000010a057824 */ /* 0x000fe200078e0a05 */
[----:B------:R-:W-:Y:S01]  /*0c80*/  LEA.HI R4, R0, R19, RZ, 0x3 ;  /* 0x0000001300047211 */ /* 0x000fe200078f18ff */
[----:B------:R-:W-:Y:S01]  /*0c90*/  STL [R1+0x20], R24 ;  /* 0x0000201801007387 */ /* 0x000fe20000100800 */
[----:B------:R-:W-:Y:S01]  /*0ca0*/  SHF.R.S32.HI R10, RZ, 0x2, R9 ;  /* 0x00000002ff0a7819 */ /* 0x000fe20000011409 */
[----:B------:R-:W-:Y:S01]  /*0cb0*/  IMAD R13, R2, 0x8, R5 ;  /* 0x00000008020d7824 */ /* 0x000fe200078e0205 */
[----:B------:R-:W-:Y:S01]  /*0cc0*/  SHF.R.S32.HI R11, RZ, 0x1f, R9 ;  /* 0x0000001fff0b7819 */ /* 0x000fe20000011409 */
[----:B------:R-:W-:Y:S01]  /*0cd0*/  STL [R1+0x40], R21 ;  /* 0x0000401501007387 */ /* 0x000fe20000100800 */
[----:B------:R-:W-:Y:S01]  /*0ce0*/  LOP3.LUT R3, R6, 0x1ffffffe, RZ, 0xc0, !PT ;  /* 0x1ffffffe06037812 */ /* 0x000fe200078ec0ff */
[----:B------:R-:W-:Y:S01]  /*0cf0*/  IMAD.IADD R6, R24, 0x1, R21 ;  /* 0x0000000118067824 */ /* 0x000fe200078e0215 */
[----:B------:R-:W-:Y:S01]  /*0d00*/  SHF.R.S32.HI R4, RZ, 0x3, R4 ;  /* 0x00000003ff047819 */ /* 0x000fe20000011404 */
[----:B------:R-:W-:Y:S01]  /*0d10*/  IMAD.SHL.U32 R14, R13, 0x20, RZ ;  /* 0x000000200d0e7824 */ /* 0x000fe200078e00ff */
[----:B------:R-:W-:Y:S01]  /*0d20*/  LEA.HI R11, R11, R10, RZ, 0x3 ;  /* 0x0000000a0b0b7211 */ /* 0x000fe200078f18ff */
[----:B------:R-:W-:Y:S01]  /*0d30*/  IMAD.IADD R3, R2, 0x1, -R3 ;  /* 0x0000000102037824 */ /* 0x000fe200078e0a03 */
[----:B------:R-:W-:Y:S01]  /*0d40*/  SHF.R.S32.HI R5, RZ, 0x1f, R6 ;  /* 0x0000001fff057819 */ /* 0x000fe20000011406 */
[----:B------:R-:W-:Y:S01]  /*0d50*/  IMAD.HI R2, R23, 0x55555556, RZ ;  /* 0x5555555617027827 */ /* 0x000fe200078e02ff */
[----:B------:R-:W-:-:S02]  /*0d60*/  LOP3.LUT R11, R11, 0xfffffff8, RZ, 0xc0, !PT ;  /* 0xfffffff80b0b7812 */ /* 0x000fc400078ec0ff */
[----:B------:R-:W-:Y:S01]  /*0d70*/  LEA.HI R7, R7, R15, RZ, 0x5 ;  /* 0x0000000f07077211 */ /* 0x000fe200078f28ff */
[----:B------:R-:W-:Y:S01]  /*0d80*/  IMAD.SHL.U32 R4, R4, 0x80, RZ ;  /* 0x0000008004047824 */ /* 0x000fe200078e00ff */
[CC--:B------:R-:W-:Y:S01]  /*0d90*/  LEA.HI R12, R5.reuse, R6.reuse, RZ, 0x4 ;  /* 0x00000006050c7211 */ /* 0x0c0fe200078f20ff */
[----:B------:R-:W-:Y:S01]  /*0da0*/  IMAD.IADD R10, R10, 0x1, -R11 ;  /* 0x000000010a0a7824 */ /* 0x000fe200078e0a0b */
[----:B------:R-:W-:Y:S01]  /*0db0*/  LEA.HI R5, R5, R6, RZ, 0x5 ;  /* 0x0000000605057211 */ /* 0x000fe200078f28ff */
[----:B------:R-:W-:Y:S01]  /*0dc0*/  IMAD R6, R3, 0x8, R8 ;  /* 0x0000000803067824 */ /* 0x000fe200078e0208 */
[----:B------:R-:W-:Y:S02]  /*0dd0*/  LEA.HI R2, R2, R2, RZ, 0x1 ;  /* 0x0000000202027211 */ /* 0x000fe400078f08ff */
[----:B------:R-:W-:Y:S02]  /*0de0*/  SHF.R.S32.HI R7, RZ, 0x5, R7 ;  /* 0x00000005ff077819 */ /* 0x000fe40000011407 */
[----:B------:R-:W-:Y:S01]  /*0df0*/  LOP3.LUT R22, R4, 0x80, RZ, 0xc0, !PT ;  /* 0x0000008004167812 */ /* 0x000fe200078ec0ff */
[----:B------:R-:W-:Y:S01]  /*0e00*/  IMAD R2, R2, -0x3, R23 ;  /* 0xfffffffd02027824 */ /* 0x000fe200078e0217 */
[----:B------:R-:W-:Y:S01]  /*0e10*/  SHF.R.S32.HI R5, RZ, 0x5, R5 ;  /* 0x00000005ff057819 */ /* 0x000fe20000011405 */
[----:B------:R-:W-:Y:S01]  /*0e20*/  IMAD R7, R7, 0x10, R10 ;  /* 0x0000001007077824 */ /* 0x000fe200078e020a */
[----:B------:R-:W-:Y:S01]  /*0e30*/  SHF.R.U32.HI R20, RZ, 0x3, R22 ;  /* 0x00000003ff147819 */ /* 0x000fe20000011616 */
[----:B------:R-:W-:Y:S01]  /*0e40*/  STL [R1+0x30], R22 ;  /* 0x0000301601007387 */ /* 0x000fe20000100800 */
[----:B------:R-:W-:Y:S01]  /*0e50*/  LOP3.LUT R4, R22, 0x10, R12, 0xf8, !PT ;  /* 0x0000001016047812 */ /* 0x000fe200078ef80c */
[----:B------:R-:W-:Y:S01]  /*0e60*/  IMAD R5, R5, 0x1800, R14 ;  /* 0x0000180005057824 */ /* 0x000fe200078e020e */
[----:B------:R-:W-:Y:S01]  /*0e70*/  LEA.HI R0, R0, R19, RZ, 0x2 ;  /* 0x0000001300007211 */ /* 0x000fe200078f10ff */
[----:B------:R-:W-:Y:S01]  /*0e80*/  IMAD R3, R2, 0x40, R7 ;  /* 0x0000004002037824 */ /* 0x000fe200078e0207 */
[----:B------:R-:W-:Y:S01]  /*0e90*/  LOP3.LUT R4, R4, R20, RZ, 0x3c, !PT ;  /* 0x0000001404047212 */ /* 0x000fe200078e3cff */
[----:B------:R-:W-:Y:S01]  /*0ea0*/  STL [R1+0x44], R14 ;  /* 0x0000440e01007387 */ /* 0x000fe20000100800 */
[----:B------:R-:W-:Y:S01]  /*0eb0*/  LOP3.LUT R2, R0, 0xfffffffc, RZ, 0xc0, !PT ;  /* 0xfffffffc00027812 */ /* 0x000fe200078ec0ff */
[----:B------:R-:W-:Y:S01]  /*0ec0*/  VIADD R7, R16, 0x40 ;  /* 0x0000004010077836 */ /* 0x000fe20000000000 */
[----:B------:R-:W-:Y:S01]  /*0ed0*/  IADD3 R4, R18, R5, R4 ;  /* 0x0000000512047210 */ /* 0x000fe20007ffe004 */
[----:B------:R-:W-:Y:S01]  /*0ee0*/  STL [R1+0x78], R20 ;  /* 0x0000781401007387 */ /* 0x000fe20000100800 */
[----:B------:R-:W-:Y:S01]  /*0ef0*/  VIADD R5, R24, 0x10 ;  /* 0x0000001018057836 */ /* 0x000fe20000000000 */
[----:B------:R-:W-:Y:S01]  /*0f00*/  LOP3.LUT R9, R9, 0x7ffffffc, RZ, 0xc0, !PT ;  /* 0x7ffffffc09097812 */ /* 0x000fe200078ec0ff */
[----:B------:R-:W-:Y:S01]  /*0f10*/  IMAD.MOV.U32 R23, RZ, RZ, RZ ;  /* 0x000000ffff177224 */ /* 0x000fe200078e00ff */
[----:B------:R0:W-:Y:S02]  /*0f20*/  STL [R1+0x80], R6 ;  /* 0x0000800601007387 */ /* 0x0001e40000100800 */
[----:B------:R-:W-:-:S02]  /*0f30*/  SHF.R.S32.HI R8, RZ, 0x1f, R5 ;  /* 0x0000001fff087819 */ /* 0x000fc40000011405 */
[----:B------:R1:W-:Y:S04]  /*0f40*/  STL [R1+0x74], R4 ;  /* 0x0000740401007387 */ /* 0x0003e80000100800 */
[----:B------:R-:W-:Y:S01]  /*0f50*/  STL [R1+0x7c], R3 ;  /* 0x00007c0301007387 */ /* 0x000fe20000100800 */
[----:B0-----:R-:W-:Y:S01]  /*0f60*/  IMAD.IADD R6, R19, 0x1, -R2 ;  /* 0x0000000113067824 */ /* 0x001fe200078e0a02 */
[----:B------:R-:W-:Y:S02]  /*0f70*/  SHF.R.S32.HI R2, RZ, 0x2, R0 ;  /* 0x00000002ff027819 */ /* 0x000fe40000011400 */
[----:B------:R-:W-:Y:S01]  /*0f80*/  STL [R1+0x60], RZ ;  /* 0x000060ff01007387 */ /* 0x000fe20000100800 */
[----:B------:R-:W-:Y:S02]  /*0f90*/  IMAD.MOV.U32 R19, RZ, RZ, RZ ;  /* 0x000000ffff137224 */ /* 0x000fe400078e00ff */
[C---:B-1----:R-:W-:Y:S01]  /*0fa0*/  IMAD.SHL.U32 R4, R6.reuse, 0x8, RZ ;  /* 0x0000000806047824 */ /* 0x042fe200078e00ff */
[----:B------:R-:W-:Y:S01]  /*0fb0*/  STL [R1+0x18], RZ ;  /* 0x000018ff01007387 */ /* 0x000fe20000100800 */
[----:B------:R-:W-:-:S03]  /*0fc0*/  LEA.HI R0, R6, R6, RZ, 0x1 ;  /* 0x0000000606007211 */ /* 0x000fc600078f08ff */
[----:B------:R-:W-:Y:S01]  /*0fd0*/  STL [R1+0x54], R4 ;  /* 0x0000540401007387 */ /* 0x000fe20000100800 */
[----:B------:R-:W-:Y:S02]  /*0fe0*/  LOP3.LUT R2, R0, 0x1ffffffe, RZ, 0xc0, !PT ;  /* 0x1ffffffe00027812 */ /* 0x000fe400078ec0ff */
[----:B------:R-:W-:Y:S01]  /*0ff0*/  LOP3.LUT R0, R22, 0x10, R16, 0xf8, !PT ;  /* 0x0000001016007812 */ /* 0x000fe200078ef810 */
[----:B------:R0:W-:Y:S02]  /*1000*/  STL [R1+0x14], R7 ;  /* 0x0000140701007387 */ /* 0x0001e40000100800 */
[----:B------:R-:W-:Y:S01]  /*1010*/  IMAD.IADD R2, R6, 0x1, -R2 ;  /* 0x0000000106027824 */ /* 0x000fe200078e0a02 */
[----:B------:R-:W-:Y:S01]  /*1020*/  LOP3.LUT R0, R0, R20, RZ, 0x3c, !PT ;  /* 0x0000001400007212 */ /* 0x000fe200078e3cff */
[----:B------:R1:W-:Y:S01]  /*1030*/  STL [R1+0x3c], R5 ;  /* 0x00003c0501007387 */ /* 0x0003e20000100800 */
[----:B------:R-:W-:Y:S01]  /*1040*/  IMAD.IADD R6, R15, 0x1, -R9 ;  /* 0x000000010f067824 */ /* 0x000fe200078e0a09 */
[----:B0-----:R-:W-:Y:S01]  /*1050*/  SHF.R.S32.HI R7, RZ, 0x1f, R7 ;  /* 0x0000001fff077819 */ /* 0x001fe20000011407 */
[----:B-1----:R-:W-:-:S04]  /*1060*/  VIADD R5, R4, 0x20 ;  /* 0x0000002004057836 */ /* 0x002fc80000000000 */
[----:B------:R0:W-:Y:S01]  /*1070*/  STL [R1+0x34], R7 ;  /* 0x0000340701007387 */ /* 0x0001e20000100800 */
[----:B------:R-:W-:-:S03]  /*1080*/  VIADD R4, R4, 0x40 ;  /* 0x0000004004047836 */ /* 0x000fc60000000000 */
[----:B------:R-:W-:Y:S01]  /*1090*/  STL [R1+0x70], R8 ;  /* 0x0000700801007387 */ /* 0x000fe20000100800 */
[----:B0-----:R-:W-:-:S05]  /*10a0*/  SHF.R.S32.HI R7, RZ, 0x1f, R21 ;  /* 0x0000001fff077819 */ /* 0x001fca0000011415 */
[----:B------:R-:W-:Y:S04]  /*10b0*/  STL [R1+0x6c], R7 ;  /* 0x00006c0701007387 */ /* 0x000fe80000100800 */
[----:B------:R0:W-:Y:S04]  /*10c0*/  STL [R1+0x64], R5 ;  /* 0x0000640501007387 */ /* 0x0001e80000100800 */
[----:B------:R1:W-:Y:S01]  /*10d0*/  STL [R1+0x68], R4 ;  /* 0x0000680401007387 */ /* 0x0003e20000100800 */
[----:B0-----:R-:W-:Y:S02]  /*10e0*/  SHF.R.S32.HI R5, RZ, 0x1f, R5 ;  /* 0x0000001fff057819 */ /* 0x001fe40000011405 */
[----:B-1----:R-:W-:-:S03]  /*10f0*/  SHF.R.S32.HI R4, RZ, 0x1f, R4 ;  /* 0x0000001fff047819 */ /* 0x002fc60000011404 */
[----:B------:R0:W-:Y:S04]  /*1100*/  STL [R1+0x88], R5 ;  /* 0x0000880501007387 */ /* 0x0001e80000100800 */
[----:B------:R1:W-:Y:S04]  /*1110*/  STL [R1+0x84], R4 ;  /* 0x0000840401007387 */ /* 0x0003e80000100800 */
[----:B------:R2:W-:Y:S01]  /*1120*/  STL [R1+0x10], R6 ;  /* 0x0000100601007387 */ /* 0x0005e20000100800 */
[----:B0-----:R-:W-:Y:S02]  /*1130*/  IMAD.IADD R5, R14, 0x1, R0 ;  /* 0x000000010e057824 */ /* 0x001fe400078e0200 */
[----:B------:R-:W-:Y:S01]  /*1140*/  IMAD R0, R2, 0x8, R3 ;  /* 0x0000000802007824 */ /* 0x000fe200078e0203 */
[----:B-1----:R-:W-:-:S02]  /*1150*/  SHF.R.S32.HI R4, RZ, 0x4, R12 ;  /* 0x00000004ff047819 */ /* 0x002fc4000001140c */
[----:B------:R2:W-:Y:S04]  /*1160*/  STL [R1+0x50], R5 ;  /* 0x0000500501007387 */ /* 0x0005e80000100800 */
[----:B------:R2:W-:Y:S04]  /*1170*/  STL [R1+0x48], R0 ;  /* 0x0000480001007387 */ /* 0x0005e80000100800 */
[----:B------:R2:W-:Y:S02]  /*1180*/  STL [R1+0x28], R4 ;  /* 0x0000280401007387 */ /* 0x0005e40000100800 */
.L_x_1478:
[----:B------:R-:W-:Y:S01]  /*1190*/  ULDC.64 UR4, c[0x0][0xa28] ;  /* 0x00028a0000047ab9 */ /* 0x000fe20000000a00 */
[----:B0-234-:R-:W0:Y:S01]  /*11a0*/  LDC.64 R4, c[0x0][0xa08] ;  /* 0x00028200ff047b82 */ /* 0x01de220000000a00 */
[----:B------:R-:W-:Y:S01]  /*11b0*/  ISETP.NE.U32.AND P0, PT, RZ, UR4, PT ;  /* 0x00000004ff007c0c */ /* 0x000fe2000bf05070 */
[----:B------:R-:W-:Y:S01]  /*11c0*/  IMAD.MOV.U32 R11, RZ, RZ, RZ ;  /* 0x000000ffff0b7224 */ /* 0x000fe200078e00ff */
[----:B------:R-:W-:Y:S01]  /*11d0*/  ULDC.64 UR6, c[0x0][0xa20] ;  /* 0x0002880000067ab9 */ /* 0x000fe20000000a00 */
[----:B------:R-:W-:Y:S01]  /*11e0*/  IMAD.MOV.U32 R65, RZ, RZ, RZ ;  /* 0x000000ffff417224 */ /* 0x000fe200078e00ff */
[----:B------:R-:W-:Y:S01]  /*11f0*/  ISETP.NE.AND.EX P0, PT, RZ, UR5, PT, P0 ;  /* 0x00000005ff007c0c */ /* 0x000fe2000bf05300 */
[----:B------:R-:W-:Y:S02]  /*1200*/  ULDC.64 UR4, c[0x0][0xa18] ;  /* 0x0002860000047ab9 */ /* 0x000fe40000000a00 */
[----:B------:R-:W-:-:S04]  /*1210*/  ISETP.NE.U32.AND P1, PT, RZ, UR4, PT ;  /* 0x00000004ff007c0c */ /* 0x000fc8000bf25070 */
[----:B------:R-:W-:Y:S01]  /*1220*/  ISETP.NE.AND.EX P1, PT, RZ, UR5, PT, P1 ;  /* 0x00000005ff007c0c */ /* 0x000fe2000bf25310 */
[----:B------:R-:W-:Y:S02]  /*1230*/  ULDC.64 UR4, c[0x0][0xa08] ;  /* 0x0002820000047ab9 */ /* 0x000fe40000000a00 */
[----:B------:R-:W-:-:S03]  /*1240*/  ISETP.NE.U32.AND P3, PT, RZ, UR4, PT ;  /* 0x00000004ff007c0c */ /* 0x000fc6000bf65070 */
[----:B------:R-:W1:Y:S01]  /*1250*/  @P0 LDC.64 R2, c[0x0][0xa28] ;  /* 0x00028a00ff020b82 */ /* 0x000e620000000a00 */
[----:B------:R-:W-:Y:S01]  /*1260*/  ISETP.NE.AND.EX P3, PT, RZ, UR5, PT, P3 ;  /* 0x00000005ff007c0c */ /* 0x000fe2000bf65330 */
[----:B0-----:R-:W-:-:S06]  /*1270*/  IMAD.WIDE R8, R155, 0x4, R4 ;  /* 0x000000049b087825 */ /* 0x001fcc00078e0204 */
[----:B------:R-:W0:Y:S01]  /*1280*/  @P1 LDC.64 R6, c[0x0][0xa18] ;  /* 0x00028600ff061b82 */ /* 0x000e220000000a00 */
[----:B------:R-:W-:Y:S02]  /*1290*/  ULDC UR4, c[0x0][0x288] ;  /* 0x0000a20000047ab9 */ /* 0x000fe40000000800 */
[----:B------:R-:W-:Y:S01]  /*12a0*/  IMAD.U32 R157, RZ, RZ, UR4 ;  /* 0x00000004ff9d7e24 */ /* 0x000fe2000f8e00ff */
[----:B------:R2:W-:Y:S01]  /*12b0*/  STL [R1+0x58], R154 ;  /* 0x0000589a01007387 */ /* 0x0005e20000100800 */
[----:B------:R-:W-:-:S03]  /*12c0*/  ULDC.64 UR4, c[0x0][0x418] ;  /* 0x0001060000047ab9 */ /* 0x000fc60000000a00 */
[----:B-----5:R2:W5:Y:S01]  /*12d0*/  @P3 LDG.E R65, desc[UR42][R8.64] ;  /* 0x0000002a08413981 */ /* 0x020562000c1e1900 */
[----:B-1----:R-:W-:-:S05]  /*12e0*/  @P0 IMAD.WIDE R2, R155, 0x4, R2 ;  /* 0x000000049b020825 */ /* 0x002fca00078e0202 */
[----:B------:R2:W5:Y:S01]  /*12f0*/  @P0 LDG.E R11, desc[UR42][R2.64] ;  /* 0x0000002a020b0981 */ /* 0x000562000c1e1900 */
[----:B0-----:R-:W-:-:S05]  /*1300*/  @P1 IMAD.WIDE R4, R155, 0x4, R6 ;  /* 0x000000049b041825 */ /* 0x001fca00078e0206 */
[----:B------:R2:W5:Y:S04]  /*1310*/  @P1 LDG.E R157, desc[UR42][R4.64] ;  /* 0x0000002a049d1981 */ /* 0x000568000c1e1900 */
[----:B------:R2:W-:Y:S01]  /*1320*/  STL [R1+0x5c], R155 ;  /* 0x00005c9b01007387 */ /* 0x0005e20000100800 */
[----:B------:R-:W-:-:S03]  /*1330*/  UISETP.NE.U32.AND UP0, UPT, UR4, URZ, UPT ;  /* 0x0000003f0400728c */ /* 0x000fc6000bf05070 */
[----:B------:R-:W-:Y:S01]  /*1340*/  ULDC UR4, c[0x0][0x424] ;  /* 0x0001090000047ab9 */ /* 0x000fe20000000800 */
[----:B------:R-:W-:Y:S01]  /*1350*/  UISETP.NE.AND.EX UP0, UPT, UR5, URZ, UPT, UP0 ;  /* 0x0000003f0500728c */ /* 0x000fe2000bf05300 */
[----:B------:R-:W-:Y:S02]  /*1360*/  ISETP.NE.U32.AND P2, PT, RZ, UR6, PT ;  /* 0x00000006ff007c0c */ /* 0x000fe4000bf45070 */
[----:B------:R-:W-:Y:S01]  /*1370*/  ULDC UR5, c[0x0][0x2f0] ;  /* 0x0000bc0000057ab9 */ /* 0x000fe20000000800 */
[----:B------:R-:W-:Y:S01]  /*1380*/  USEL UR4, UR4, 0x1, UP0 ;  /* 0x0000000104047887 */ /* 0x000fe20008000000 */
[----:B------:R-:W-:-:S03]  /*1390*/  ISETP.NE.AND.EX P2, PT, RZ, UR7, PT, P2 ;  /* 0x00000007ff007c0c */ /* 0x000fc6000bf45320 */
[----:B------:R-:W-:-:S03]  /*13a0*/  UIMAD UR4, UR4, UR5, URZ ;  /* 0x00000005040472a4 */ /* 0x000fc6000f8e023f */
[----:B------:R-:W-:Y:S01]  /*13b0*/  ULDC UR5, c[0x0][0x348] ;  /* 0x0000d20000057ab9 */ /* 0x000fe20000000800 */
[----:B--2---:R-:W-:Y:S08]  /*13c0*/  @P1 BRA `(.L_x_1280) ;  /* 0x0000000000241947 */ /* 0x004ff00003800000 */
        /* <DEDUP_REMOVED lines=9> */
.L_x_1280:
[----:B------:R-:W-:Y:S02]  /*1460*/  IMAD.U32 R27, RZ, RZ, UR5 ;  /* 0x00000005ff1b7e24 */ /* 0x000fe4000f8e00ff */
[----:B------:R-:W-:Y:S01]  /*1470*/  IMAD.U32 R28, RZ, RZ, UR4 ;  /* 0x00000004ff1c7e24 */ /* 0x000fe2000f8e00ff */
[----:B------:R-:W-:Y:S06]  /*1480*/  @!P2 BRA `(.L_x_1281) ;  /* 0x000000000010a947 */ /* 0x000fec0003800000 */
[----:B------:R-:W0:Y:S02]  /*1490*/  LDC.64 R28, c[0x0][0xa20] ;  /* 0x00028800ff1c7b82 */ /* 0x000e240000000a00 */
[----:B0-----:R-:W-:-:S06]  /*14a0*/  IMAD.WIDE R28, R155, 0x4, R28 ;  /* 0x000000049b1c7825 */ /* 0x001fcc00078e021c */
[----:B------:R0:W5:Y:S01]  /*14b0*/  LDG.E R28, desc[UR42][R28.64] ;  /* 0x0000002a1c1c7981 */ /* 0x000162000c1e1900 */
[----:B------:R-:W-:Y:S05]  /*14c0*/  BRA `(.L_x_1282) ;  /* 0x0000000000107947 */ /* 0x000fea0003800000 */
.L_x_1281:
[----:B------:R-:W-:Y:S05]  /*14d0*/  @!P3 BRA `(.L_x_1282) ;  /* 0x00000000000cb947 */ /* 0x000fea0003800000 */
[----:B------:R-:W2:Y:S04]  /*14e0*/  LDG.E R3, desc[UR42][R8.64] ;  /* 0x0000002a08037981 */ /* 0x000ea8000c1e1900 */
[----:B------:R-:W2:Y:S02]  /*14f0*/  LDG.E R28, desc[UR42][R8.64+0x4] ;  /* 0x0000042a081c7981 */ /* 0x000ea4000c1e1900 */
[----:B--2---:R-:W-:-:S07]  /*1500*/  IMAD.IADD R28, R28, 0x1, -R3 ;  /* 0x000000011c1c7824 */ /* 0x004fce00078e0a03 */
.L_x_1282:
[----:B------:R-:W-:Y:S01]  /*1510*/  ULDC.64 UR4, c[0x0][0xa10] ;  /* 0x0002840000047ab9 */ /* 0x000fe20000000a00 */
[----:B------:R-:W1:Y:S01]  /*1520*/  LDC R2, c[0x0][0x448] ;  /* 0x00011200ff027b82 */ /* 0x000e620000000800 */
[----:B------:R-:W-:-:S04]  /*1530*/  ISETP.NE.U32.AND P0, PT, RZ, UR4, PT ;  /* 0x00000004ff007c0c */ /* 0x000fc8000bf05070 */
[----:B------:R-:W-:Y:S01]  /*1540*/  ISETP.NE.AND.EX P0, PT, RZ, UR5, PT, P0 ;  /* 0x00000005ff007c0c */ /* 0x000fe2000bf05300 */
[----:B------:R-:W-:Y:S02]  /*1550*/  ULDC.64 UR4, c[0x0][0xa30] ;  /* 0x00028c0000047ab9 */ /* 0x000fe40000000a00 */
[----:B------:R-:W-:-:S04]  /*1560*/  ISETP.NE.U32.AND P1, PT, RZ, UR4, PT ;  /* 0x00000004ff007c0c */ /* 0x000fc8000bf25070 */
[----:B------:R-:W-:-:S06]  /*1570*/  ISETP.NE.AND.EX P1, PT, RZ, UR5, PT, P1 ;  /* 0x00000005ff007c0c */ /* 0x000fcc000bf25310 */
[----:B------:R-:W2:Y:S08]  /*1580*/  @P0 LDC.64 R4, c[0x0][0xa10] ;  /* 0x00028400ff040b82 */ /* 0x000eb00000000a00 */
[----:B------:R-:W3:Y:S01]  /*1590*/  @P1 LDC.64 R6, c[0x0][0xa30] ;  /* 0x00028c00ff061b82 */ /* 0x000ee20000000a00 */
[----:B--2---:R-:W-:-:S05]  /*15a0*/  @P0 IMAD.WIDE R4, R155, 0x4, R4 ;  /* 0x000000049b040825 */ /* 0x004fca00078e0204 */
[----:B------:R-:W2:Y:S04]  /*15b0*/  @P0 LDG.E R0, desc[UR42][R4.64] ;  /* 0x0000002a04000981 */ /* 0x000ea8000c1e1900 */
[----:B------:R-:W2:Y:S01]  /*15c0*/  @P0 LDG.E R9, desc[UR42][R4.64+0x4] ;  /* 0x0000042a04090981 */ /* 0x000ea2000c1e1900 */
[----:B-----5:R-:W-:Y:S02]  /*15d0*/  IMAD.MOV.U32 R24, RZ, RZ, R28 ;  /* 0x000000ffff187224 */ /* 0x020fe400078e001c */
[----:B---3--:R-:W-:-:S05]  /*15e0*/  @P1 IMAD.WIDE R6, R155, 0x4, R6 ;  /* 0x000000049b061825 */ /* 0x008fca00078e0206 */
[----:B------:R3:W5:Y:S01]  /*15f0*/  @P1 LDG.E R24, desc[UR42][R6.64] ;  /* 0x0000002a06181981 */ /* 0x000762000c1e1900 */
[----:B-1----:R-:W-:Y:S01]  /*1600*/  ISETP.NE.AND P1, PT, R2, 0x1, PT ;  /* 0x000000010200780c */ /* 0x002fe20003f25270 */
[----:B------:R-:W-:Y:S01]  /*1610*/  IMAD.IADD R10, R28, 0x1, -R11 ;  /* 0x000000011c0a7824 */ /* 0x000fe200078e0a0b */
[----:B------:R-:W1:Y:S01]  /*1620*/  LDC.64 R2, c[0x0][0x9e0] ;  /* 0x00027800ff027b82 */ /* 0x000e620000000a00 */
[----:B------:R-:W-:-:S05]  /*1630*/  IMAD R14, R153, 0xc0, RZ ;  /* 0x000000c0990e7824 */ /* 0x000fca00078e02ff */
[----:B------:R4:W-:Y:S05]  /*1640*/  STL [R1+0x2c], R14 ;  /* 0x00002c0e01007387 */ /* 0x0009ea0000100800 */
[----:B------:R-:W0:Y:S08]  /*1650*/  @P1 LDC R13, c[0x0][0x44c] ;  /* 0x00011300ff0d1b82 */ /* 0x000e300000000800 */
[----:B------:R-:W3:Y:S01]  /*1660*/  @P1 LDC R8, c[0x0][0x450] ;  /* 0x00011400ff081b82 */ /* 0x000ee20000000800 */
[----:B-1----:R-:W-:Y:S01]  /*1670*/  ISETP.GE.AND P2, PT, R3, 0x1, PT ;  /* 0x000000010300780c */ /* 0x002fe20003f46270 */
[----:B--2---:R-:W-:-:S02]  /*1680*/  @P0 IMAD.IADD R27, R9, 0x1, -R0 ;  /* 0x00000001091b0824 */ /* 0x004fc400078e0a00 */
[----:B------:R-:W-:Y:S02]  /*1690*/  VIADD R0, R14, 0xbf ;  /* 0x000000bf0e007836 */ /* 0x000fe40000000000 */
[----:B------:R-:W-:Y:S02]  /*16a0*/  IMAD.IADD R12, R10, 0x1, R27 ;  /* 0x000000010a0c7824 */ /* 0x000fe400078e021b */
[----:B0-----:R-:W-:-:S03]  /*16b0*/  @P1 IMAD.HI.U32 R5, R0, R13, RZ ;  /* 0x0000000d00051227 */ /* 0x001fc600078e00ff */
[----:B------:R4:W-:Y:S01]  /*16c0*/  STL [R1+0x8], R12 ;  /* 0x0000080c01007387 */ /* 0x0009e20000100800 */
[----:B------:R-:W-:Y:S01]  /*16d0*/  IMAD.MOV.U32 R4, RZ, RZ, R0 ;  /* 0x000000ffff047224 */ /* 0x000fe200078e0000 */
[----:B---3--:R-:W-:Y:S01]  /*16e0*/  @P1 SHF.R.U32.HI R4, RZ, R8, R5 ;  /* 0x00000008ff041219 */ /* 0x008fe20000011605 */
[C---:B------:R-:W-:Y:S01]  /*16f0*/  VIADD R0, R12.reuse, 0x7f ;  /* 0x0000007f0c007836 */ /* 0x040fe20000000000 */
[----:B------:R-:W-:-:S04]  /*1700*/  IADD3 R7, R12, 0x1, -R157 ;  /* 0x000000010c077810 */ /* 0x000fc80007ffe89d */
[----:B------:R-:W-:Y:S01]  /*1710*/  SHF.R.S32.HI R5, RZ, 0x1f, R0 ;  /* 0x0000001fff057819 */ /* 0x000fe20000011400 */
[----:B------:R-:W-:-:S03]  /*1720*/  IMAD.IADD R9, R7, 0x1, R4 ;  /* 0x0000000107097824 */ /* 0x000fc600078e0204 */
[----:B------:R-:W-:Y:S01]  /*1730*/  LEA.HI R5, R5, R0, RZ, 0x7 ;  /* 0x0000000005057211 */ /* 0x000fe200078f38ff */
[----:B------:R-:W-:-:S03]  /*1740*/  IMAD.IADD R2, R9, 0x1, R2 ;  /* 0x0000000109027824 */ /* 0x000fc600078e0202 */
[----:B------:R-:W-:Y:S01]  /*1750*/  SHF.R.S32.HI R25, RZ, 0x7, R5 ;  /* 0x00000007ff197819 */ /* 0x000fe20000011405 */
[----:B----4-:R-:W-:Y:S06]  /*1760*/  @!P2 BRA `(.L_x_1283) ;  /* 0x000000000048a947 */ /* 0x010fec0003800000 */
[C---:B------:R-:W-:Y:S01]  /*1770*/  ISETP.GT.AND P0, PT, R9.reuse, RZ, PT ;  /* 0x000000ff0900720c */ /* 0x040fe20003f04270 */
[----:B------:R-:W-:Y:S01]  /*1780*/  BSSY B0, `(.L_x_1284) ;  /* 0x000000e000007945 */ /* 0x000fe20003800000 */
[----:B------:R-:W-:-:S11]  /*1790*/  VIADD R0, R9, 0xffffffff ;  /* 0xffffffff09007836 */ /* 0x000fd60000000000 */
[----:B------:R-:W-:Y:S05]  /*17a0*/  @P0 BRA `(.L_x_1285) ;  /* 0x00000000001c0947 */ /* 0x000fea0003800000 */
[----:B------:R-:W-:Y:S01]  /*17b0*/  ISETP.NE.AND P0, PT, R3, 0x1, PT ;  /* 0x000000010300780c */ /* 0x000fe20003f05270 */
[----:B------:R-:W-:-:S12]  /*17c0*/  IMAD.MOV R5, RZ, RZ, -R9 ;  /* 0x000000ffff057224 */ /* 0x000fd800078e0a09 */
[----:B------:R-:W0:Y:S02]  /*17d0*/  @P0 LDC.64 R6, c[0x0][0x9e8] ;  /* 0x00027a00ff060b82 */ /* 0x000e240000000a00 */
[----:B0-----:R-:W-:-:S05]  /*17e0*/  @P0 IMAD.HI.U32 R0, R5, R6, RZ ;  /* 0x0000000605000227 */ /* 0x001fca00078e00ff */
[----:B------:R-:W-:-:S04]  /*17f0*/  @P0 SHF.R.U32.HI R5, RZ, R7, R0 ;  /* 0x00000007ff050219 */ /* 0x000fc80000011600 */
[----:B------:R-:W-:Y:S01]  /*1800*/  LOP3.LUT R0, RZ, R5, RZ, 0x33, !PT ;  /* 0x00000005ff007212 */ /* 0x000fe200078e33ff */
[----:B------:R-:W-:Y:S06]  /*1810*/  BRA `(.L_x_1286) ;  /* 0x0000000000107947 */ /* 0x000fec0003800000 */
.L_x_1285:
[----:B------:R-:W-:-:S13]  /*1820*/  ISETP.NE.AND P0, PT, R3, 0x1, PT ;  /* 0x000000010300780c */ /* 0x000fda0003f05270 */
[----:B------:R-:W0:Y:S02]  /*1830*/  @P0 LDC.64 R4, c[0x0][0x9e8] ;  /* 0x00027a00ff040b82 */ /* 0x000e240000000a00 */
[----:B0-----:R-:W-:-:S05]  /*1840*/  @P0 IMAD.HI.U32 R4, R0, R4, RZ ;  /* 0x0000000400040227 */ /* 0x001fca00078e00ff */
[----:B------:R-:W-:-:S07]  /*1850*/  @P0 SHF.R.U32.HI R0, RZ, R5, R4 ;  /* 0x00000005ff000219 */ /* 0x000fce0000011604 */
.L_x_1286:
[----:B------:R-:W-:Y:S05]  /*1860*/  BSYNC B0 ;  /* 0x0000000000007941 */ /* 0x000fea0003800000 */
.L_x_1284:
[----:B------:R-:W-:-:S05]  /*1870*/  IMAD R5, R0, R3, R3 ;  /* 0x0000000300057224 */ /* 0x000fca00078e0203 */
[----:B------:R-:W-:-:S07]  /*1880*/  VIMNMX R2, R2, R5, PT ;  /* 0x0000000502027248 */ /* 0x000fce0003fe0100 */
.L_x_1283:
[----:B------:R-:W0:Y:S01]  /*1890*/  @P1 LDC R0, c[0x0][0x44c] ;  /* 0x00011300ff001b82 */ /* 0x000e220000000800 */
[----:B------:R-:W-:Y:S01]  /*18a0*/  IMAD.MOV.U32 R5, RZ, RZ, R14 ;  /* 0x000000ffff057224 */ /* 0x000fe200078e000e */
[----:B------:R-:W-:Y:S01]  /*18b0*/  ULDC UR4, c[0x0][0x9dc] ;  /* 0x0002770000047ab9 */ /* 0x000fe20000000800 */
[----:B------:R-:W-:-:S05]  /*18c0*/  IMAD.IADD R88, R12, 0x1, -R157 ;  /* 0x000000010c587824 */ /* 0x000fca00078e0a9d */
[----:B------:R-:W1:Y:S01]  /*18d0*/  @P1 LDC R7, c[0x0][0x450] ;  /* 0x00011400ff071b82 */ /* 0x000e620000000800 */
[----:B0-----:R-:W-:-:S05]  /*18e0*/  @P1 IMAD.HI.U32 R0, R14, R0, RZ ;  /* 0x000000000e001227 */ /* 0x001fca00078e00ff */
[----:B-1----:R-:W-:-:S05]  /*18f0*/  @P1 SHF.R.U32.HI R5, RZ, R7, R0 ;  /* 0x00000007ff051219 */ /* 0x002fca0000011600 */
[----:B------:R-:W-:-:S04]  /*1900*/  IMAD.IADD R0, R88, 0x1, R5 ;  /* 0x0000000158007824 */ /* 0x000fc800078e0205 */
[----:B------:R-:W-:Y:S01]  /*1910*/  VIADD R4, R0, -UR4 ;  /* 0x8000000400047c36 */ /* 0x000fe20008000000 */
[----:B------:R-:W-:Y:S06]  /*1920*/  @!P2 BRA `(.L_x_1287) ;  /* 0x000000000044a947 */ /* 0x000fec0003800000 */
[----:B------:R-:W-:Y:S01]  /*1930*/  ISETP.GT.AND P0, PT, R0, -0x1, PT ;  /* 0xffffffff0000780c */ /* 0x000fe20003f04270 */
[----:B------:R-:W-:-:S12]  /*1940*/  BSSY B0, `(.L_x_1288) ;  /* 0x000000d000007945 */ /* 0x000fd80003800000 */
[----:B------:R-:W-:Y:S05]  /*1950*/  @P0 BRA `(.L_x_1289) ;  /* 0x00000000001c0947 */ /* 0x000fea0003800000 */
[----:B------:R-:W-:Y:S02]  /*1960*/  ISETP.NE.AND P0, PT, R3, 0x1, PT ;  /* 0x000000010300780c */ /* 0x000fe40003f05270 */
[----:B------:R-:W-:-:S11]  /*1970*/  LOP3.LUT R5, RZ, R0, RZ, 0x33, !PT ;  /* 0x00000000ff057212 */ /* 0x000fd600078e33ff */
[----:B------:R-:W0:Y:S02]  /*1980*/  @P0 LDC.64 R6, c[0x0][0x9e8] ;  /* 0x00027a00ff060b82 */ /* 0x000e240000000a00 */
[----:B0-----:R-:W-:-:S05]  /*1990*/  @P0 IMAD.HI.U32 R0, R5, R6, RZ ;  /* 0x0000000605000227 */ /* 0x001fca00078e00ff */
[----:B------:R-:W-:-:S04]  /*19a0*/  @P0 SHF.R.U32.HI R5, RZ, R7, R0 ;  /* 0x00000007ff050219 */ /* 0x000fc80000011600 */
[----:B------:R-:W-:Y:S01]  /*19b0*/  LOP3.LUT R0, RZ, R5, RZ, 0x33, !PT ;  /* 0x00000005ff007212 */ /* 0x000fe200078e33ff */
[----:B------:R-:W-:Y:S06]  /*19c0*/  BRA `(.L_x_1290) ;  /* 0x0000000000107947 */ /* 0x000fec0003800000 */
.L_x_1289:
[----:B------:R-:W-:-:S13]  /*19d0*/  ISETP.NE.AND P0, PT, R3, 0x1, PT ;  /* 0x000000010300780c */ /* 0x000fda0003f05270 */
[----:B------:R-:W0:Y:S02]  /*19e0*/  @P0 LDC.64 R6, c[0x0][0x9e8] ;  /* 0x00027a00ff060b82 */ /* 0x000e240000000a00 */
[----:B0-----:R-:W-:-:S05]  /*19f0*/  @P0 IMAD.HI.U32 R6, R0, R6, RZ ;  /* 0x0000000600060227 */ /* 0x001fca00078e00ff */
[----:B------:R-:W-:-:S07]  /*1a00*/  @P0 SHF.R.U32.HI R0, RZ, R7, R6 ;  /* 0x00000007ff000219 */ /* 0x000fce0000011606 */
.L_x_1290:
[----:B------:R-:W-:Y:S05]  /*1a10*/  BSYNC B0 ;  /* 0x0000000000007941 */ /* 0x000fea0003800000 */
.L_x_1288:
[----:B------:R-:W-:-:S05]  /*1a20*/  IMAD R3, R0, R3, RZ ;  /* 0x0000000300037224 */ /* 0x000fca00078e02ff */
[----:B------:R-:W-:-:S07]  /*1a30*/  VIMNMX R4, R4, R3, !PT ;  /* 0x0000000304047248 */ /* 0x000fce0007fe0100 */
.L_x_1287:
[----:B------:R-:W-:Y:S01]  /*1a40*/  VIADD R2, R2, 0x7f ;  /* 0x0000007f02027836 */ /* 0x000fe20000000000 */
[----:B------:R-:W-:-:S04]  /*1a50*/  SHF.R.S32.HI R5, RZ, 0x1f, R4 ;  /* 0x0000001fff057819 */ /* 0x000fc80000011404 */
[----:B------:R-:W-:Y:S02]  /*1a60*/  SHF.R.S32.HI R3, RZ, 0x1f, R2 ;  /* 0x0000001fff037819 */ /* 0x000fe40000011402 */
[----:B------:R-:W-:Y:S02]  /*1a70*/  LEA.HI R5, R5, R4, RZ, 0x7 ;  /* 0x0000000405057211 */ /* 0x000fe400078f38ff */
[----:B------:R-:W-:Y:S02]  /*1a80*/  LEA.HI R3, R3, R2, RZ, 0x7 ;  /* 0x0000000203037211 */ /* 0x000fe400078f38ff */
[----:B------:R-:W-:Y:S02]  /*1a90*/  SHF.R.S32.HI R5, RZ, 0x7, R5 ;  /* 0x00000007ff057819 */ /* 0x000fe40000011405 */
[----:B------:R-:W-:Y:S02]  /*1aa0*/  SHF.R.S32.HI R0, RZ, 0x7, R3 ;  /* 0x00000007ff007819 */ /* 0x000fe40000011403 */
[----:B------:R-:W-:-:S02]  /*1ab0*/  VIMNMX R5, RZ, R5, !PT ;  /* 0x00000005ff057248 */ /* 0x000fc40007fe0100 */
[----:B------:R-:W-:-:S03]  /*1ac0*/  VIMNMX R0, R25, R0, PT ;  /* 0x0000000019007248 */ /* 0x000fc60003fe0100 */
[--C-:B------:R-:W-:Y:S02]  /*1ad0*/  IMAD R5, R5, 0x80, -R10.reuse ;  /* 0x0000008005057824 */ /* 0x100fe400078e0a0a */
[----:B------:R-:W-:-:S03]  /*1ae0*/  IMAD R0, R0, 0x80, -R10 ;  /* 0x0000008000007824 */ /* 0x000fc600078e0a0a */
[----:B------:R-:W-:Y:S02]  /*1af0*/  VIMNMX R5, RZ, R5, !PT ;  /* 0x00000005ff057248 */ /* 0x000fe40007fe0100 */
[----:B------:R-:W-:Y:S02]  /*1b00*/  VIMNMX R0, R0, R27, PT ;  /* 0x0000001b00007248 */ /* 0x000fe40003fe0100 */
[----:B------:R-:W-:Y:S02]  /*1b10*/  SHF.R.U32.HI R26, RZ, 0x7, R5 ;  /* 0x00000007ff1a7819 */ /* 0x000fe40000011605 */
[----:B------:R-:W-:-:S03]  /*1b20*/  ISETP.GT.AND P0, PT, R0, R5, PT ;  /* 0x000000050000720c */ /* 0x000fc60003f04270 */
[----:B------:R-:W-:-:S10]  /*1b30*/  IMAD.MOV.U32 R2, RZ, RZ, R26 ;  /* 0x000000ffff027224 */ /* 0x000fd400078e001a */
[----:B------:R-:W-:-:S05]  /*1b40*/  @P0 VIADD R0, R0, 0x7f ;  /* 0x0000007f00000836 */ /* 0x000fca0000000000 */
[----:B------:R-:W-:-:S04]  /*1b50*/  @P0 SHF.R.S32.HI R3, RZ, 0x1f, R0 ;  /* 0x0000001fff030819 */ /* 0x000fc80000011400 */
[----:B------:R-:W-:-:S04]  /*1b60*/  @P0 LEA.HI R3, R3, R0, RZ, 0x7 ;  /* 0x0000000003030211 */ /* 0x000fc800078f38ff */
[----:B------:R-:W-:Y:S02]  /*1b70*/  @P0 SHF.R.S32.HI R2, RZ, 0x7, R3 ;  /* 0x00000007ff020819 */ /* 0x000fe40000011403 */
[----:B------:R-:W-:Y:S02]  /*1b80*/  PLOP3.LUT P0, PT, PT, PT, PT, 0x80, 0x0 ;  /* 0x000000000000781c */ /* 0x000fe40003f0f070 */
[----:B------:R-:W-:-:S13]  /*1b90*/  ISETP.GT.AND P1, PT, R2, R26, PT ;  /* 0x0000001a0200720c */ /* 0x000fda0003f24270 */
[----:B------:R-:W-:Y:S05]  /*1ba0*/  @!P1 BRA `(.L_x_1291) ;  /* 0x0000005000989947 */ /* 0x000fea0003800000 */
        /* <DEDUP_REMOVED lines=20> */
.L_x_1293:
[----:B------:R-:W-:Y:S05]  /*1cf0*/  BSYNC B6 ;  /* 0x0000000000067941 */ /* 0x000fea0003800000 */
.L_x_1292:
        /* <DEDUP_REMOVED lines=20> */
.L_x_1295:
[----:B------:R-:W-:Y:S05]  /*1e40*/  BSYNC B6 ;  /* 0x0000000000067941 */ /* 0x000fea0003800000 */
.L_x_1294:
[----:B------:R-:W2:Y:S01]  /*1e50*/  LDL.64 R32, [R1+0x20] ;  /* 0x0000200001207983 */ /* 0x000ea20000100a00 */
[----:B------:R-:W-:-:S03]  /*1e60*/  ULDC.64 UR4, c[0x0][0x9f8] ;  /* 0x00027e0000047ab9 */ /* 0x000fc60000000a00 */
[----:B------:R-:W2:Y:S01]  /*1e70*/  LDL.64 R20, [R1+0x20] ;  /* 0x0000200001147983 */ /* 0x000ea20000100a00 */
[----:B------:R-:W-:Y:S01]  /*1e80*/  ISETP.NE.U32.AND P0, PT, RZ, UR4, PT ;  /* 0x00000004ff007c0c */ /* 0x000fe2000bf05070 */
[----:B------:R-:W-:Y:S01]  /*1e90*/  IMAD.MOV.U32 R67, RZ, RZ, R155 ;  /* 0x000000ffff437224 */ /* 0x000fe200078e009b */
[----:B------:R-:W0:Y:S01]  /*1ea0*/  LDC R53, c[0x0][0x3f4] ;  /* 0x0000fd00ff357b82 */ /* 0x000e220000000800 */
[----:B------:R-:W3:Y:S01]  /*1eb0*/  LDL R30, [R1+0x30] ;  /* 0x00003000011e7983 */ /* 0x000ee20000100800 */
[----:B------:R-:W-:Y:S01]  /*1ec0*/  ISETP.NE.AND.EX P0, PT, RZ, UR5, PT, P0 ;  /* 0x00000005ff007c0c */ /* 0x000fe2000bf05300 */
[----:B------:R-:W1:Y:S05]  /*1ed0*/  S2R R29, SR_TID.X ;  /* 0x00000000001d7919 */ /* 0x000e6a0000002100 */
[----:B------:R-:W4:Y:S01]  /*1ee0*/  LDC.64 R6, c[0x0][0x3f8] ;  /* 0x0000fe00ff067b82 */ /* 0x000f220000000a00 */
[----:B------:R-:W3:Y:S01]  /*1ef0*/  LDL R12, [R1+0x78] ;  /* 0x00007800010c7983 */ /* 0x000ee20000100800 */
[----:B------:R-:W-:Y:S01]  /*1f00*/  VIADD R66, R16, 0x20 ;  /* 0x0000002010427836 */ /* 0x000fe20000000000 */
[----:B------:R-:W-:-:S05]  /*1f10*/  ULDC UR4, c[0x0][0x2f4] ;  /* 0x0000bd0000047ab9 */ /* 0x000fca0000000800 */
[----:B------:R-:W1:Y:S08]  /*1f20*/  @P0 LDC.64 R8, c[0x0][0x9f8] ;  /* 0x00027e00ff080b82 */ /* 0x000e700000000a00 */
[----:B------:R-:W4:Y:S01]  /*1f30*/  LDC.64 R4, c[0x0][0x408] ;  /* 0x00010200ff047b82 */ /* 0x000f220000000a00 */
[----:B-1----:R-:W-:-:S05]  /*1f40*/  @P0 IMAD.WIDE R8, R155, 0x4, R8 ;  /* 0x000000049b080825 */ /* 0x002fca00078e0208 */
[----:B------:R1:W3:Y:S01]  /*1f50*/  @P0 LDG.E R67, desc[UR42][R8.64] ;  /* 0x0000002a08430981 */ /* 0x0002e2000c1e1900 */
[----:B------:R-:W-:Y:S01]  /*1f60*/  VIADD R31, R29, 0xffffff80 ;  /* 0xffffff801d1f7836 */ /* 0x000fe20000000000 */
[----:B------:R-:W-:-:S04]  /*1f70*/  ISETP.GE.AND P1, PT, R66, UR4, PT ;  /* 0x0000000442007c0c */ /* 0x000fc8000bf26270 */
[----:B------:R-:W-:Y:S01]  /*1f80*/  LEA.HI R29, R31, R31, RZ, 0x1 ;  /* 0x0000001f1f1d7211 */ /* 0x000fe200078f08ff */
[----:B--2---:R-:W-:-:S05]  /*1f90*/  IMAD.MOV.U32 R20, RZ, RZ, R32 ;  /* 0x000000ffff147224 */ /* 0x004fca00078e0020 */
[----:B------:R-:W-:-:S05]  /*1fa0*/  SHF.R.S32.HI R21, RZ, 0x1f, R20 ;  /* 0x0000001fff157819 */ /* 0x000fca0000011414 */
[----:B------:R2:W-:Y:S04]  /*1fb0*/  STL [R1+0x24], R21 ;  /* 0x0000241501007387 */ /* 0x0005e80000100800 */
[----:B------:R-:W2:Y:S04]  /*1fc0*/  LDL R15, [R1+0x44] ;  /* 0x00004400010f7983 */ /* 0x000ea80000100800 */
[----:B------:R-:W2:Y:S01]  /*1fd0*/  LDL R14, [R1+0x14] ;  /* 0x00001400010e7983 */ /* 0x000ea20000100800 */
[----:B------:R-:W-:Y:S02]  /*1fe0*/  SEL R3, RZ, 0xffffffff, P1 ;  /* 0xffffffffff037807 */ /* 0x000fe40000800000 */
[----:B------:R-:W-:-:S02]  /*1ff0*/  SHF.R.S32.HI R29, RZ, 0x1, R29 ;  /* 0x00000001ff1d7819 */ /* 0x000fc4000001141d */
[C---:B------:R-:W-:Y:S01]  /*2000*/  ISETP.GE.AND P0, PT, R16.reuse, UR4, PT ;  /* 0x0000000410007c0c */ /* 0x040fe2000bf06270 */
[----:B-1----:R-:W-:Y:S01]  /*2010*/  IMAD.SHL.U32 R9, R3, 0x2, RZ ;  /* 0x0000000203097824 */ /* 0x002fe200078e00ff */
[----:B------:R-:W-:Y:S02]  /*2020*/  SHF.R.S32.HI R3, RZ, 0x1f, R29 ;  /* 0x0000001fff037819 */ /* 0x000fe4000001141d */
[----:B------:R-:W-:Y:S02]  /*2030*/  SEL R0, RZ, 0x1, P0 ;  /* 0x00000001ff007807 */ /* 0x000fe40000000000 */
[-C--:B0-----:R-:W-:Y:S02]  /*2040*/  ISETP.GE.AND P3, PT, R16, R53.reuse, PT ;  /* 0x000000351000720c */ /* 0x081fe40003f66270 */
[----:B------:R-:W-:Y:S01]  /*2050*/  ISETP.GE.AND P2, PT, R66, R53, PT ;  /* 0x000000354200720c */ /* 0x000fe20003f46270 */
[----:B----4-:R-:W-:Y:S01]  /*2060*/  IMAD R8, R3, R6, RZ ;  /* 0x0000000603087224 */ /* 0x010fe200078e02ff */
[----:B------:R-:W-:Y:S01]  /*2070*/  LOP3.LUT R0, R9, 0x2, R0, 0xe2, !PT ;  /* 0x0000000209007812 */ /* 0x000fe200078ee200 */
[----:B------:R-:W-:Y:S01]  /*2080*/  IMAD R10, R3, R4, RZ ;  /* 0x00000004030a7224 */ /* 0x000fe200078e02ff */
[----:B------:R-:W-:-:S02]  /*2090*/  SEL R3, R53, RZ, P3 ;  /* 0x000000ff35037207 */ /* 0x000fc40001800000 */
[----:B------:R-:W-:-:S03]  /*20a0*/  SEL R9, R53, RZ, P2 ;  /* 0x000000ff35097207 */ /* 0x000fc60001000000 */
[----:B------:R-:W-:Y:S02]  /*20b0*/  IMAD.IADD R3, R16, 0x1, R3 ;  /* 0x0000000110037824 */ /* 0x000fe400078e0203 */
[----:B------:R-:W-:Y:S02]  /*20c0*/  IMAD.IADD R9, R66, 0x1, R9 ;  /* 0x0000000142097824 */ /* 0x000fe400078e0209 */
[C---:B------:R-:W-:Y:S01]  /*20d0*/  IMAD R11, R29.reuse, R7, R8 ;  /* 0x000000071d0b7224 */ /* 0x040fe200078e0208 */
[----:B------:R-:W-:Y:S01]  /*20e0*/  SHF.R.S32.HI R8, RZ, 0x1f, R3 ;  /* 0x0000001fff087819 */ /* 0x000fe20000011403 */
[----:B------:R-:W-:Y:S01]  /*20f0*/  IMAD R13, R29, R5, R10 ;  /* 0x000000051d0d7224 */ /* 0x000fe200078e020a */
[----:B------:R-:W-:Y:S02]  /*2100*/  SHF.R.S32.HI R10, RZ, 0x1f, R9 ;  /* 0x0000001fff0a7819 */ /* 0x000fe40000011409 */
[----:B------:R-:W-:Y:S02]  /*2110*/  LEA.HI R64, R8, R3, RZ, 0x4 ;  /* 0x0000000308407211 */ /* 0x000fe400078f20ff */
[----:B------:R-:W-:-:S02]  /*2120*/  LEA.HI R63, R10, R9, RZ, 0x4 ;  /* 0x000000090a3f7211 */ /* 0x000fc400078f20ff */
[----:B------:R-:W-:Y:S02]  /*2130*/  LEA.HI R3, R8, R3, RZ, 0x5 ;  /* 0x0000000308037211 */ /* 0x000fe400078f28ff */
[----:B------:R-:W-:-:S03]  /*2140*/  LEA.HI R9, R10, R9, RZ, 0x5 ;  /* 0x000000090a097211 */ /* 0x000fc600078f28ff */
[----:B------:R-:W-:Y:S01]  /*2150*/  IMAD.SHL.U32 R8, R3, 0x80, RZ ;  /* 0x0000008003087824 */ /* 0x000fe200078e00ff */
[C---:B---3--:R-:W-:Y:S01]  /*2160*/  LOP3.LUT R3, R30.reuse, 0x10, R64, 0xf8, !PT ;  /* 0x000000101e037812 */ /* 0x048fe200078ef840 */
[----:B------:R-:W-:Y:S01]  /*2170*/  IMAD.SHL.U32 R10, R9, 0x80, RZ ;  /* 0x00000080090a7824 */ /* 0x000fe200078e00ff */
[----:B------:R-:W-:Y:S02]  /*2180*/  LOP3.LUT R9, R30, 0x10, R63, 0xf8, !PT ;  /* 0x000000101e097812 */ /* 0x000fe400078ef83f */
[----:B------:R-:W0:Y:S01]  /*2190*/  S2R R30, SR_TID.X ;  /* 0x00000000001e7919 */ /* 0x000e220000002100 */
[----:B------:R-:W-:Y:S01]  /*21a0*/  SHF.R.S32.HI R17, RZ, 0x1f, R16 ;  /* 0x0000001fff117819 */ /* 0x000fe20000011410 */
[----:B------:R-:W-:-:S04]  /*21b0*/  IMAD.WIDE.U32 R44, R29, R6, R20 ;  /* 0x000000061d2c7225 */ /* 0x000fc800078e0014 */
[----:B------:R-:W-:-:S04]  /*21c0*/  IMAD.WIDE.U32 R42, R29, R6, R16 ;  /* 0x000000061d2a7225 */ /* 0x000fc800078e0010 */
[----:B------:R-:W-:Y:S02]  /*21d0*/  IMAD.IADD R45, R45, 0x1, R11 ;  /* 0x000000012d2d7824 */ /* 0x000fe400078e020b */
[----:B------:R-:W-:Y:S01]  /*21e0*/  IMAD.IADD R43, R11, 0x1, R43 ;  /* 0x000000010b2b7824 */ /* 0x000fe200078e022b */
[----:B-----5:R-:W-:Y:S01]  /*21f0*/  SHF.R.S32.HI R11, RZ, 0x1f, R24 ;  /* 0x0000001fff0b7819 */ /* 0x020fe20000011418 */
[----:B------:R-:W-:Y:S01]  /*2200*/  IMAD.IADD R65, R65, 0x1, R28 ;  /* 0x0000000141417824 */ /* 0x000fe200078e021c */
[----:B------:R-:W-:Y:S01]  /*2210*/  LEA.HI R28, R31, R31, RZ, 0x1 ;  /* 0x0000001f1f1c7211 */ /* 0x000fe200078f08ff */
[----:B------:R-:W-:Y:S01]  /*2220*/  IMAD.WIDE.U32 R40, R29, R4, R20 ;  /* 0x000000041d287225 */ /* 0x000fe200078e0014 */
[----:B------:R-:W-:-:S03]  /*2230*/  LOP3.LUT R8, R8, 0xfffff000, RZ, 0xc0, !PT ;  /* 0xfffff00008087812 */ /* 0x000fc600078ec0ff */
[----:B--2---:R-:W-:Y:S01]  /*2240*/  IMAD.WIDE.U32 R20, R29, R4, R16 ;  /* 0x000000041d147225 */ /* 0x004fe200078e0010 */
[-C--:B------:R-:W-:Y:S02]  /*2250*/  LOP3.LUT R3, R3, R12.reuse, RZ, 0x3c, !PT ;  /* 0x0000000c03037212 */ /* 0x080fe400078e3cff */
[----:B------:R-:W-:Y:S02]  /*2260*/  LOP3.LUT R10, R10, 0xfffff000, RZ, 0xc0, !PT ;  /* 0xfffff0000a0a7812 */ /* 0x000fe400078ec0ff */
[----:B------:R-:W-:Y:S01]  /*2270*/  LOP3.LUT R9, R9, R12, RZ, 0x3c, !PT ;  /* 0x0000000c09097212 */ /* 0x000fe200078e3cff */
[----:B------:R-:W-:Y:S01]  /*2280*/  IMAD R12, R11, R6, RZ ;  /* 0x000000060b0c7224 */ /* 0x000fe200078e02ff */
[----:B------:R-:W-:Y:S01]  /*2290*/  LOP3.LUT R28, R28, 0xfffffffe, RZ, 0xc0, !PT ;  /* 0xfffffffe1c1c7812 */ /* 0x000fe200078ec0ff */
[----:B------:R-:W-:Y:S02]  /*22a0*/  IMAD.IADD R41, R41, 0x1, R13 ;  /* 0x0000000129297824 */ /* 0x000fe400078e020d */
[----:B------:R-:W-:-:S02]  /*22b0*/  IMAD.IADD R21, R13, 0x1, R21 ;  /* 0x000000010d157824 */ /* 0x000fc400078e0215 */
[----:B------:R-:W-:Y:S02]  /*22c0*/  IMAD R11, R11, R4, RZ ;  /* 0x000000040b0b7224 */ /* 0x000fe400078e02ff */
[----:B------:R-:W-:-:S04]  /*22d0*/  IMAD.WIDE.U32 R44, R24, R6, R44 ;  /* 0x00000006182c7225 */ /* 0x000fc800078e002c */
[----:B------:R-:W-:Y:S01]  /*22e0*/  IMAD.WIDE.U32 R42, R24, R6, R42 ;  /* 0x00000006182a7225 */ /* 0x000fe200078e002a */
[----:B------:R-:W-:-:S03]  /*22f0*/  LOP3.LUT R52, R0, 0x1, RZ, 0xc0, !PT ;  /* 0x0000000100347812 */ /* 0x000fc600078ec0ff */
[C---:B------:R-:W-:Y:S02]  /*2300*/  IMAD R11, R24.reuse, R5, R11 ;  /* 0x00000005180b7224 */ /* 0x040fe400078e020b */
[----:B------:R-:W-:Y:S01]  /*2310*/  IMAD.WIDE.U32 R40, R24, R4, R40 ;  /* 0x0000000418287225 */ /* 0x000fe200078e0028 */
[----:B------:R-:W-:-:S03]  /*2320*/  LOP3.LUT R51, R0, 0x2, RZ, 0xc0, !PT ;  /* 0x0000000200337812 */ /* 0x000fc600078ec0ff */
[----:B------:R-:W-:-:S04]  /*2330*/  IMAD.WIDE.U32 R20, R24, R4, R20 ;  /* 0x0000000418147225 */ /* 0x000fc800078e0014 */
[----:B------:R-:W-:Y:S01]  /*2340*/  IMAD.IADD R28, R31, 0x1, -R28 ;  /* 0x000000011f1c7824 */ /* 0x000fe200078e0a1c */
[C---:B------:R-:W-:Y:S01]  /*2350*/  SHF.L.U64.HI R60, R6.reuse, 0x7, R7 ;  /* 0x00000007063c7819 */ /* 0x040fe20000010207 */
[----:B------:R-:W-:Y:S01]  /*2360*/  IMAD.SHL.U32 R59, R6, 0x80, RZ ;  /* 0x00000080063b7824 */ /* 0x000fe200078e00ff */
[C---:B------:R-:W-:Y:S01]  /*2370*/  SHF.L.U64.HI R58, R4.reuse, 0x7, R5 ;  /* 0x00000007043a7819 */ /* 0x040fe20000010205 */
[----:B------:R-:W-:Y:S01]  /*2380*/  IMAD.SHL.U32 R57, R4, 0x80, RZ ;  /* 0x0000008004397824 */ /* 0x000fe200078e00ff */
[----:B------:R-:W-:Y:S01]  /*2390*/  SHF.R.S32.HI R56, RZ, 0x1f, R154 ;  /* 0x0000001fff387819 */ /* 0x000fe2000001149a */
[----:B------:R-:W-:Y:S01]  /*23a0*/  IMAD R55, R28, 0xc0, R29 ;  /* 0x000000c01c377824 */ /* 0x000fe200078e021d */
[----:B------:R-:W-:Y:S01]  /*23b0*/  SHF.R.S32.HI R50, RZ, 0x1f, R67 ;  /* 0x0000001fff327819 */ /* 0x000fe20000011443 */
[----:B------:R-:W-:Y:S01]  /*23c0*/  IMAD.SHL.U32 R53, R53, 0x2, RZ ;  /* 0x0000000235357824 */ /* 0x000fe200078e00ff */
[----:B------:R-:W-:Y:S01]  /*23d0*/  LOP3.LUT R0, R63, 0xfffffff0, RZ, 0xc0, !PT ;  /* 0xfffffff03f007812 */ /* 0x000fe200078ec0ff */
[----:B------:R-:W-:-:S02]  /*23e0*/  IMAD.IADD R47, R41, 0x1, R11 ;  /* 0x00000001292f7824 */ /* 0x000fc400078e020b */
[----:B------:R-:W-:Y:S01]  /*23f0*/  IMAD.IADD R46, R11, 0x1, R21 ;  /* 0x000000010b2e7824 */ /* 0x000fe200078e0215 */
[--C-:B------:R-:W-:Y:S01]  /*2400*/  IADD3 R62, R3, R8, R15.reuse ;  /* 0x00000008033e7210 */ /* 0x100fe20007ffe00f */
[----:B------:R-:W-:Y:S01]  /*2410*/  IMAD R3, R24, R7, R12 ;  /* 0x0000000718037224 */ /* 0x000fe200078e020c */
[----:B------:R-:W-:Y:S02]  /*2420*/  IADD3 R61, R9, R10, R15 ;  /* 0x0000000a093d7210 */ /* 0x000fe40007ffe00f */
[----:B0-----:R-:W-:Y:S01]  /*2430*/  SHF.R.U32.HI R15, RZ, 0x7, R30 ;  /* 0x00000007ff0f7819 */ /* 0x001fe2000001161e */
[----:B------:R-:W-:Y:S01]  /*2440*/  IMAD.IADD R49, R45, 0x1, R3 ;  /* 0x000000012d317824 */ /* 0x000fe200078e0203 */
[----:B------:R-:W-:Y:S01]  /*2450*/  ISETP.GE.AND P1, PT, R14, UR4, PT ;  /* 0x000000040e007c0c */ /* 0x000fe2000bf26270 */
[----:B------:R-:W-:Y:S01]  /*2460*/  IMAD.IADD R48, R3, 0x1, R43 ;  /* 0x0000000103307824 */ /* 0x000fe200078e022b */
[----:B------:R-:W-:Y:S01]  /*2470*/  LOP3.LUT R3, R64, 0xfffffff0, RZ, 0xc0, !PT ;  /* 0xfffffff040037812 */ /* 0x000fe200078ec0ff */
[----:B------:R-:W-:-:S10]  /*2480*/  VIADD R54, R15, 0x8 ;  /* 0x000000080f367836 */ /* 0x000fd40000000000 */
.L_x_1338:
[----:B--2---:R-:W2:Y:S01]  /*2490*/  LDL R10, [R1+0x50] ;  /* 0x00005000010a7983 */ /* 0x004ea20000100800 */
[----:B0-----:R-:W0:Y:S01]  /*24a0*/  LDC R77, c[0x0][0x430] ;  /* 0x00010c00ff4d7b82 */ /* 0x001e220000000800 */
        /* <DEDUP_REMOVED lines=36> */
[C---:B------:R-:W-:Y:S01]  /*26f0*/  IMAD.WIDE.U32 R4, R77.reuse, UR4, RZ ;  /* 0x000000044d047c25 */ /* 0x040fe2000f8e00ff */
[----:B------:R-:W-:Y:S02]  /*2700*/  ULDC.U8 UR6, c[0x0][0x410] ;  /* 0x0001040000067ab9 */ /* 0x000fe40000000000 */
[----:B------:R-:W-:Y:S01]  /*2710*/  ISETP.NE.AND P0, PT, RZ, UR6, PT ;  /* 0x00000006ff007c0c */ /* 0x000fe2000bf05270 */
[----:B------:R-:W-:Y:S02]  /*2720*/  IMAD R6, R76, UR4, RZ ;  /* 0x000000044c067c24 */ /* 0x000fe4000f8e02ff */
[----:B------:R-:W-:Y:S02]  /*2730*/  IMAD R10, R58, R2, RZ ;  /* 0x000000023a0a7224 */ /* 0x000fe400078e02ff */
[----:B------:R-:W-:Y:S01]  /*2740*/  IMAD R7, R77, UR5, R6 ;  /* 0x000000054d077c24 */ /* 0x000fe2000f8e0206 */
[----:B------:R-:W-:Y:S01]  /*2750*/  ULDC.64 UR4, c[0x0][0x310] ;  /* 0x0000c40000047ab9 */ /* 0x000fe20000000a00 */
[----:B------:R-:W-:Y:S01]  /*2760*/  SHF.R.S32.HI R6, RZ, 0x1f, R2 ;  /* 0x0000001fff067819 */ /* 0x000fe20000011402 */
[----:B------:R-:W-:-:S02]  /*2770*/  IMAD R9, R71, UR4, RZ ;  /* 0x0000000447097c24 */ /* 0x000fc4000f8e02ff */
        /* <DEDUP_REMOVED lines=9> */
[-C--:B------:R-:W-:Y:S01]  /*2810*/  IMAD R8, R60, R2.reuse, RZ ;  /* 0x000000023c087224 */ /* 0x080fe200078e02ff */
[----:B------:R-:W-:Y:S01]  /*2820*/  IADD3 R72, P5, R4, UR4, RZ ;  /* 0x0000000404487c10 */ /* 0x000fe2000ffbe0ff */
[----:B------:R-:W-:Y:S02]  /*2830*/  IMAD R15, R6, R57, R10 ;  /* 0x00000039060f7224 */ /* 0x000fe400078e020a */
[----:B------:R-:W-:Y:S01]  /*2840*/  IMAD R70, R12, -0x80, R27 ;  /* 0xffffff800c467824 */ /* 0x000fe200078e021b */
[----:B------:R-:W-:Y:S01]  /*2850*/  IADD3.X R81, R5, UR5, R7, P5, !PT ;  /* 0x0000000505517c10 */ /* 0x000fe2000affe407 */
[----:B------:R-:W-:Y:S02]  /*2860*/  IMAD R9, R6, R59, R8 ;  /* 0x0000003b06097224 */ /* 0x000fe400078e0208 */
[----:B------:R-:W-:Y:S01]  /*2870*/  IMAD.WIDE.U32 R12, R59, R2, RZ ;  /* 0x000000023b0c7225 */ /* 0x000fe200078e00ff */
[----:B------:R-:W-:-:S03]  /*2880*/  VIMNMX R70, R70, 0x80, PT ;  /* 0x0000008046467848 */ /* 0x000fc60003fe0100 */
[----:B------:R-:W-:-:S04]  /*2890*/  IMAD.WIDE.U32 R10, R57, R2, RZ ;  /* 0x00000002390a7225 */ /* 0x000fc800078e00ff */
[----:B------:R-:W-:Y:S02]  /*28a0*/  IMAD.IADD R14, R13, 0x1, R9 ;  /* 0x000000010d0e7824 */ /* 0x000fe400078e0209 */
        /* <DEDUP_REMOVED lines=15> */
[----:B------:R-:W2:Y:S01]  /*29a0*/  LDL.64 R74, [R1+0x20] ;  /* 0x00002000014a7983 */ /* 0x000ea20000100a00 */
[----:B------:R-:W-:Y:S01]  /*29b0*/  ULDC.64 UR4, c[0x0][0x3e8] ;  /* 0x0000fa0000047ab9 */ /* 0x000fe20000000a00 */
[----:B------:R-:W-:Y:S02]  /*29c0*/  ULDC.64 UR6, c[0x0][0x400] ;  /* 0x0001000000067ab9 */ /* 0x000fe40000000a00 */
[----:B------:R-:W3:Y:S04]  /*29d0*/  LDL R39, [R1+0x3c] ;  /* 0x00003c0001277983 */ /* 0x000ee80000100800 */
[----:B------:R-:W4:Y:S01]  /*29e0*/  LDL R38, [R1+0x40] ;  /* 0x0000400001267983 */ /* 0x000f220000100800 */
[----:B------:R-:W-:Y:S02]  /*29f0*/  IADD3 R12, P0, P6, R44, UR4, R12 ;  /* 0x000000042c0c7c10 */ /* 0x000fe4000fe1e00c */
[----:B------:R-:W-:-:S02]  /*2a00*/  CS2R R34, SRZ ;  /* 0x0000000000227805 */ /* 0x000fc4000001ff00 */
[----:B------:R-:W-:Y:S02]  /*2a10*/  CS2R R36, SRZ ;  /* 0x0000000000247805 */ /* 0x000fe4000001ff00 */
[----:B------:R-:W-:Y:S02]  /*2a20*/  IADD3.X R13, R49, UR5, R14, P0, P6 ;  /* 0x00000005310d7c10 */ /* 0x000fe400087ec40e */
[----:B------:R-:W-:-:S04]  /*2a30*/  IADD3 R10, P0, P6, R40, UR6, R10 ;  /* 0x00000006280a7c10 */ /* 0x000fc8000fe1e00a */
[----:B------:R-:W-:Y:S02]  /*2a40*/  IADD3.X R11, R47, UR7, R15, P0, P6 ;  /* 0x000000072f0b7c10 */ /* 0x000fe400087ec40f */
[----:B------:R-:W-:Y:S02]  /*2a50*/  CS2R R30, SRZ ;  /* 0x00000000001e7805 */ /* 0x000fe4000001ff00 */
[----:B------:R-:W-:Y:S02]  /*2a60*/  CS2R R8, SRZ ;  /* 0x0000000000087805 */ /* 0x000fe4000001ff00 */
[----:B------:R-:W-:Y:S02]  /*2a70*/  CS2R R32, SRZ ;  /* 0x0000000000207805 */ /* 0x000fe4000001ff00 */
[----:B------:R-:W-:Y:S02]  /*2a80*/  CS2R R28, SRZ ;  /* 0x00000000001c7805 */ /* 0x000fe4000001ff00 */
[----:B--2---:R-:W-:-:S02]  /*2a90*/  ISETP.GE.AND P6, PT, R74, R80, PT ;  /* 0x000000504a00720c */ /* 0x004fc40003fc6270 */
[----:B---3--:R-:W-:-:S11]  /*2aa0*/  ISETP.GE.AND P0, PT, R39, R80, PT ;  /* 0x000000502700720c */ /* 0x008fd60003f06270 */
[----:B------:R0:W5:Y:S04]  /*2ab0*/  @!P6 LDG.E.64 R34, desc[UR42][R12.64] ;  /* 0x0000002a0c22e981 */ /* 0x000168000c1e1b00 */
[----:B------:R0:W5:Y:S01]  /*2ac0*/  @!P6 LDG.E.64 R36, desc[UR42][R10.64] ;  /* 0x0000002a0a24e981 */ /* 0x000162000c1e1b00 */
[----:B----4-:R-:W-:-:S03]  /*2ad0*/  ISETP.GE.AND P6, PT, R38, R80, PT ;  /* 0x000000502600720c */ /* 0x010fc60003fc6270 */
[----:B------:R0:W5:Y:S04]  /*2ae0*/  @!P0 LDG.E.64 R30, desc[UR42][R12.64+0x10] ;  /* 0x0000102a0c1e8981 */ /* 0x000168000c1e1b00 */
[----:B------:R0:W5:Y:S06]  /*2af0*/  @!P0 LDG.E.64 R32, desc[UR42][R10.64+0x10] ;  /* 0x0000102a0a208981 */ /* 0x00016c000c1e1b00 */
[----:B------:R0:W5:Y:S04]  /*2b00*/  @!P6 LDG.E.64 R8, desc[UR42][R12.64+0x20] ;  /* 0x0000202a0c08e981 */ /* 0x000168000c1e1b00 */
[----:B------:R0:W5:Y:S02]  /*2b10*/  @!P6 LDG.E.64 R28, desc[UR42][R10.64+0x20] ;  /* 0x0000202a0a1ce981 */ /* 0x000164000c1e1b00 */
.L_x_1300:
[----:B------:R-:W-:Y:S05]  /*2b20*/  BSYNC B1 ;  /* 0x0000000000017941 */ /* 0x000fea0003800000 */
.L_x_1299:
        /* <DEDUP_REMOVED lines=10> */
.L_x_1301:
[----:B------:R-:W2:Y:S01]  /*2bd0*/  LDL R4, [R1+0x18] ;  /* 0x0000180001047983 */ /* 0x000ea20000100800 */
[----:B------:R-:W-:Y:S01]  /*2be0*/  IMAD R68, R23, 0x8, R18 ;  /* 0x0000000817447824 */ /* 0x000fe200078e0212 */
[----:B------:R-:W-:Y:S01]  /*2bf0*/  BSSY B1, `(.L_x_1302) ;  /* 0x0000004000017945 */ /* 0x000fe20003800000 */
[----:B--2---:R-:W-:-:S04]  /*2c00*/  SHF.L.U32 R79, R4, 0x1f, RZ ;  /* 0x0000001f044f7819 */ /* 0x004fc800000006ff */
[----:B------:R-:W1:Y:S02]  /*2c10*/  SYNCS.PHASECHK.TRANS64.TRYWAIT P6, [R68+URZ+0x19c90], R79 ;  /* 0x019c904f440075a7 */ /* 0x000e6400080c017f */
[----:B-1----:R-:W-:Y:S05]  /*2c20*/  @!P6 BRA `(.L_x_1303) ;  /* 0x000001ec0034e947 */ /* 0x002fea0003800000 */
.L_x_1637:
[----:B------:R-:W-:Y:S05]  /*2c30*/  BSYNC B1 ;  /* 0x0000000000017941 */ /* 0x000fea0003800000 */
.L_x_1302:
[----:B------:R-:W-:-:S03]  /*2c40*/  UMOV UR4, 0xffffffff ;  /* 0xffffffff00047882 */ /* 0x000fc60000000000 */
[----:B------:R-:W-:Y:S05]  /*2c50*/  BRA.DIV UR4, `(.L_x_1304) ;  /* 0x000001ee043c7947 */ /* 0x000fea000b800000 */
[----:B------:R2:W3:Y:S04]  /*2c60*/  SHFL.IDX PT, R39, R81, RZ, 0x1e1f ;  /* 0x001e1fff51277589 */ /* 0x0004e800000e0000 */
[----:B------:R2:W4:Y:S02]  /*2c70*/  SHFL.IDX PT, R14, R72, RZ, 0x1e1f ;  /* 0x001e1fff480e7589 */ /* 0x00052400000e0000 */
.L_x_1641:
[----:B------:R-:W-:Y:S05]  /*2c80*/  @P5 BRA `(.L_x_1305) ;  /* 0x0000003c00005947 */ /* 0x000fea0003800000 */
[----:B------:R-:W-:Y:S01]  /*2c90*/  ISETP.NE.AND P5, PT, R52, RZ, PT ;  /* 0x000000ff3400720c */ /* 0x000fe20003fa5270 */
[----:B------:R-:W-:-:S12]  /*2ca0*/  BSSY B1, `(.L_x_1306) ;  /* 0x0000072000017945 */ /* 0x000fd80003800000 */
[----:B------:R-:W-:Y:S05]  /*2cb0*/  @!P5 BRA `(.L_x_1307) ;  /* 0x0000000400c0d947 */ /* 0x000fea0003800000 */
[----:B0-----:R-:W5:Y:S01]  /*2cc0*/  LDL.64 R12, [R1+0x20] ;  /* 0x00002000010c7983 */ /* 0x001f620000100a00 */
[----:B----4-:R-:W-:Y:S01]  /*2cd0*/  IADD3 R10, P5, R16, R14, RZ ;  /* 0x0000000e100a7210 */ /* 0x010fe20007fbe0ff */
[----:B------:R-:W-:Y:S02]  /*2ce0*/  BSSY B2, `(.L_x_1308) ;  /* 0x000006c000027945 */ /* 0x000fe40003800000 */
[----:B------:R0:W4:Y:S02]  /*2cf0*/  LDS.128 R4, [R69+0x13800] ;  /* 0x0138000045047984 */ /* 0x0001240000000c00 */
[----:B---3--:R-:W-:Y:S01]  /*2d00*/  IMAD.X R11, R39, 0x1, R17, P5 ;  /* 0x00000001270b7824 */ /* 0x008fe200028e0611 */
[----:B-----5:R-:W-:-:S13]  /*2d10*/  ISETP.GE.AND P6, PT, R12, R80, PT ;  /* 0x000000500c00720c */ /* 0x020fda0003fc6270 */
[----:B0---4-:R-:W-:Y:S05]  /*2d20*/  @P6 BRA `(.L_x_1309) ;  /* 0x00000004009c6947 */ /* 0x011fea0003800000 */
[----:B------:R-:W-:Y:S01]  /*2d30*/  SHF.R.U32.HI R12, RZ, 0x8, R35 ;  /* 0x00000008ff0c7819 */ /* 0x000fe20000011623 */
[----:B------:R-:W-:Y:S01]  /*2d40*/  IMAD.MOV.U32 R15, RZ, RZ, R4 ;  /* 0x000000ffff0f7224 */ /* 0x000fe200078e0004 */
        /* <DEDUP_REMOVED lines=11> */
[----:B------:R-:W-:Y:S02]  /*2e00*/  F2FP.F16.E4M3.UNPACK_B R4, R5 ;  /* 0x00000005ff04723e */ /* 0x000fe400020006ff */
[----:B------:R-:W-:Y:S02]  /*2e10*/  F2FP.F16.E4M3.UNPACK_B R35, R83.H1 ;  /* 0x00000053ff23723e */ /* 0x000fe400030006ff */
        /* <DEDUP_REMOVED lines=9> */
[-C--:B------:R-:W-:Y:S01]  /*2eb0*/  FMUL.FTZ R87, R34, R85.reuse ;  /* 0x0000005522577220 */ /* 0x080fe20000410000 */
        /* <DEDUP_REMOVED lines=26> */
[----:B------:R-:W-:Y:S01]  /*3060*/  F2FP.F16.E4M3.UNPACK_B R83, R12.H1 ;  /* 0x0000000cff53723e */ /* 0x000fe200030006ff */
[-C--:B------:R-:W-:Y:S01]  /*3070*/  FFMA.FTZ R36, R36, R15.reuse, -R85 ;  /* 0x0000000f24247223 */ /* 0x080fe20000010855 */
[----:B------:R-:W-:Y:S01]  /*3080*/  FFMA.FTZ R37, R37, R15, R84 ;  /* 0x0000000f25257223 */ /* 0x000fe20000010054 */
[-C--:B------:R-:W-:Y:S01]  /*3090*/  FFMA.FTZ R15, R34, R82.reuse, -R81 ;  /* 0x00000052220f7223 */ /* 0x080fe20000010851 */
[----:B------:R-:W-:Y:S01]  /*30a0*/  FFMA.FTZ R34, R35, R82, R72 ;  /* 0x0000005223227223 */ /* 0x000fe20000010048 */
[----:B------:R-:W-:Y:S01]  /*30b0*/  F2FP.F16.E4M3.UNPACK_B R72, R7.H1 ;  /* 0x00000007ff48723e */ /* 0x000fe200030006ff */
[--C-:B------:R-:W-:Y:S01]  /*30c0*/  HADD2.F32 R84, -RZ, R83.reuse.H1_H1 ;  /* 0x30000053ff547230 */ /* 0x100fe20000004100 */
[----:B------:R-:W-:Y:S01]  /*30d0*/  F2FP.SATFINITE.E4M3.F32.PACK_AB_MERGE_C R35, R87, R86, RZ ;  /* 0x000000565723723e */ /* 0x000fe200048070ff */
[----:B------:R-:W-:Y:S01]  /*30e0*/  HADD2.F32 R83, -RZ, R83.H0_H0 ;  /* 0x20000053ff537230 */ /* 0x000fe20000004100 */
[-C--:B------:R-:W-:Y:S01]  /*30f0*/  F2FP.F16.E4M3.UNPACK_B R86, R13.reuse.H1 ;  /* 0x0000000dff56723e */ /* 0x080fe200030006ff */
[--C-:B------:R-:W-:Y:S01]  /*3100*/  HADD2.F32 R81, -RZ, R72.reuse.H0_H0 ;  /* 0x20000048ff517230 */ /* 0x100fe20000004100 */
[----:B------:R-:W-:Y:S01]  /*3110*/  F2FP.SATFINITE.E4M3.F32.PACK_AB_MERGE_C R36, R37, R36, RZ ;  /* 0x000000242524723e */ /* 0x000fe200048070ff */
[----:B------:R-:W-:Y:S01]  /*3120*/  HADD2.F32 R72, -RZ, R72.H1_H1 ;  /* 0x30000048ff487230 */ /* 0x000fe20000004100 */
[----:B------:R-:W-:Y:S01]  /*3130*/  F2FP.F16.E4M3.UNPACK_B R37, R6.H1 ;  /* 0x00000006ff25723e */ /* 0x000fe200030006ff */
[--C-:B------:R-:W-:Y:S01]  /*3140*/  HADD2.F32 R87, -RZ, R86.reuse.H1_H1 ;  /* 0x30000056ff577230 */ /* 0x100fe20000004100 */
[----:B------:R-:W-:Y:S01]  /*3150*/  F2FP.F16.E4M3.UNPACK_B R85, R13 ;  /* 0x0000000dff55723e */ /* 0x000fe200020006ff */
[----:B------:R-:W-:Y:S01]  /*3160*/  HADD2.F32 R86, -RZ, R86.H0_H0 ;  /* 0x20000056ff567230 */ /* 0x000fe20000004100 */
        /* <DEDUP_REMOVED lines=19> */
[--C-:B------:R-:W-:Y:S01]  /*32a0*/  HADD2.F32 R7, -RZ, R6.reuse.H0_H0 ;  /* 0x20000006ff077230 */ /* 0x100fe20000004100 */
[----:B------:R-:W-:Y:S01]  /*32b0*/  F2FP.SATFINITE.E4M3.F32.PACK_AB_MERGE_C R37, R37, R92, RZ ;  /* 0x0000005c2525723e */ /* 0x000fe200048070ff */
[----:B------:R-:W-:Y:S02]  /*32c0*/  HADD2.F32 R6, -RZ, R6.H1_H1 ;  /* 0x30000006ff067230 */ /* 0x000fe40000004100 */
[----:B------:R-:W-:Y:S01]  /*32d0*/  FMUL.FTZ R81, R13, R86 ;  /* 0x000000560d517220 */ /* 0x000fe20000410000 */
[----:B------:R-:W-:-:S02]  /*32e0*/  HADD2.F32 R82, -RZ, R82.H0_H0 ;  /* 0x20000052ff527230 */ /* 0x000fc40000004100 */
[----:B------:R-:W-:Y:S01]  /*32f0*/  FMUL.FTZ R86, R12, R86 ;  /* 0x000000560c567220 */ /* 0x000fe20000410000 */
[----:B------:R-:W-:Y:S01]  /*3300*/  F2FP.SATFINITE.E4M3.F32.PACK_AB_MERGE_C R84, R84, R87, RZ ;  /* 0x000000575454723e */ /* 0x000fe200048070ff */
        /* <DEDUP_REMOVED lines=9> */
.L_x_1309:
[----:B------:R-:W-:Y:S05]  /*33a0*/  BSYNC B2 ;  /* 0x0000000000027941 */ /* 0x000fea0003800000 */
.L_x_1308:
[----:B------:R0:W-:Y:S02]  /*33b0*/  ST.E.128 desc[UR42][R10.64], R4 ;  /* 0x000000040a007985 */ /* 0x0001e4000c101d2a */
.L_x_1307:
[----:B------:R-:W-:Y:S05]  /*33c0*/  BSYNC B1 ;  /* 0x0000000000017941 */ /* 0x000fea0003800000 */
.L_x_1306:
        /* <DEDUP_REMOVED lines=68> */
[----:B------:R-:W-:-:S02]  /*3810*/  F2FP.F16.E4M3.UNPACK_B R34, R7.H1 ;  /* 0x00000007ff22723e */ /* 0x000fc400030006ff */
[----:B------:R-:W-:Y:S01]  /*3820*/  F2FP.SATFINITE.E4M3.F32.PACK_AB_MERGE_C R31, R81, R72, RZ ;  /* 0x00000048511f723e */ /* 0x000fe200048070ff */
[--C-:B------:R-:W-:Y:S01]  /*3830*/  HADD2.F32 R81, -RZ, R75.reuse.H1_H1 ;  /* 0x3000004bff517230 */ /* 0x100fe20000004100 */
[----:B------:R-:W-:Y:S01]  /*3840*/  F2FP.SATFINITE.E4M3.F32.PACK_AB_MERGE_C R32, R33, R32, RZ ;  /* 0x000000202120723e */ /* 0x000fe200048070ff */
[--C-:B------:R-:W-:Y:S01]  /*3850*/  HADD2.F32 R35, -RZ, R34.reuse.H0_H0 ;  /* 0x20000022ff237230 */ /* 0x100fe20000004100 */
        /* <DEDUP_REMOVED lines=8> */
[----:B------:R-:W-:Y:S01]  /*38e0*/  FMUL.FTZ R12, R34, R81 ;  /* 0x00000051220c7220 */ /* 0x000fe20000410000 */
[----:B------:R-:W-:Y:S01]  /*38f0*/  HADD2.F32 R82, -RZ, R74.H1_H1 ;  /* 0x3000004aff527230 */ /* 0x000fe20000004100 */
[----:B------:R-:W-:Y:S01]  /*3900*/  F2FP.F16.E4M3.UNPACK_B R7, R7 ;  /* 0x00000007ff07723e */ /* 0x000fe200020006ff */
[----:B------:R-:W-:Y:S02]  /*3910*/  HADD2.F32 R33, -RZ, R33.H0_H0 ;  /* 0x20000021ff217230 */ /* 0x000fe40000004100 */
[----:B------:R-:W-:Y:S01]  /*3920*/  FFMA.FTZ R83, R35, R72, -R12 ;  /* 0x0000004823537223 */ /* 0x000fe2000001080c */
[----:B------:R-:W-:Y:S02]  /*3930*/  HADD2.F32 R12, -RZ, R36.H1_H1 ;  /* 0x30000024ff0c7230 */ /* 0x000fe40000004100 */
[----:B------:R-:W-:Y:S01]  /*3940*/  FMUL.FTZ R84, R13, R82 ;  /* 0x000000520d547220 */ /* 0x000fe20000410000 */
[----:B------:R-:W-:Y:S01]  /*3950*/  F2FP.F16.E4M3.UNPACK_B R6, R6 ;  /* 0x00000006ff06723e */ /* 0x000fe200020006ff */
[----:B------:R-:W-:Y:S01]  /*3960*/  FMUL.FTZ R82, R33, R82 ;  /* 0x0000005221527220 */ /* 0x000fe20000410000 */
[----:B------:R-:W-:Y:S01]  /*3970*/  FMUL.FTZ R81, R35, R81 ;  /* 0x0000005123517220 */ /* 0x000fe20000410000 */
        /* <DEDUP_REMOVED lines=24> */
.L_x_1313:
[----:B------:R-:W-:Y:S05]  /*3b00*/  BSYNC B2 ;  /* 0x0000000000027941 */ /* 0x000fea0003800000 */
.L_x_1312:
[----:B--2---:R0:W-:Y:S02]  /*3b10*/  ST.E.128 desc[UR42][R10.64], R4 ;  /* 0x000000040a007985 */ /* 0x0041e4000c101d2a */
.L_x_1311:
[----:B------:R-:W-:Y:S05]  /*3b20*/  BSYNC B1 ;  /* 0x0000000000017941 */ /* 0x000fea0003800000 */
.L_x_1310:
[----:B------:R-:W-:Y:S05]  /*3b30*/  @P1 BRA `(.L_x_1305) ;  /* 0x0000002c00541947 */ /* 0x000fea0003800000 */
[----:B0-----:R-:W4:Y:S04]  /*3b40*/  LDL R4, [R1+0x14] ;  /* 0x0000140001047983 */ /* 0x001f280000100800 */
[----:B------:R-:W5:Y:S04]  /*3b50*/  LDL R13, [R1+0x40] ;  /* 0x00004000010d7983 */ /* 0x000f680000100800 */
[----:B------:R-:W3:Y:S01]  /*3b60*/  LDL R12, [R1+0x34] ;  /* 0x00003400010c7983 */ /* 0x000ee20000100800 */
[----:B------:R-:W-:Y:S01]  /*3b70*/  BSSY B1, `(.L_x_1314) ;  /* 0x000006d000017945 */ /* 0x000fe20003800000 */
[----:B----4-:R-:W-:-:S02]  /*3b80*/  IADD3 R10, P5, R4, R14, RZ ;  /* 0x0000000e040a7210 */ /* 0x010fc40007fbe0ff */
[----:B------:R0:W4:Y:S01]  /*3b90*/  LDS.128 R4, [R69+0x15800] ;  /* 0x0158000045047984 */ /* 0x0001220000000c00 */
[----:B-----5:R-:W-:Y:S02]  /*3ba0*/  ISETP.GE.AND P6, PT, R13, R80, PT ;  /* 0x000000500d00720c */ /* 0x020fe40003fc6270 */
[----:B---3--:R-:W-:-:S11]  /*3bb0*/  IMAD.X R11, R39, 0x1, R12, P5 ;  /* 0x00000001270b7824 */ /* 0x008fd600028e060c */
[----:B0-----:R-:W-:Y:S05]  /*3bc0*/  @P6 BRA `(.L_x_1315) ;  /* 0x00000004009c6947 */ /* 0x001fea0003800000 */
        /* <DEDUP_REMOVED lines=8> */
[----:B----4-:R-:W-:Y:S01]  /*3c50*/  IMAD.MOV.U32 R9, RZ, RZ, R4 ;  /* 0x000000ffff097224 */ /* 0x010fe200078e0004 */
[----:B------:R-:W-:Y:S01]  /*3c60*/  LOP3.LUT R15, R15, 0xff00, R12, 0xf8, !PT ;  /* 0x0000ff000f0f7812 */ /* 0x000fe200078ef80c */
[----:B------:R-:W-:Y:S01]  /*3c70*/  IMAD.U32 R12, R14, 0x10000, RZ ;  /* 0x000100000e0c7824 */ /* 0x000fe200078e00ff */
[----:B------:R-:W-:-:S02]  /*3c80*/  F2FP.F16.E4M3.UNPACK_B R4, R5 ;  /* 0x00000005ff04723e */ /* 0x000fc400020006ff */
[----:B------:R-:W-:Y:S02]  /*3c90*/  F2FP.F16.E4M3.UNPACK_B R14, R73.H1 ;  /* 0x00000049ff0e723e */ /* 0x000fe400030006ff */
[----:B------:R-:W-:Y:S01]  /*3ca0*/  LOP3.LUT R13, R13, 0xff00, R8, 0xf8, !PT ;  /* 0x0000ff000d0d7812 */ /* 0x000fe200078ef808 */
[----:B------:R-:W-:Y:S01]  /*3cb0*/  IMAD.U32 R8, R28, 0x10000, RZ ;  /* 0x000100001c087824 */ /* 0x000fe200078e00ff */
[----:B------:R-:W-:Y:S01]  /*3cc0*/  LOP3.LUT R30, R15, 0xff0000, R12, 0xf8, !PT ;  /* 0x00ff00000f1e7812 */ /* 0x000fe200078ef80c */
[----:B------:R-:W-:Y:S01]  /*3cd0*/  HADD2.F32 R12, -RZ, R4.H1_H1 ;  /* 0x30000004ff0c7230 */ /* 0x000fe20000004100 */
[----:B------:R-:W-:Y:S01]  /*3ce0*/  F2FP.F16.E4M3.UNPACK_B R15, R38.H1 ;  /* 0x00000026ff0f723e */ /* 0x000fe200030006ff */
[----:B------:R-:W-:Y:S01]  /*3cf0*/  HADD2.F32 R31, -RZ, R14.H0_H0 ;  /* 0x2000000eff1f7230 */ /* 0x000fe20000004100 */
[----:B------:R-:W-:Y:S01]  /*3d00*/  F2FP.F16.E4M3.UNPACK_B R5, R5.H1 ;  /* 0x00000005ff05723e */ /* 0x000fe200030006ff */
[----:B------:R-:W-:Y:S01]  /*3d10*/  HADD2.F32 R4, -RZ, R4.H0_H0 ;  /* 0x20000004ff047230 */ /* 0x000fe20000004100 */
[----:B------:R-:W-:Y:S01]  /*3d20*/  LOP3.LUT R8, R13, 0xff0000, R8, 0xf8, !PT ;  /* 0x00ff00000d087812 */ /* 0x000fe200078ef808 */
[----:B------:R-:W-:-:S02]  /*3d30*/  HADD2.F32 R28, -RZ, R14.H1_H1 ;  /* 0x3000000eff1c7230 */ /* 0x000fc40000004100 */
[----:B------:R-:W-:Y:S01]  /*3d40*/  FMUL.FTZ R33, R12, R31 ;  /* 0x0000001f0c217220 */ /* 0x000fe20000410000 */
[----:B------:R-:W-:Y:S01]  /*3d50*/  HADD2.F32 R29, -RZ, R15.H0_H0 ;  /* 0x2000000fff1d7230 */ /* 0x000fe20000004100 */
[----:B------:R-:W-:Y:S01]  /*3d60*/  F2FP.F16.E4M3.UNPACK_B R73, R73 ;  /* 0x00000049ff49723e */ /* 0x000fe200020006ff */
        /* <DEDUP_REMOVED lines=15> */
[----:B------:R-:W-:Y:S01]  /*3e60*/  HADD2.F32 R15, -RZ, R12.H1_H1 ;  /* 0x3000000cff0f7230 */ /* 0x000fe20000004100 */
[----:B------:R-:W-:Y:S01]  /*3e70*/  F2FP.SATFINITE.E4M3.F32.PACK_AB_MERGE_C R39, R34, R33, RZ ;  /* 0x000000212227723e */ /* 0x000fe200048070ff */
[--C-:B------:R-:W-:Y:S02]  /*3e80*/  HADD2.F32 R12, -RZ, R9.reuse.H0_H0 ;  /* 0x20000009ff0c7230 */ /* 0x100fe40000004100 */
[-C--:B------:R-:W-:Y:S01]  /*3e90*/  FMUL.FTZ R32, R14, R28.reuse ;  /* 0x0000001c0e207220 */ /* 0x080fe20000410000 */
[----:B------:R-:W-:Y:S02]  /*3ea0*/  HADD2.F32 R13, -RZ, R9.H1_H1 ;  /* 0x30000009ff0d7230 */ /* 0x000fe40000004100 */
[----:B------:R-:W-:Y:S01]  /*3eb0*/  FMUL.FTZ R31, R15, R28 ;  /* 0x0000001c0f1f7220 */ /* 0x000fe20000410000 */
[----:B------:R-:W-:Y:S01]  /*3ec0*/  HADD2.F32 R73, -RZ, R73.H0_H0 ;  /* 0x20000049ff497230 */ /* 0x000fe20000004100 */
[----:B------:R-:W-:Y:S01]  /*3ed0*/  F2FP.SATFINITE.E4M3.F32.PACK_AB_MERGE_C R5, R5, R4, R39 ;  /* 0x000000040505723e */ /* 0x000fe20004807027 */
[----:B------:R-:W-:-:S02]  /*3ee0*/  HADD2.F32 R9, -RZ, R38.H1_H1 ;  /* 0x30000026ff097230 */ /* 0x000fc40000004100 */
[----:B------:R-:W-:Y:S02]  /*3ef0*/  HADD2.F32 R38, -RZ, R38.H0_H0 ;  /* 0x20000026ff267230 */ /* 0x000fe40000004100 */
[-C--:B------:R-:W-:Y:S01]  /*3f00*/  FMUL.FTZ R29, R13, R73.reuse ;  /* 0x000000490d1d7220 */ /* 0x080fe20000410000 */
[----:B------:R-:W-:Y:S01]  /*3f10*/  FMUL.FTZ R28, R12, R73 ;  /* 0x000000490c1c7220 */ /* 0x000fe20000410000 */
[-C--:B------:R-:W-:Y:S01]  /*3f20*/  FFMA.FTZ R31, R14, R9.reuse, -R31 ;  /* 0x000000090e1f7223 */ /* 0x080fe2000001081f */
[----:B------:R-:W-:Y:S01]  /*3f30*/  FFMA.FTZ R32, R15, R9, R32 ;  /* 0x000000090f207223 */ /* 0x000fe20000010020 */
[-C--:B------:R-:W-:Y:S01]  /*3f40*/  FFMA.FTZ R9, R12, R38.reuse, -R29 ;  /* 0x000000260c097223 */ /* 0x080fe2000001081d */
[----:B------:R-:W-:Y:S01]  /*3f50*/  FFMA.FTZ R38, R13, R38, R28 ;  /* 0x000000260d267223 */ /* 0x000fe2000001001c */
[----:B------:R-:W-:Y:S02]  /*3f60*/  F2FP.F16.E4M3.UNPACK_B R13, R7.H1 ;  /* 0x00000007ff0d723e */ /* 0x000fe400030006ff */
[----:B------:R-:W-:-:S02]  /*3f70*/  F2FP.SATFINITE.E4M3.F32.PACK_AB_MERGE_C R37, R32, R31, RZ ;  /* 0x0000001f2025723e */ /* 0x000fc400048070ff */
[----:B------:R-:W-:Y:S01]  /*3f80*/  F2FP.F16.E4M3.UNPACK_B R32, R30.H1 ;  /* 0x0000001eff20723e */ /* 0x000fe200030006ff */
[--C-:B------:R-:W-:Y:S01]  /*3f90*/  HADD2.F32 R15, -RZ, R13.reuse.H1_H1 ;  /* 0x3000000dff0f7230 */ /* 0x100fe20000004100 */
[----:B------:R-:W-:Y:S01]  /*3fa0*/  F2FP.F16.E4M3.UNPACK_B R12, R6.H1 ;  /* 0x00000006ff0c723e */ /* 0x000fe200030006ff */
[----:B------:R-:W-:Y:S01]  /*3fb0*/  HADD2.F32 R14, -RZ, R13.H0_H0 ;  /* 0x2000000dff0e7230 */ /* 0x000fe20000004100 */
[----:B------:R-:W-:Y:S01]  /*3fc0*/  F2FP.F16.E4M3.UNPACK_B R29, R8.H1 ;  /* 0x00000008ff1d723e */ /* 0x000fe200030006ff */
[----:B------:R-:W-:Y:S01]  /*3fd0*/  HADD2.F32 R34, -RZ, R32.H1_H1 ;  /* 0x30000020ff227230 */ /* 0x000fe20000004100 */
[----:B------:R-:W-:Y:S01]  /*3fe0*/  F2FP.F16.E4M3.UNPACK_B R31, R30 ;  /* 0x0000001eff1f723e */ /* 0x000fe200020006ff */
[----:B------:R-:W-:Y:S01]  /*3ff0*/  HADD2.F32 R13, -RZ, R12.H1_H1 ;  /* 0x3000000cff0d7230 */ /* 0x000fe20000004100 */
[----:B------:R-:W-:Y:S01]  /*4000*/  F2FP.F16.E4M3.UNPACK_B R28, R8 ;  /* 0x00000008ff1c723e */ /* 0x000fe200020006ff */
[----:B------:R-:W-:Y:S02]  /*4010*/  HADD2.F32 R30, -RZ, R29.H1_H1 ;  /* 0x3000001dff1e7230 */ /* 0x000fe40000004100 */
[----:B------:R-:W-:Y:S01]  /*4020*/  FMUL.FTZ R35, R15, R34 ;  /* 0x000000220f237220 */ /* 0x000fe20000410000 */
[----:B------:R-:W-:-:S02]  /*4030*/  HADD2.F32 R33, -RZ, R31.H1_H1 ;  /* 0x3000001fff217230 */ /* 0x000fc40000004100 */
        /* <DEDUP_REMOVED lines=17> */
[----:B------:R-:W-:-:S02]  /*4150*/  HADD2.F32 R13, -RZ, R32.H0_H0 ;  /* 0x20000020ff0d7230 */ /* 0x000fc40000004100 */
[----:B------:R-:W-:Y:S02]  /*4160*/  HADD2.F32 R6, -RZ, R6.H1_H1 ;  /* 0x30000006ff067230 */ /* 0x000fe40000004100 */
        /* <DEDUP_REMOVED lines=13> */
.L_x_1315:
[----:B------:R-:W-:Y:S05]  /*4240*/  BSYNC B1 ;  /* 0x0000000000017941 */ /* 0x000fea0003800000 */
.L_x_1314:
[----:B----4-:R0:W-:Y:S01]  /*4250*/  ST.E.128 desc[UR42][R10.64], R4 ;  /* 0x000000040a007985 */ /* 0x0101e2000c101d2a */
[----:B------:R-:W-:Y:S05]  /*4260*/  BRA `(.L_x_1305) ;  /* 0x0000002400887947 */ /* 0x000fea0003800000 */
.L_x_1298:
        /* <DEDUP_REMOVED lines=31> */
.L_x_1317:
[----:B------:R-:W-:Y:S05]  /*4460*/  BSYNC B1 ;  /* 0x0000000000017941 */ /* 0x000fea0003800000 */
.L_x_1316:
        /* <DEDUP_REMOVED lines=12> */
.L_x_1318:
[----:B------:R-:W2:Y:S01]  /*4530*/  LDL R8, [R1+0x18] ;  /* 0x0000180001087983 */ /* 0x000ea20000100800 */
[----:B------:R-:W-:Y:S01]  /*4540*/  IMAD R68, R23, 0x8, R18 ;  /* 0x0000000817447824 */ /* 0x000fe200078e0212 */
[----:B------:R-:W-:Y:S01]  /*4550*/  BSSY B1, `(.L_x_1319) ;  /* 0x0000004000017945 */ /* 0x000fe20003800000 */
[----:B--2---:R-:W-:-:S04]  /*4560*/  SHF.L.U32 R79, R8, 0x1f, RZ ;  /* 0x0000001f084f7819 */ /* 0x004fc800000006ff */
[----:B------:R-:W1:Y:S02]  /*4570*/  SYNCS.PHASECHK.TRANS64.TRYWAIT P6, [R68+URZ+0x19c90], R79 ;  /* 0x019c904f440075a7 */ /* 0x000e6400080c017f */
[----:B-1----:R-:W-:Y:S05]  /*4580*/  @!P6 BRA `(.L_x_1320) ;  /* 0x000001d40038e947 */ /* 0x002fea0003800000 */
.L_x_1642:
[----:B------:R-:W-:Y:S05]  /*4590*/  BSYNC B1 ;  /* 0x0000000000017941 */ /* 0x000fea0003800000 */
.L_x_1319:
[----:B------:R-:W-:-:S03]  /*45a0*/  UMOV UR4, 0xffffffff ;  /* 0xffffffff00047882 */ /* 0x000fc60000000000 */
[----:B------:R-:W-:Y:S05]  /*45b0*/  BRA.DIV UR4, `(.L_x_1321) ;  /* 0x000001d604407947 */ /* 0x000fea000b800000 */
[----:B------:R-:W2:Y:S04]  /*45c0*/  SHFL.IDX PT, R81, R81, RZ, 0x1e1f ;  /* 0x001e1fff51517589 */ /* 0x000ea800000e0000 */
[----:B------:R3:W4:Y:S02]  /*45d0*/  SHFL.IDX PT, R82, R72, RZ, 0x1e1f ;  /* 0x001e1fff48527589 */ /* 0x00072400000e0000 */
.L_x_1646:
[----:B------:R-:W-:Y:S05]  /*45e0*/  @P5 BRA `(.L_x_1305) ;  /* 0x0000002000a85947 */ /* 0x000fea0003800000 */
[----:B------:R-:W5:Y:S01]  /*45f0*/  LDC R90, c[0x0][0x2f4] ;  /* 0x0000bd00ff5a7b82 */ /* 0x000f620000000800 */
[----:B------:R-:W-:Y:S01]  /*4600*/  ISETP.NE.AND P5, PT, R52, RZ, PT ;  /* 0x000000ff3400720c */ /* 0x000fe20003fa5270 */
[----:B------:R-:W-:Y:S01]  /*4610*/  BSSY B1, `(.L_x_1322) ;  /* 0x00000f7000017945 */ /* 0x000fe20003800000 */
[----:B-----5:R-:W-:-:S11]  /*4620*/  IMAD.IADD R92, R90, 0x1, -R53 ;  /* 0x000000015a5c7824 */ /* 0x020fd600078e0a35 */
[----:B------:R-:W-:Y:S05]  /*4630*/  @!P5 BRA `(.L_x_1323) ;  /* 0x0000000c00d0d947 */ /* 0x000fea0003800000 */
[----:B0-----:R-:W5:Y:S04]  /*4640*/  LDL R13, [R1+0x30] ;  /* 0x00003000010d7983 */ /* 0x001f680000100800 */
[----:B------:R-:W5:Y:S04]  /*4650*/  LDL R12, [R1+0x78] ;  /* 0x00007800010c7983 */ /* 0x000f680000100800 */
[----:B------:R-:W5:Y:S01]  /*4660*/  LDL R10, [R1+0x44] ;  /* 0x00004400010a7983 */ /* 0x000f620000100800 */
[----:B------:R-:W-:Y:S01]  /*4670*/  SEL R8, R53, R92, !P3 ;  /* 0x0000005c35087207 */ /* 0x000fe20005800000 */
[----:B------:R-:W-:Y:S01]  /*4680*/  BSSY B2, `(.L_x_1324) ;  /* 0x00000ed000027945 */ /* 0x000fe20003800000 */
[----:B---34-:R-:W-:-:S02]  /*4690*/  IADD3 R72, P6, R3, R82, RZ ;  /* 0x0000005203487210 */ /* 0x018fc40007fde0ff */
[----:B------:R-:W-:Y:S02]  /*46a0*/  SHF.R.S32.HI R9, RZ, 0x1f, R8 ;  /* 0x0000001fff097819 */ /* 0x000fe40000011408 */
[----:B--2---:R-:W-:Y:S02]  /*46b0*/  LEA.HI.X.SX32 R73, R3, R81, 0x1, P6 ;  /* 0x0000005103497211 */ /* 0x004fe400030f0eff */
[----:B------:R-:W-:-:S04]  /*46c0*/  LEA.HI R9, R9, R8, RZ, 0x5 ;  /* 0x0000000809097211 */ /* 0x000fc800078f28ff */
[----:B------:R-:W-:-:S04]  /*46d0*/  SHF.R.S32.HI R9, RZ, 0x5, R9 ;  /* 0x00000005ff097819 */ /* 0x000fc80000011409 */
[----:B------:R-:W-:-:S04]  /*46e0*/  LEA.HI.SX32 R9, R64, R9, 0x1c ;  /* 0x0000000940097211 */ /* 0x000fc800078fe2ff */
[C---:B------:R-:W-:Y:S01]  /*46f0*/  LEA.HI R8, R9.reuse, R9, RZ, 0x1 ;  /* 0x0000000909087211 */ /* 0x040fe200078f08ff */
[----:B------:R-:W-:-:S04]  /*4700*/  IMAD.SHL.U32 R11, R9, 0x10, RZ ;  /* 0x00000010090b7824 */ /* 0x000fc800078e00ff */
[----:B------:R-:W-:Y:S01]  /*4710*/  IMAD.SHL.U32 R9, R8, 0x800, RZ ;  /* 0x0000080008097824 */ /* 0x000fe200078e00ff */
[----:B------:R-:W-:-:S04]  /*4720*/  ISETP.GE.AND P5, PT, R11, R90, PT ;  /* 0x0000005a0b00720c */ /* 0x000fc80003fa6270 */
[----:B------:R-:W-:-:S09]  /*4730*/  LOP3.LUT R9, R9, 0xfffff000, RZ, 0xc0, !PT ;  /* 0xfffff00009097812 */ /* 0x000fd200078ec0ff */
[----:B------:R-:W-:-:S04]  /*4740*/  @!P5 IADD3 R74, P6, R82, R11, RZ ;  /* 0x0000000b524ad210 */ /* 0x000fc80007fde0ff */
[----:B------:R-:W-:Y:S02]  /*4750*/  @!P5 LEA.HI.X.SX32 R75, R11, R81, 0x1, P6 ;  /* 0x000000510b4bd211 */ /* 0x000fe400030f0eff */
[----:B------:R-:W-:Y:S02]  /*4760*/  ISETP.GE.AND P6, PT, R16, R80, PT ;  /* 0x000000501000720c */ /* 0x000fe40003fc6270 */
[----:B-----5:R-:W-:-:S04]  /*4770*/  LOP3.LUT R8, R13, 0x10, R11, 0xf8, !PT ;  /* 0x000000100d087812 */ /* 0x020fc800078ef80b */
[----:B------:R-:W-:-:S04]  /*4780*/  LOP3.LUT R8, R8, R12, RZ, 0x3c, !PT ;  /* 0x0000000c08087212 */ /* 0x000fc800078e3cff */
        /* <DEDUP_REMOVED lines=8> */
[----:B------:R-:W-:Y:S01]  /*4810*/  SHF.R.U32.HI R28, RZ, 0x8, R29 ;  /* 0x00000008ff1c7819 */ /* 0x000fe2000001161d */
[----:B0-----:R-:W-:Y:S01]  /*4820*/  IMAD.MOV.U32 R36, RZ, RZ, R8 ;  /* 0x000000ffff247224 */ /* 0x001fe200078e0008 */
[----:B------:R-:W-:Y:S02]  /*4830*/  LOP3.LUT R97, R29, 0xff0000ff, RZ, 0xc0, !PT ;  /* 0xff0000ff1d617812 */ /* 0x000fe400078ec0ff */
[----:B------:R-:W-:Y:S01]  /*4840*/  SHF.R.U32.HI R100, RZ, 0x8, R31 ;  /* 0x00000008ff647819 */ /* 0x000fe2000001161f */
[----:B------:R-:W-:Y:S01]  /*4850*/  IMAD.SHL.U32 R8, R28, 0x100, RZ ;  /* 0x000001001c087824 */ /* 0x000fe200078e00ff */
[----:B------:R-:W-:Y:S01]  /*4860*/  SHF.R.U32.HI R94, RZ, 0x10, R29 ;  /* 0x00000010ff5e7819 */ /* 0x000fe2000001161d */
[----:B------:R-:W-:Y:S01]  /*4870*/  IMAD.MOV.U32 R28, RZ, RZ, R10 ;  /* 0x000000ffff1c7224 */ /* 0x000fe200078e000a */
[--C-:B------:R-:W-:Y:S01]  /*4880*/  SHF.R.U32.HI R99, RZ, 0x8, R37.reuse ;  /* 0x00000008ff637819 */ /* 0x100fe20000011625 */
[----:B--2---:R-:W-:Y:S01]  /*4890*/  IMAD.MOV.U32 R29, RZ, RZ, R14 ;  /* 0x000000ffff1d7224 */ /* 0x004fe200078e000e */
[----:B------:R-:W-:-:S02]  /*48a0*/  SHF.R.U32.HI R30, RZ, 0x10, R37 ;  /* 0x00000010ff1e7819 */ /* 0x000fc40000011625 */
[----:B------:R-:W-:Y:S01]  /*48b0*/  LOP3.LUT R96, R37, 0xff0000ff, RZ, 0xc0, !PT ;  /* 0xff0000ff25607812 */ /* 0x000fe200078ec0ff */
[----:B------:R-:W-:Y:S01]  /*48c0*/  IMAD.MOV.U32 R37, RZ, RZ, R12 ;  /* 0x000000ffff257224 */ /* 0x000fe200078e000c */
[----:B------:R-:W-:Y:S01]  /*48d0*/  LOP3.LUT R97, R97, 0xff00, R8, 0xf8, !PT ;  /* 0x0000ff0061617812 */ /* 0x000fe200078ef808 */
[----:B------:R-:W-:Y:S01]  /*48e0*/  IMAD.SHL.U32 R8, R100, 0x100, RZ ;  /* 0x0000010064087824 */ /* 0x000fe200078e00ff */
[----:B------:R-:W-:Y:S01]  /*48f0*/  SHF.R.U32.HI R38, RZ, 0x10, R31 ;  /* 0x00000010ff267819 */ /* 0x000fe2000001161f */
[----:B------:R-:W-:Y:S01]  /*4900*/  IMAD.U32 R12, R94, 0x10000, RZ ;  /* 0x000100005e0c7824 */ /* 0x000fe200078e00ff */
[----:B------:R-:W-:Y:S01]  /*4910*/  LOP3.LUT R95, R31, 0xff0000ff, RZ, 0xc0, !PT ;  /* 0xff0000ff1f5f7812 */ /* 0x000fe200078ec0ff */
[----:B------:R-:W-:Y:S01]  /*4920*/  IMAD.U32 R14, R30, 0x10000, RZ ;  /* 0x000100001e0e7824 */ /* 0x000fe200078e00ff */
[--C-:B------:R-:W-:Y:S02]  /*4930*/  SHF.R.U32.HI R31, RZ, 0x10, R39.reuse ;  /* 0x00000010ff1f7819 */ /* 0x100fe40000011627 */
[----:B------:R-:W-:-:S02]  /*4940*/  SHF.R.U32.HI R98, RZ, 0x8, R39 ;  /* 0x00000008ff627819 */ /* 0x000fc40000011627 */
[----:B------:R-:W-:Y:S01]  /*4950*/  LOP3.LUT R101, R39, 0xff0000ff, RZ, 0xc0, !PT ;  /* 0xff0000ff27657812 */ /* 0x000fe200078ec0ff */
[----:B------:R-:W-:Y:S01]  /*4960*/  IMAD.SHL.U32 R39, R99, 0x100, RZ ;  /* 0x0000010063277824 */ /* 0x000fe200078e00ff */
[----:B------:R-:W-:Y:S01]  /*4970*/  LOP3.LUT R95, R95, 0xff00, R8, 0xf8, !PT ;  /* 0x0000ff005f5f7812 */ /* 0x000fe200078ef808 */
[----:B------:R-:W-:Y:S01]  /*4980*/  IMAD.SHL.U32 R10, R98, 0x100, RZ ;  /* 0x00000100620a7824 */ /* 0x000fe200078e00ff */
[----:B------:R-:W-:Y:S01]  /*4990*/  LOP3.LUT R12, R97, 0xff0000, R12, 0xf8, !PT ;  /* 0x00ff0000610c7812 */ /* 0x000fe200078ef80c */
[----:B------:R-:W-:Y:S01]  /*49a0*/  IMAD.U32 R8, R38, 0x10000, RZ ;  /* 0x0001000026087824 */ /* 0x000fe200078e00ff */
[----:B------:R-:W-:Y:S01]  /*49b0*/  LOP3.LUT R99, R96, 0xff00, R39, 0xf8, !PT ;  /* 0x0000ff0060637812 */ /* 0x000fe200078ef827 */
[----:B------:R-:W-:Y:S01]  /*49c0*/  IMAD.U32 R31, R31, 0x10000, RZ ;  /* 0x000100001f1f7824 */ /* 0x000fe200078e00ff */
[----:B------:R-:W-:Y:S02]  /*49d0*/  F2FP.F16.E4M3.UNPACK_B R97, R91.H1 ;  /* 0x0000005bff61723e */ /* 0x000fe400030006ff */
[----:B------:R-:W-:-:S02]  /*49e0*/  F2FP.F16.E4M3.UNPACK_B R38, R37.H1 ;  /* 0x00000025ff26723e */ /* 0x000fc400030006ff */
[----:B------:R-:W-:Y:S02]  /*49f0*/  F2FP.F16.E4M3.UNPACK_B R39, R36.H1 ;  /* 0x00000024ff27723e */ /* 0x000fe400030006ff */
[----:B------:R-:W-:Y:S01]  /*4a00*/  LOP3.LUT R98, R101, 0xff00, R10, 0xf8, !PT ;  /* 0x0000ff0065627812 */ /* 0x000fe200078ef80a */
[----:B------:R-:W-:Y:S01]  /*4a10*/  HADD2.F32 R10, -RZ, R97.H0_H0 ;  /* 0x20000061ff0a7230 */ /* 0x000fe20000004100 */
[----:B------:R-:W-:Y:S01]  /*4a20*/  LOP3.LUT R8, R95, 0xff0000, R8, 0xf8, !PT ;  /* 0x00ff00005f087812 */ /* 0x000fe200078ef808 */
[----:B------:R-:W-:Y:S01]  /*4a30*/  HADD2.F32 R95, -RZ, R38.H0_H0 ;  /* 0x20000026ff5f7230 */ /* 0x000fe20000004100 */
[----:B------:R-:W-:Y:S01]  /*4a40*/  F2FP.F16.E4M3.UNPACK_B R96, R93.H1 ;  /* 0x0000005dff60723e */ /* 0x000fe200030006ff */
[--C-:B------:R-:W-:Y:S01]  /*4a50*/  HADD2.F32 R94, -RZ, R39.reuse.H0_H0 ;  /* 0x20000027ff5e7230 */ /* 0x100fe20000004100 */
[----:B------:R-:W-:Y:S01]  /*4a60*/  LOP3.LUT R14, R99, 0xff0000, R14, 0xf8, !PT ;  /* 0x00ff0000630e7812 */ /* 0x000fe200078ef80e */
[----:B------:R-:W-:Y:S02]  /*4a70*/  HADD2.F32 R39, -RZ, R39.H1_H1 ;  /* 0x30000027ff277230 */ /* 0x000fe40000004100 */
[----:B------:R-:W-:Y:S01]  /*4a80*/  FMUL.FTZ R101, R95, R10 ;  /* 0x0000000a5f657220 */ /* 0x000fe20000410000 */
[----:B------:R-:W-:-:S02]  /*4a90*/  HADD2.F32 R30, -RZ, R96.H0_H0 ;  /* 0x20000060ff1e7230 */ /* 0x000fc40000004100 */
[----:B------:R-:W-:Y:S01]  /*4aa0*/  FMUL.FTZ R100, R94, R10 ;  /* 0x0000000a5e647220 */ /* 0x000fe20000410000 */
[----:B------:R-:W-:Y:S01]  /*4ab0*/  LOP3.LUT R10, R98, 0xff0000, R31, 0xf8, !PT ;  /* 0x00ff0000620a7812 */ /* 0x000fe200078ef81f */
[----:B------:R-:W-:Y:S02]  /*4ac0*/  HADD2.F32 R98, -RZ, R96.H1_H1 ;  /* 0x30000060ff627230 */ /* 0x000fe40000004100 */
[-C--:B------:R-:W-:Y:S01]  /*4ad0*/  FFMA.FTZ R31, R94, R30.reuse, -R101 ;  /* 0x0000001e5e1f7223 */ /* 0x080fe20000010865 */
[----:B------:R-:W-:Y:S01]  /*4ae0*/  FFMA.FTZ R30, R95, R30, R100 ;  /* 0x0000001e5f1e7223 */ /* 0x000fe20000010064 */
[----:B------:R-:W-:Y:S01]  /*4af0*/  HADD2.F32 R100, -RZ, R97.H1_H1 ;  /* 0x30000061ff647230 */ /* 0x000fe20000004100 */
[----:B------:R-:W-:Y:S02]  /*4b00*/  F2FP.F16.E4M3.UNPACK_B R97, R91 ;  /* 0x0000005bff61723e */ /* 0x000fe400020006ff */
[----:B------:R-:W-:Y:S02]  /*4b10*/  F2FP.F16.E4M3.UNPACK_B R94, R36 ;  /* 0x00000024ff5e723e */ /* 0x000fe400020006ff */
[----:B------:R-:W-:Y:S01]  /*4b20*/  F2FP.F16.E4M3.UNPACK_B R91, R37 ;  /* 0x00000025ff5b723e */ /* 0x000fe200020006ff */
[----:B------:R-:W-:Y:S01]  /*4b30*/  HADD2.F32 R36, -RZ, R97.H0_H0 ;  /* 0x20000061ff247230 */ /* 0x000fe20000004100 */
[----:B------:R-:W-:Y:S01]  /*4b40*/  F2FP.F16.E4M3.UNPACK_B R95, R93 ;  /* 0x0000005dff5f723e */ /* 0x000fe200020006ff */
[----:B------:R-:W-:-:S02]  /*4b50*/  HADD2.F32 R93, -RZ, R38.H1_H1 ;  /* 0x30000026ff5d7230 */ /* 0x000fc40000004100 */
[-C--:B------:R-:W-:Y:S01]  /*4b60*/  FMUL.FTZ R104, R39, R100.reuse ;  /* 0x0000006427687220 */ /* 0x080fe20000410000 */
[--C-:B------:R-:W-:Y:S01]  /*4b70*/  HADD2.F32 R38, -RZ, R94.reuse.H0_H0 ;  /* 0x2000005eff267230 */ /* 0x100fe20000004100 */
[----:B------:R-:W-:Y:S01]  /*4b80*/  F2FP.F16.E4M3.UNPACK_B R101, R87.H1 ;  /* 0x00000057ff65723e */ /* 0x000fe200030006ff */
[----:B------:R-:W-:Y:S02]  /*4b90*/  HADD2.F32 R37, -RZ, R91.H0_H0 ;  /* 0x2000005bff257230 */ /* 0x000fe40000004100 */
[----:B------:R-:W-:Y:S01]  /*4ba0*/  FMUL.FTZ R102, R93, R100 ;  /* 0x000000645d667220 */ /* 0x000fe20000410000 */
[--C-:B------:R-:W-:Y:S02]  /*4bb0*/  HADD2.F32 R96, -RZ, R95.reuse.H0_H0 ;  /* 0x2000005fff607230 */ /* 0x100fe40000004100 */
[-C--:B------:R-:W-:Y:S01]  /*4bc0*/  FMUL.FTZ R100, R38, R36.reuse ;  /* 0x0000002426647220 */ /* 0x080fe20000410000 */
[----:B------:R-:W-:Y:S02]  /*4bd0*/  HADD2.F32 R94, -RZ, R94.H1_H1 ;  /* 0x3000005eff5e7230 */ /* 0x000fe40000004100 */
[----:B------:R-:W-:Y:S01]  /*4be0*/  FMUL.FTZ R99, R37, R36 ;  /* 0x0000002425637220 */ /* 0x000fe20000410000 */
[----:B------:R-:W-:Y:S01]  /*4bf0*/  FFMA.FTZ R36, R39, R98, -R102 ;  /* 0x0000006227247223 */ /* 0x000fe20000010866 */
[----:B------:R-:W-:Y:S01]  /*4c00*/  FFMA.FTZ R37, R37, R96, R100 ;  /* 0x0000006025257223 */ /* 0x000fe20000010064 */
[----:B------:R-:W-:Y:S01]  /*4c10*/  FFMA.FTZ R39, R93, R98, R104 ;  /* 0x000000625d277223 */ /* 0x000fe20000010068 */
[----:B------:R-:W-:Y:S01]  /*4c20*/  HADD2.F32 R100, -RZ, R95.H1_H1 ;  /* 0x3000005fff647230 */ /* 0x000fe20000004100 */
[----:B------:R-:W-:Y:S01]  /*4c30*/  F2FP.F16.E4M3.UNPACK_B R98, R28.H1 ;  /* 0x0000001cff62723e */ /* 0x000fe200030006ff */
[----:B------:R-:W-:Y:S01]  /*4c40*/  HADD2.F32 R93, -RZ, R97.H1_H1 ;  /* 0x30000061ff5d7230 */ /* 0x000fe20000004100 */
[----:B------:R-:W-:Y:S01]  /*4c50*/  F2FP.F16.E4M3.UNPACK_B R97, R29.H1 ;  /* 0x0000001dff61723e */ /* 0x000fe200030006ff */
[----:B------:R-:W-:-:S02]  /*4c60*/  HADD2.F32 R95, -RZ, R91.H1_H1 ;  /* 0x3000005bff5f7230 */ /* 0x000fc40000004100 */
[----:B------:R-:W-:Y:S01]  /*4c70*/  FFMA.FTZ R38, R38, R96, -R99 ;  /* 0x0000006026267223 */ /* 0x000fe20000010863 */
[----:B------:R-:W-:Y:S01]  /*4c80*/  F2FP.F16.E4M3.UNPACK_B R96, R89.H1 ;  /* 0x00000059ff60723e */ /* 0x000fe200030006ff */
[CC--:B------:R-:W-:Y:S01]  /*4c90*/  FMUL.FTZ R104, R94.reuse, R93.reuse ;  /* 0x0000005d5e687220 */ /* 0x0c0fe20000410000 */
[----:B------:R-:W-:Y:S02]  /*4ca0*/  HADD2.F32 R102, -RZ, R101.H0_H0 ;  /* 0x20000065ff667230 */ /* 0x000fe40000004100 */
[C---:B------:R-:W-:Y:S01]  /*4cb0*/  FMUL.FTZ R91, R95.reuse, R93 ;  /* 0x0000005d5f5b7220 */ /* 0x040fe20000410000 */
[----:B------:R-:W-:Y:S01]  /*4cc0*/  HADD2.F32 R99, -RZ, R97.H0_H0 ;  /* 0x20000061ff637230 */ /* 0x000fe20000004100 */
[----:B------:R-:W-:Y:S01]  /*4cd0*/  F2FP.F16.E4M3.UNPACK_B R87, R87 ;  /* 0x00000057ff57723e */ /* 0x000fe200020006ff */
[----:B------:R-:W-:Y:S02]  /*4ce0*/  HADD2.F32 R93, -RZ, R98.H0_H0 ;  /* 0x20000062ff5d7230 */ /* 0x000fe40000004100 */
[-C--:B------:R-:W-:Y:S01]  /*4cf0*/  FFMA.FTZ R91, R94, R100.reuse, -R91 ;  /* 0x000000645e5b7223 */ /* 0x080fe2000001085b */
[----:B------:R-:W-:Y:S01]  /*4d00*/  FFMA.FTZ R94, R95, R100, R104 ;  /* 0x000000645f5e7223 */ /* 0x000fe20000010068 */
[----:B------:R-:W-:-:S02]  /*4d10*/  HADD2.F32 R100, -RZ, R96.H0_H0 ;  /* 0x20000060ff647230 */ /* 0x000fc40000004100 */
[-C--:B------:R-:W-:Y:S01]  /*4d20*/  FMUL.FTZ R104, R99, R102.reuse ;  /* 0x0000006663687220 */ /* 0x080fe20000410000 */
[----:B------:R-:W-:Y:S01]  /*4d30*/  FMUL.FTZ R106, R93, R102 ;  /* 0x000000665d6a7220 */ /* 0x000fe20000410000 */
[----:B------:R-:W-:Y:S01]  /*4d40*/  HADD2.F32 R102, -RZ, R101.H1_H1 ;  /* 0x30000065ff667230 */ /* 0x000fe20000004100 */
[----:B------:R-:W-:Y:S01]  /*4d50*/  F2FP.SATFINITE.E4M3.F32.PACK_AB_MERGE_C R30, R39, R30, RZ ;  /* 0x0000001e271e723e */ /* 0x000fe200048070ff */
[----:B------:R-:W-:Y:S02]  /*4d60*/  HADD2.F32 R98, -RZ, R98.H1_H1 ;  /* 0x30000062ff627230 */ /* 0x000fe40000004100 */
[-C--:B------:R-:W-:Y:S01]  /*4d70*/  FFMA.FTZ R93, R93, R100.reuse, -R104 ;  /* 0x000000645d5d7223 */ /* 0x080fe20000010868 */
[----:B------:R-:W-:Y:S02]  /*4d80*/  HADD2.F32 R97, -RZ, R97.H1_H1 ;  /* 0x30000061ff617230 */ /* 0x000fe40000004100 */
[----:B------:R-:W-:Y:S01]  /*4d90*/  FFMA.FTZ R95, R99, R100, R106 ;  /* 0x00000064635f7223 */ /* 0x000fe2000001006a */
[----:B------:R-:W-:Y:S01]  /*4da0*/  HADD2.F32 R101, -RZ, R96.H1_H1 ;  /* 0x30000060ff657230 */ /* 0x000fe20000004100 */
[----:B------:R-:W-:Y:S01]  /*4db0*/  F2FP.F16.E4M3.UNPACK_B R99, R29 ;  /* 0x0000001dff63723e */ /* 0x000fe200020006ff */
[-C--:B------:R-:W-:Y:S01]  /*4dc0*/  FMUL.FTZ R104, R98, R102.reuse ;  /* 0x0000006662687220 */ /* 0x080fe20000410000 */
[----:B------:R-:W-:Y:S01]  /*4dd0*/  FMUL.FTZ R103, R97, R102 ;  /* 0x0000006661677220 */ /* 0x000fe20000410000 */
[----:B------:R-:W-:Y:S01]  /*4de0*/  F2FP.F16.E4M3.UNPACK_B R29, R28 ;  /* 0x0000001cff1d723e */ /* 0x000fe200020006ff */
[----:B------:R-:W-:-:S02]  /*4df0*/  HADD2.F32 R102, -RZ, R87.H0_H0 ;  /* 0x20000057ff667230 */ /* 0x000fc40000004100 */
[-C--:B------:R-:W-:Y:S01]  /*4e00*/  FFMA.FTZ R28, R97, R101.reuse, R104 ;  /* 0x00000065611c7223 */ /* 0x080fe20000010068 */
[----:B------:R-:W-:Y:S01]  /*4e10*/  FFMA.FTZ R96, R98, R101, -R103 ;  /* 0x0000006562607223 */ /* 0x000fe20000010867 */
[----:B------:R-:W-:Y:S01]  /*4e20*/  HADD2.F32 R104, -RZ, R87.H1_H1 ;  /* 0x30000057ff687230 */ /* 0x000fe20000004100 */
[----:B------:R-:W-:Y:S01]  /*4e30*/  F2FP.F16.E4M3.UNPACK_B R100, R89 ;  /* 0x00000059ff64723e */ /* 0x000fe200020006ff */
[----:B------:R-:W-:Y:S01]  /*4e40*/  HADD2.F32 R98, -RZ, R99.H0_H0 ;  /* 0x20000063ff627230 */ /* 0x000fe20000004100 */
[----:B------:R-:W-:Y:S01]  /*4e50*/  F2FP.SATFINITE.E4M3.F32.PACK_AB_MERGE_C R31, R36, R31, RZ ;  /* 0x0000001f241f723e */ /* 0x000fe200048070ff */
[----:B------:R-:W-:Y:S01]  /*4e60*/  HADD2.F32 R87, -RZ, R29.H0_H0 ;  /* 0x2000001dff577230 */ /* 0x000fe20000004100 */
[----:B------:R-:W-:Y:S01]  /*4e70*/  F2FP.SATFINITE.E4M3.F32.PACK_AB_MERGE_C R96, R96, R93, RZ ;  /* 0x0000005d6060723e */ /* 0x000fe200048070ff */
[----:B------:R-:W-:Y:S02]  /*4e80*/  HADD2.F32 R99, -RZ, R99.H1_H1 ;  /* 0x30000063ff637230 */ /* 0x000fe40000004100 */
[----:B------:R-:W-:Y:S01]  /*4e90*/  FMUL.FTZ R106, R98, R102 ;  /* 0x00000066626a7220 */ /* 0x000fe20000410000 */
[----:B------:R-:W-:-:S02]  /*4ea0*/  HADD2.F32 R89, -RZ, R29.H1_H1 ;  /* 0x3000001dff597230 */ /* 0x000fc40000004100 */
[----:B------:R-:W-:Y:S01]  /*4eb0*/  FMUL.FTZ R101, R87, R102 ;  /* 0x0000006657657220 */ /* 0x000fe20000410000 */
[--C-:B------:R-:W-:Y:S02]  /*4ec0*/  HADD2.F32 R97, -RZ, R100.reuse.H0_H0 ;  /* 0x20000064ff617230 */ /* 0x100fe40000004100 */
[-C--:B------:R-:W-:Y:S01]  /*4ed0*/  FMUL.FTZ R102, R99, R104.reuse ;  /* 0x0000006863667220 */ /* 0x080fe20000410000 */
[----:B------:R-:W-:Y:S02]  /*4ee0*/  HADD2.F32 R100, -RZ, R100.H1_H1 ;  /* 0x30000064ff647230 */ /* 0x000fe40000004100 */
[----:B------:R-:W-:Y:S01]  /*4ef0*/  FMUL.FTZ R104, R89, R104 ;  /* 0x0000006859687220 */ /* 0x000fe20000410000 */
[----:B------:R-:W-:Y:S01]  /*4f00*/  F2FP.F16.E4M3.UNPACK_B R39, R13 ;  /* 0x0000000dff27723e */ /* 0x000fe200020006ff */
[-C--:B------:R-:W-:Y:S01]  /*4f10*/  FFMA.FTZ R29, R87, R97.reuse, -R106 ;  /* 0x00000061571d7223 */ /* 0x080fe2000001086a */
[----:B------:R-:W-:Y:S01]  /*4f20*/  F2FP.F16.E4M3.UNPACK_B R93, R14 ;  /* 0x0000000eff5d723e */ /* 0x000fe200020006ff */
[----:B------:R-:W-:Y:S01]  /*4f30*/  FFMA.FTZ R87, R98, R97, R101 ;  /* 0x0000006162577223 */ /* 0x000fe20000010065 */
[----:B------:R-:W-:Y:S01]  /*4f40*/  F2FP.SATFINITE.E4M3.F32.PACK_AB_MERGE_C R30, R94, R37, R30 ;  /* 0x000000255e1e723e */ /* 0x000fe2000480701e */
[-C--:B------:R-:W-:Y:S01]  /*4f50*/  FFMA.FTZ R102, R89, R100.reuse, -R102 ;  /* 0x0000006459667223 */ /* 0x080fe20000010866 */
[----:B------:R-:W-:Y:S01]  /*4f60*/  F2FP.F16.E4M3.UNPACK_B R37, R9 ;  /* 0x00000009ff25723e */ /* 0x000fe200020006ff */
[----:B------:R-:W-:Y:S01]  /*4f70*/  FFMA.FTZ R104, R99, R100, R104 ;  /* 0x0000006463687223 */ /* 0x000fe20000010068 */
[----:B------:R-:W-:Y:S01]  /*4f80*/  F2FP.SATFINITE.E4M3.F32.PACK_AB_MERGE_C R28, R28, R95, RZ ;  /* 0x0000005f1c1c723e */ /* 0x000fe200048070ff */
[----:B------:R-:W-:Y:S01]  /*4f90*/  HADD2.F32 R95, -RZ, R93.H0_H0 ;  /* 0x2000005dff5f7230 */ /* 0x000fe20000004100 */
[----:B------:R-:W-:Y:S01]  /*4fa0*/  F2FP.SATFINITE.E4M3.F32.PACK_AB_MERGE_C R31, R91, R38, R31 ;  /* 0x000000265b1f723e */ /* 0x000fe2000480701f */
[----:B------:R-:W-:Y:S01]  /*4fb0*/  HADD2.F32 R38, -RZ, R39.H0_H0 ;  /* 0x20000027ff267230 */ /* 0x000fe20000004100 */
[----:B------:R-:W-:Y:S01]  /*4fc0*/  F2FP.F16.E4M3.UNPACK_B R91, R12 ;  /* 0x0000000cff5b723e */ /* 0x000fe200020006ff */
[----:B------:R-:W-:Y:S01]  /*4fd0*/  HADD2.F32 R36, -RZ, R37.H0_H0 ;  /* 0x20000025ff247230 */ /* 0x000fe20000004100 */
[----:B------:R-:W-:Y:S01]  /*4fe0*/  F2FP.SATFINITE.E4M3.F32.PACK_AB_MERGE_C R29, R102, R29, R96 ;  /* 0x0000001d661d723e */ /* 0x000fe20004807060 */
[----:B------:R-:W-:Y:S01]  /*4ff0*/  HADD2.F32 R89, -RZ, R39.H1_H1 ;  /* 0x30000027ff597230 */ /* 0x000fe20000004100 */
[----:B------:R-:W-:Y:S01]  /*5000*/  F2FP.SATFINITE.E4M3.F32.PACK_AB_MERGE_C R28, R104, R87, R28 ;  /* 0x00000057681c723e */ /* 0x000fe2000480701c */
[----:B------:R-:W-:-:S02]  /*5010*/  HADD2.F32 R87, -RZ, R91.H0_H0 ;  /* 0x2000005bff577230 */ /* 0x000fc40000004100 */
[-C--:B------:R-:W-:Y:S01]  /*5020*/  FMUL.FTZ R97, R38, R95.reuse ;  /* 0x0000005f26617220 */ /* 0x080fe20000410000 */
[----:B------:R-:W-:Y:S02]  /*5030*/  HADD2.F32 R96, -RZ, R93.H1_H1 ;  /* 0x3000005dff607230 */ /* 0x000fe40000004100 */
[C---:B------:R-:W-:Y:S01]  /*5040*/  FMUL.FTZ R95, R36.reuse, R95 ;  /* 0x0000005f245f7220 */ /* 0x040fe20000410000 */
[----:B------:R-:W-:Y:S02]  /*5050*/  HADD2.F32 R39, -RZ, R37.H1_H1 ;  /* 0x30000025ff277230 */ /* 0x000fe40000004100 */
[-C--:B------:R-:W-:Y:S01]  /*5060*/  FFMA.FTZ R36, R36, R87.reuse, -R97 ;  /* 0x0000005724247223 */ /* 0x080fe20000010861 */
[----:B------:R-:W-:Y:S02]  /*5070*/  HADD2.F32 R94, -RZ, R91.H1_H1 ;  /* 0x3000005bff5e7230 */ /* 0x000fe40000004100 */
[----:B------:R-:W-:Y:S01]  /*5080*/  FFMA.FTZ R37, R38, R87, R95 ;  /* 0x0000005726257223 */ /* 0x000fe2000001005f */
[-C--:B------:R-:W-:Y:S01]  /*5090*/  FMUL.FTZ R98, R89, R96.reuse ;  /* 0x0000006059627220 */ /* 0x080fe20000410000 */
[----:B------:R-:W-:Y:S01]  /*50a0*/  FMUL.FTZ R96, R39, R96 ;  /* 0x0000006027607220 */ /* 0x000fe20000410000 */
[----:B------:R-:W-:-:S02]  /*50b0*/  F2FP.F16.E4M3.UNPACK_B R87, R13.H1 ;  /* 0x0000000dff57723e */ /* 0x000fc400030006ff */
[----:B------:R-:W-:Y:S01]  /*50c0*/  F2FP.F16.E4M3.UNPACK_B R93, R14.H1 ;  /* 0x0000000eff5d723e */ /* 0x000fe200030006ff */
[-C--:B------:R-:W-:Y:S01]  /*50d0*/  FFMA.FTZ R14, R89, R94.reuse, R96 ;  /* 0x0000005e590e7223 */ /* 0x080fe20000010060 */
[----:B------:R-:W-:Y:S01]  /*50e0*/  F2FP.F16.E4M3.UNPACK_B R38, R9.H1 ;  /* 0x00000009ff26723e */ /* 0x000fe200030006ff */
[----:B------:R-:W-:Y:S01]  /*50f0*/  FFMA.FTZ R9, R39, R94, -R98 ;  /* 0x0000005e27097223 */ /* 0x000fe20000010862 */
[----:B------:R-:W-:Y:S01]  /*5100*/  F2FP.F16.E4M3.UNPACK_B R12, R12.H1 ;  /* 0x0000000cff0c723e */ /* 0x000fe200030006ff */
[----:B------:R-:W-:Y:S01]  /*5110*/  HADD2.F32 R39, -RZ, R87.H0_H0 ;  /* 0x20000057ff277230 */ /* 0x000fe20000004100 */
[----:B------:R-:W-:Y:S01]  /*5120*/  F2FP.F16.E4M3.UNPACK_B R99, R10.H1 ;  /* 0x0000000aff63723e */ /* 0x000fe200030006ff */
[----:B------:R-:W-:Y:S02]  /*5130*/  HADD2.F32 R96, -RZ, R93.H0_H0 ;  /* 0x2000005dff607230 */ /* 0x000fe40000004100 */
[----:B------:R-:W-:Y:S02]  /*5140*/  HADD2.F32 R13, -RZ, R38.H0_H0 ;  /* 0x20000026ff0d7230 */ /* 0x000fe40000004100 */
[----:B------:R-:W-:-:S02]  /*5150*/  HADD2.F32 R91, -RZ, R87.H1_H1 ;  /* 0x30000057ff5b7230 */ /* 0x000fc40000004100 */
[-C--:B------:R-:W-:Y:S01]  /*5160*/  FMUL.FTZ R98, R39, R96.reuse ;  /* 0x0000006027627220 */ /* 0x080fe20000410000 */
[----:B------:R-:W-:Y:S02]  /*5170*/  HADD2.F32 R87, -RZ, R93.H1_H1 ;  /* 0x3000005dff577230 */ /* 0x000fe40000004100 */
[----:B------:R-:W-:Y:S01]  /*5180*/  FMUL.FTZ R96, R13, R96 ;  /* 0x000000600d607220 */ /* 0x000fe20000410000 */
[----:B------:R-:W-:Y:S02]  /*5190*/  HADD2.F32 R94, -RZ, R12.H0_H0 ;  /* 0x2000000cff5e7230 */ /* 0x000fe40000004100 */
[----:B------:R-:W-:Y:S02]  /*51a0*/  HADD2.F32 R38, -RZ, R38.H1_H1 ;  /* 0x30000026ff267230 */ /* 0x000fe40000004100 */
[-C--:B------:R-:W-:Y:S01]  /*51b0*/  FMUL.FTZ R89, R91, R87.reuse ;  /* 0x000000575b597220 */ /* 0x080fe20000410000 */
[----:B------:R-:W-:Y:S02]  /*51c0*/  HADD2.F32 R93, -RZ, R12.H1_H1 ;  /* 0x3000000cff5d7230 */ /* 0x000fe40000004100 */
[-C--:B------:R-:W-:Y:S01]  /*51d0*/  FFMA.FTZ R12, R13, R94.reuse, -R98 ;  /* 0x0000005e0d0c7223 */ /* 0x080fe20000010862 */
[----:B------:R-:W-:Y:S01]  /*51e0*/  FFMA.FTZ R13, R39, R94, R96 ;  /* 0x0000005e270d7223 */ /* 0x000fe20000010060 */
[C---:B------:R-:W-:Y:S01]  /*51f0*/  FMUL.FTZ R94, R38.reuse, R87 ;  /* 0x00000057265e7220 */ /* 0x040fe20000410000 */
[----:B------:R-:W-:Y:S01]  /*5200*/  F2FP.F16.E4M3.UNPACK_B R87, R15 ;  /* 0x0000000fff57723e */ /* 0x000fe200020006ff */
[----:B------:R-:W-:Y:S01]  /*5210*/  FFMA.FTZ R39, R38, R93, -R89 ;  /* 0x0000005d26277223 */ /* 0x000fe20000010859 */
[----:B------:R-:W-:Y:S01]  /*5220*/  F2FP.F16.E4M3.UNPACK_B R96, R15.H1 ;  /* 0x0000000fff60723e */ /* 0x000fe200030006ff */
[----:B------:R-:W-:Y:S01]  /*5230*/  FFMA.FTZ R38, R91, R93, R94 ;  /* 0x0000005d5b267223 */ /* 0x000fe2000001005e */
[----:B------:R-:W-:Y:S01]  /*5240*/  F2FP.F16.E4M3.UNPACK_B R15, R10 ;  /* 0x0000000aff0f723e */ /* 0x000fe200020006ff */
[----:B------:R-:W-:Y:S01]  /*5250*/  HADD2.F32 R93, -RZ, R87.H0_H0 ;  /* 0x20000057ff5d7230 */ /* 0x000fe20000004100 */
[-C--:B------:R-:W-:Y:S01]  /*5260*/  F2FP.F16.E4M3.UNPACK_B R89, R11.reuse ;  /* 0x0000000bff59723e */ /* 0x080fe200020006ff */
[----:B------:R-:W-:Y:S01]  /*5270*/  HADD2.F32 R95, -RZ, R96.H0_H0 ;  /* 0x20000060ff5f7230 */ /* 0x000fe20000004100 */
[-C--:B------:R-:W-:Y:S01]  /*5280*/  F2FP.F16.E4M3.UNPACK_B R10, R8.reuse ;  /* 0x00000008ff0a723e */ /* 0x080fe200020006ff */
[----:B------:R-:W-:Y:S01]  /*5290*/  HADD2.F32 R100, -RZ, R15.H0_H0 ;  /* 0x2000000fff647230 */ /* 0x000fe20000004100 */
[----:B------:R-:W-:Y:S01]  /*52a0*/  F2FP.F16.E4M3.UNPACK_B R11, R11.H1 ;  /* 0x0000000bff0b723e */ /* 0x000fe200030006ff */
[----:B------:R-:W-:Y:S01]  /*52b0*/  HADD2.F32 R91, -RZ, R89.H0_H0 ;  /* 0x20000059ff5b7230 */ /* 0x000fe20000004100 */
[----:B------:R-:W-:Y:S01]  /*52c0*/  F2FP.F16.E4M3.UNPACK_B R8, R8.H1 ;  /* 0x00000008ff08723e */ /* 0x000fe200030006ff */
[----:B------:R-:W-:-:S02]  /*52d0*/  HADD2.F32 R98, -RZ, R10.H0_H0 ;  /* 0x2000000aff627230 */ /* 0x000fc40000004100 */
[-C--:B------:R-:W-:Y:S01]  /*52e0*/  FMUL.FTZ R102, R93, R100.reuse ;  /* 0x000000645d667220 */ /* 0x080fe20000410000 */
[----:B------:R-:W-:Y:S02]  /*52f0*/  HADD2.F32 R101, -RZ, R99.H0_H0 ;  /* 0x20000063ff657230 */ /* 0x000fe40000004100 */
[C---:B------:R-:W-:Y:S01]  /*5300*/  FMUL.FTZ R100, R91.reuse, R100 ;  /* 0x000000645b647220 */ /* 0x040fe20000410000 */
[----:B------:R-:W-:Y:S02]  /*5310*/  HADD2.F32 R94, -RZ, R11.H0_H0 ;  /* 0x2000000bff5e7230 */ /* 0x000fe40000004100 */
[-C--:B------:R-:W-:Y:S01]  /*5320*/  FFMA.FTZ R91, R91, R98.reuse, -R102 ;  /* 0x000000625b5b7223 */ /* 0x080fe20000010866 */
[----:B------:R-:W-:Y:S02]  /*5330*/  HADD2.F32 R96, -RZ, R96.H1_H1 ;  /* 0x30000060ff607230 */ /* 0x000fe40000004100 */
[----:B------:R-:W-:Y:S01]  /*5340*/  FFMA.FTZ R93, R93, R98, R100 ;  /* 0x000000625d5d7223 */ /* 0x000fe20000010064 */
[----:B------:R-:W-:-:S02]  /*5350*/  HADD2.F32 R99, -RZ, R99.H1_H1 ;  /* 0x30000063ff637230 */ /* 0x000fc40000004100 */
[-C--:B------:R-:W-:Y:S01]  /*5360*/  FMUL.FTZ R104, R94, R101.reuse ;  /* 0x000000655e687220 */ /* 0x080fe20000410000 */
[----:B------:R-:W-:Y:S02]  /*5370*/  HADD2.F32 R11, -RZ, R11.H1_H1 ;  /* 0x3000000bff0b7230 */ /* 0x000fe40000004100 */
[----:B------:R-:W-:Y:S01]  /*5380*/  FMUL.FTZ R103, R95, R101 ;  /* 0x000000655f677220 */ /* 0x000fe20000410000 */
[----:B------:R-:W-:Y:S02]  /*5390*/  HADD2.F32 R97, -RZ, R8.H0_H0 ;  /* 0x20000008ff617230 */ /* 0x000fe40000004100 */
[-C--:B------:R-:W-:Y:S01]  /*53a0*/  FMUL.FTZ R102, R96, R99.reuse ;  /* 0x0000006360667220 */ /* 0x080fe20000410000 */
[----:B------:R-:W-:Y:S02]  /*53b0*/  HADD2.F32 R87, -RZ, R87.H1_H1 ;  /* 0x30000057ff577230 */ /* 0x000fe40000004100 */
[----:B------:R-:W-:Y:S01]  /*53c0*/  FMUL.FTZ R99, R11, R99 ;  /* 0x000000630b637220 */ /* 0x000fe20000410000 */
[----:B------:R-:W-:-:S02]  /*53d0*/  HADD2.F32 R98, -RZ, R15.H1_H1 ;  /* 0x3000000fff627230 */ /* 0x000fc40000004100 */
[-C--:B------:R-:W-:Y:S01]  /*53e0*/  FFMA.FTZ R95, R95, R97.reuse, R104 ;  /* 0x000000615f5f7223 */ /* 0x080fe20000010068 */
[----:B------:R-:W-:Y:S02]  /*53f0*/  HADD2.F32 R8, -RZ, R8.H1_H1 ;  /* 0x30000008ff087230 */ /* 0x000fe40000004100 */
[----:B------:R-:W-:Y:S01]  /*5400*/  FFMA.FTZ R94, R94, R97, -R103 ;  /* 0x000000615e5e7223 */ /* 0x000fe20000010867 */
[----:B------:R-:W-:Y:S02]  /*5410*/  HADD2.F32 R89, -RZ, R89.H1_H1 ;  /* 0x30000059ff597230 */ /* 0x000fe40000004100 */
[----:B------:R-:W-:Y:S01]  /*5420*/  FMUL.FTZ R100, R87, R98 ;  /* 0x0000006257647220 */ /* 0x000fe20000410000 */
[----:B------:R-:W-:Y:S02]  /*5430*/  HADD2.F32 R10, -RZ, R10.H1_H1 ;  /* 0x3000000aff0a7230 */ /* 0x000fe40000004100 */
[-C--:B------:R-:W-:Y:S01]  /*5440*/  FFMA.FTZ R11, R11, R8.reuse, -R102 ;  /* 0x000000080b0b7223 */ /* 0x080fe20000010866 */
[----:B------:R-:W-:Y:S01]  /*5450*/  FFMA.FTZ R8, R96, R8, R99 ;  /* 0x0000000860087223 */ /* 0x000fe20000010063 */
[----:B------:R-:W-:Y:S01]  /*5460*/  FMUL.FTZ R98, R89, R98 ;  /* 0x0000006259627220 */ /* 0x000fe20000410000 */
[----:B------:R-:W-:Y:S01]  /*5470*/  F2FP.SATFINITE.E4M3.F32.PACK_AB_MERGE_C R12, R39, R12, RZ ;  /* 0x0000000c270c723e */ /* 0x000fe200048070ff */
[-C--:B------:R-:W-:Y:S01]  /*5480*/  FFMA.FTZ R100, R89, R10.reuse, -R100 ;  /* 0x0000000a59647223 */ /* 0x080fe20000010864 */
[----:B------:R-:W-:Y:S01]  /*5490*/  F2FP.SATFINITE.E4M3.F32.PACK_AB_MERGE_C R13, R38, R13, RZ ;  /* 0x0000000d260d723e */ /* 0x000fe200048070ff */
[----:B------:R-:W-:Y:S01]  /*54a0*/  FFMA.FTZ R98, R87, R10, R98 ;  /* 0x0000000a57627223 */ /* 0x000fe20000010062 */
[----:B------:R-:W-:Y:S01]  /*54b0*/  F2FP.SATFINITE.E4M3.F32.PACK_AB_MERGE_C R8, R8, R95, RZ ;  /* 0x0000005f0808723e */ /* 0x000fe200048070ff */
[----:B------:R-:W-:Y:S01]  /*54c0*/  IMAD.MOV.U32 R10, RZ, RZ, R29 ;  /* 0x000000ffff0a7224 */ /* 0x000fe200078e001d */
[----:B------:R-:W-:-:S02]  /*54d0*/  F2FP.SATFINITE.E4M3.F32.PACK_AB_MERGE_C R11, R11, R94, RZ ;  /* 0x0000005e0b0b723e */ /* 0x000fc400048070ff */
[----:B------:R-:W-:Y:S01]  /*54e0*/  F2FP.SATFINITE.E4M3.F32.PACK_AB_MERGE_C R9, R9, R36, R12 ;  /* 0x000000240909723e */ /* 0x000fe2000480700c */
[----:B------:R-:W-:Y:S01]  /*54f0*/  IMAD.MOV.U32 R12, RZ, RZ, R30 ;  /* 0x000000ffff0c7224 */ /* 0x000fe200078e001e */
[----:B------:R-:W-:Y:S01]  /*5500*/  F2FP.SATFINITE.E4M3.F32.PACK_AB_MERGE_C R13, R14, R37, R13 ;  /* 0x000000250e0d723e */ /* 0x000fe2000480700d */
[----:B------:R-:W-:Y:S01]  /*5510*/  IMAD.MOV.U32 R14, RZ, RZ, R28 ;  /* 0x000000ffff0e7224 */ /* 0x000fe200078e001c */
[----:B------:R-:W-:Y:S01]  /*5520*/  F2FP.SATFINITE.E4M3.F32.PACK_AB_MERGE_C R15, R98, R93, R8 ;  /* 0x0000005d620f723e */ /* 0x000fe20004807008 */
[----:B------:R-:W-:Y:S01]  /*5530*/  IMAD.MOV.U32 R8, RZ, RZ, R31 ;  /* 0x000000ffff087224 */ /* 0x000fe200078e001f */
[----:B------:R-:W-:-:S07]  /*5540*/  F2FP.SATFINITE.E4M3.F32.PACK_AB_MERGE_C R11, R100, R91, R11 ;  /* 0x0000005b640b723e */ /* 0x000fce000480700b */
.L_x_1325:
[----:B------:R-:W-:Y:S05]  /*5550*/  BSYNC B2 ;  /* 0x0000000000027941 */ /* 0x000fea0003800000 */
.L_x_1324:
[----:B0-----:R0:W-:Y:S04]  /*5560*/  ST.E.128 desc[UR42][R72.64], R8 ;  /* 0x0000000848007985 */ /* 0x0011e8000c101d2a */
[----:B--2---:R0:W-:Y:S02]  /*5570*/  @!P5 ST.E.128 desc[UR42][R74.64], R12 ;  /* 0x0000000c4a00d985 */ /* 0x0041e4000c101d2a */
.L_x_1323:
[----:B------:R-:W-:Y:S05]  /*5580*/  BSYNC B1 ;  /* 0x0000000000017941 */ /* 0x000fea0003800000 */
.L_x_1322:
[----:B------:R-:W-:-:S13]  /*5590*/  ISETP.NE.AND P5, PT, R51, RZ, PT ;  /* 0x000000ff3300720c */ /* 0x000fda0003fa5270 */
[----:B------:R-:W-:Y:S05]  /*55a0*/  @!P5 BRA `(.L_x_1305) ;  /* 0x0000001000b8d947 */ /* 0x000fea0003800000 */
[----:B0-----:R-:W5:Y:S04]  /*55b0*/  LDL R12, [R1+0x30] ;  /* 0x00003000010c7983 */ /* 0x001f680000100800 */
[----:B------:R-:W3:Y:S04]  /*55c0*/  LDL R11, [R1+0x78] ;  /* 0x00007800010b7983 */ /* 0x000ee80000100800 */
[----:B------:R-:W3:Y:S01]  /*55d0*/  LDL R10, [R1+0x44] ;  /* 0x00004400010a7983 */ /* 0x000ee20000100800 */
[----:B------:R-:W-:Y:S01]  /*55e0*/  SEL R92, R53, R92, !P2 ;  /* 0x0000005c355c7207 */ /* 0x000fe20005000000 */
[----:B------:R-:W-:Y:S01]  /*55f0*/  BSSY B1, `(.L_x_1326) ;  /* 0x00000e4000017945 */ /* 0x000fe20003800000 */
[----:B------:R-:W-:-:S02]  /*5600*/  ISETP.GE.AND P6, PT, R66, R80, PT ;  /* 0x000000504200720c */ /* 0x000fc40003fc6270 */
[----:B------:R-:W-:Y:S02]  /*5610*/  SHF.R.S32.HI R9, RZ, 0x1f, R92 ;  /* 0x0000001fff097819 */ /* 0x000fe4000001145c */
[C---:B----4-:R-:W-:Y:S02]  /*5620*/  IADD3 R28, P5, R0.reuse, R82, RZ ;  /* 0x00000052001c7210 */ /* 0x050fe40007fbe0ff */
        /* <DEDUP_REMOVED lines=8> */
[----:B-----5:R-:W-:-:S04]  /*56b0*/  LOP3.LUT R8, R12, 0x10, R31, 0xf8, !PT ;  /* 0x000000100c087812 */ /* 0x020fc800078ef81f */
[----:B---3--:R-:W-:-:S04]  /*56c0*/  LOP3.LUT R8, R8, R11, RZ, 0x3c, !PT ;  /* 0x0000000b08087212 */ /* 0x008fc800078e3cff */
        /* <DEDUP_REMOVED lines=26> */
[----:B------:R-:W-:Y:S02]  /*5870*/  LOP3.LUT R36, R35, 0xff0000ff, RZ, 0xc0, !PT ;  /* 0xff0000ff23247812 */ /* 0x000fe400078ec0ff */
[----:B------:R-:W-:Y:S01]  /*5880*/  SHF.R.U32.HI R72, RZ, 0x10, R35 ;  /* 0x00000010ff487819 */ /* 0x000fe20000011623 */
[----:B------:R-:W-:Y:S01]  /*5890*/  IMAD.SHL.U32 R35, R37, 0x100, RZ ;  /* 0x0000010025237824 */ /* 0x000fe200078e00ff */
[----:B------:R-:W-:Y:S01]  /*58a0*/  LOP3.LUT R6, R4, 0xff0000, R5, 0xf8, !PT ;  /* 0x00ff000004067812 */ /* 0x000fe200078ef805 */
[----:B------:R-:W-:Y:S01]  /*58b0*/  IMAD.U32 R4, R74, 0x10000, RZ ;  /* 0x000100004a047824 */ /* 0x000fe200078e00ff */
[----:B------:R-:W-:Y:S01]  /*58c0*/  LOP3.LUT R38, R34, 0xff00, R33, 0xf8, !PT ;  /* 0x0000ff0022267812 */ /* 0x000fe200078ef821 */
[----:B------:R-:W-:Y:S01]  /*58d0*/  IMAD.U32 R72, R72, 0x10000, RZ ;  /* 0x0001000048487824 */ /* 0x000fe200078e00ff */
[----:B------:R-:W-:-:S02]  /*58e0*/  LOP3.LUT R39, R36, 0xff00, R35, 0xf8, !PT ;  /* 0x0000ff0024277812 */ /* 0x000fc400078ef823 */
[----:B------:R-:W-:Y:S01]  /*58f0*/  LOP3.LUT R4, R7, 0xff0000, R4, 0xf8, !PT ;  /* 0x00ff000007047812 */ /* 0x000fe200078ef804 */
[----:B------:R-:W-:Y:S01]  /*5900*/  IMAD.U32 R7, R73, 0x10000, RZ ;  /* 0x0001000049077824 */ /* 0x000fe200078e00ff */
[----:B------:R-:W-:Y:S02]  /*5910*/  F2FP.F16.E4M3.UNPACK_B R36, R86.H1 ;  /* 0x00000056ff24723e */ /* 0x000fe400030006ff */
[----:B------:R-:W-:Y:S02]  /*5920*/  F2FP.F16.E4M3.UNPACK_B R34, R32.H1 ;  /* 0x00000020ff22723e */ /* 0x000fe400030006ff */
        /* <DEDUP_REMOVED lines=9> */
[----:B------:R-:W-:-:S02]  /*59c0*/  HADD2.F32 R38, -RZ, R35.H1_H1 ;  /* 0x30000023ff267230 */ /* 0x000fc40000004100 */
[-C--:B------:R-:W-:Y:S01]  /*59d0*/  FMUL.FTZ R73, R12, R5.reuse ;  /* 0x000000050c497220 */ /* 0x080fe20000410000 */
[----:B------:R-:W-:Y:S02]  /*59e0*/  HADD2.F32 R36, -RZ, R36.H1_H1 ;  /* 0x30000024ff247230 */ /* 0x000fe40000004100 */
[----:B------:R-:W-:Y:S01]  /*59f0*/  FMUL.FTZ R75, R8, R5 ;  /* 0x00000005084b7220 */ /* 0x000fe20000410000 */
[----:B------:R-:W-:Y:S01]  /*5a00*/  HADD2.F32 R33, -RZ, R33.H1_H1 ;  /* 0x30000021ff217230 */ /* 0x000fe20000004100 */
[----:B------:R-:W-:Y:S01]  /*5a10*/  LOP3.LUT R5, R39, 0xff0000, R72, 0xf8, !PT ;  /* 0x00ff000027057812 */ /* 0x000fe200078ef848 */
[----:B------:R-:W-:Y:S01]  /*5a20*/  HADD2.F32 R35, -RZ, R34.H1_H1 ;  /* 0x30000022ff237230 */ /* 0x000fe20000004100 */
[----:B------:R-:W-:Y:S01]  /*5a30*/  F2FP.F16.E4M3.UNPACK_B R34, R30 ;  /* 0x0000001eff22723e */ /* 0x000fe200020006ff */
[----:B------:R-:W-:Y:S02]  /*5a40*/  HADD2.F32 R39, -RZ, R86.H0_H0 ;  /* 0x20000056ff277230 */ /* 0x000fe40000004100 */
[----:B------:R-:W-:Y:S01]  /*5a50*/  FMUL.FTZ R74, R33, R36 ;  /* 0x00000024214a7220 */ /* 0x000fe20000410000 */
        /* <DEDUP_REMOVED lines=24> */
[-C--:B------:R-:W-:Y:S01]  /*5be0*/  F2FP.F16.E4M3.UNPACK_B R34, R10.reuse.H1 ;  /* 0x0000000aff22723e */ /* 0x080fe200030006ff */
[----:B------:R-:W-:Y:S01]  /*5bf0*/  HADD2.F32 R72, -RZ, R38.H0_H0 ;  /* 0x20000026ff487230 */ /* 0x000fe20000004100 */
[----:B------:R-:W-:Y:S01]  /*5c00*/  F2FP.F16.E4M3.UNPACK_B R85, R85 ;  /* 0x00000055ff55723e */ /* 0x000fe200020006ff */
[----:B------:R-:W-:Y:S01]  /*5c10*/  HADD2.F32 R80, -RZ, R36.H1_H1 ;  /* 0x30000024ff507230 */ /* 0x000fe20000004100 */
[----:B------:R-:W-:Y:S01]  /*5c20*/  F2FP.F16.E4M3.UNPACK_B R10, R10 ;  /* 0x0000000aff0a723e */ /* 0x000fe200020006ff */
[----:B------:R-:W-:-:S02]  /*5c30*/  HADD2.F32 R36, -RZ, R34.H0_H0 ;  /* 0x20000022ff247230 */ /* 0x000fc40000004100 */
[----:B------:R-:W-:Y:S01]  /*5c40*/  FMUL.FTZ R89, R72, R87 ;  /* 0x0000005748597220 */ /* 0x000fe20000410000 */
[----:B------:R-:W-:Y:S01]  /*5c50*/  HADD2.F32 R75, -RZ, R74.H0_H0 ;  /* 0x2000004aff4b7230 */ /* 0x000fe20000004100 */
[----:B------:R-:W-:Y:S01]  /*5c60*/  F2FP.F16.E4M3.UNPACK_B R83, R83 ;  /* 0x00000053ff53723e */ /* 0x000fe200020006ff */
[----:B------:R-:W-:Y:S02]  /*5c70*/  HADD2.F32 R73, -RZ, R38.H1_H1 ;  /* 0x30000026ff497230 */ /* 0x000fe40000004100 */
[C---:B------:R-:W-:Y:S01]  /*5c80*/  FMUL.FTZ R87, R36.reuse, R87 ;  /* 0x0000005724577220 */ /* 0x040fe20000410000 */
[----:B------:R-:W-:Y:S02]  /*5c90*/  HADD2.F32 R38, -RZ, R34.H1_H1 ;  /* 0x30000022ff267230 */ /* 0x000fe40000004100 */
[-C--:B------:R-:W-:Y:S01]  /*5ca0*/  FFMA.FTZ R34, R36, R75.reuse, -R89 ;  /* 0x0000004b24227223 */ /* 0x080fe20000010859 */
[----:B------:R-:W-:Y:S02]  /*5cb0*/  HADD2.F32 R74, -RZ, R74.H1_H1 ;  /* 0x3000004aff4a7230 */ /* 0x000fe40000004100 */
[----:B------:R-:W-:Y:S01]  /*5cc0*/  FMUL.FTZ R89, R73, R80 ;  /* 0x0000005049597220 */ /* 0x000fe20000410000 */
[----:B------:R-:W-:Y:S01]  /*5cd0*/  F2FP.F16.E4M3.UNPACK_B R36, R14 ;  /* 0x0000000eff24723e */ /* 0x000fe200020006ff */
[----:B------:R-:W-:Y:S01]  /*5ce0*/  FMUL.FTZ R80, R38, R80 ;  /* 0x0000005026507220 */ /* 0x000fe20000410000 */
[----:B------:R-:W-:Y:S01]  /*5cf0*/  FFMA.FTZ R72, R72, R75, R87 ;  /* 0x0000004b48487223 */ /* 0x000fe20000010057 */
[----:B------:R-:W-:Y:S01]  /*5d00*/  FFMA.FTZ R91, R38, R74, -R89 ;  /* 0x0000004a265b7223 */ /* 0x000fe20000010859 */
[----:B------:R-:W-:-:S02]  /*5d10*/  HADD2.F32 R75, -RZ, R85.H0_H0 ;  /* 0x20000055ff4b7230 */ /* 0x000fc40000004100 */
[----:B------:R-:W-:Y:S01]  /*5d20*/  FFMA.FTZ R39, R39, R84, R86 ;  /* 0x0000005427277223 */ /* 0x000fe20000010056 */
[----:B------:R-:W-:Y:S01]  /*5d30*/  HADD2.F32 R38, -RZ, R36.H0_H0 ;  /* 0x20000024ff267230 */ /* 0x000fe20000004100 */
[----:B------:R-:W-:Y:S01]  /*5d40*/  F2FP.SATFINITE.E4M3.F32.PACK_AB_MERGE_C R12, R35, R12, RZ ;  /* 0x0000000c230c723e */ /* 0x000fe200048070ff */
[----:B------:R-:W-:Y:S02]  /*5d50*/  HADD2.F32 R85, -RZ, R85.H1_H1 ;  /* 0x30000055ff557230 */ /* 0x000fe40000004100 */
[----:B------:R-:W-:Y:S01]  /*5d60*/  FFMA.FTZ R93, R73, R74, R80 ;  /* 0x0000004a495d7223 */ /* 0x000fe20000010050 */
[----:B------:R-:W-:Y:S02]  /*5d70*/  HADD2.F32 R14, -RZ, R10.H0_H0 ;  /* 0x2000000aff0e7230 */ /* 0x000fe40000004100 */
[----:B------:R-:W-:Y:S01]  /*5d80*/  FMUL.FTZ R87, R38, R75 ;  /* 0x0000004b26577220 */ /* 0x000fe20000410000 */
[----:B------:R-:W-:Y:S01]  /*5d90*/  HADD2.F32 R36, -RZ, R36.H1_H1 ;  /* 0x30000024ff247230 */ /* 0x000fe20000004100 */
[----:B------:R-:W-:Y:S01]  /*5da0*/  F2FP.SATFINITE.E4M3.F32.PACK_AB_MERGE_C R8, R33, R8, RZ ;  /* 0x000000082108723e */ /* 0x000fe200048070ff */
[----:B------:R-:W-:Y:S01]  /*5db0*/  HADD2.F32 R10, -RZ, R10.H1_H1 ;  /* 0x3000000aff0a7230 */ /* 0x000fe20000004100 */
[----:B------:R-:W-:Y:S01]  /*5dc0*/  F2FP.SATFINITE.E4M3.F32.PACK_AB_MERGE_C R91, R91, R34, RZ ;  /* 0x000000225b5b723e */ /* 0x000fe200048070ff */
[----:B------:R-:W-:-:S02]  /*5dd0*/  HADD2.F32 R73, -RZ, R83.H0_H0 ;  /* 0x20000053ff497230 */ /* 0x000fc40000004100 */
        /* <DEDUP_REMOVED lines=65> */
[----:B------:R-:W-:Y:S01]  /*61f0*/  F2FP.SATFINITE.E4M3.F32.PACK_AB_MERGE_C R6, R33, R6, RZ ;  /* 0x000000062106723e */ /* 0x000fe200048070ff */
        /* <DEDUP_REMOVED lines=24> */
[----:B------:R-:W-:Y:S01]  /*6380*/  F2FP.SATFINITE.E4M3.F32.PACK_AB_MERGE_C R10, R10, R87, R91 ;  /* 0x000000570a0a723e */ /* 0x000fe2000480705b */
        /* <DEDUP_REMOVED lines=10> */
.L_x_1327:
[----:B------:R-:W-:Y:S05]  /*6430*/  BSYNC B1 ;  /* 0x0000000000017941 */ /* 0x000fea0003800000 */
.L_x_1326:
[----:B0-----:R0:W-:Y:S01]  /*6440*/  ST.E.128 desc[UR42][R28.64], R8 ;  /* 0x000000081c007985 */ /* 0x0011e2000c101d2a */
[----:B------:R-:W-:-:S13]  /*6450*/  ISETP.GE.AND P5, PT, R31, R90, PT ;  /* 0x0000005a1f00720c */ /* 0x000fda0003fa6270 */
[----:B------:R-:W-:Y:S05]  /*6460*/  @P5 BRA `(.L_x_1305) ;  /* 0x0000000400085947 */ /* 0x000fea0003800000 */
[----:B------:R-:W-:-:S04]  /*6470*/  IADD3 R4, P5, R82, R31, RZ ;  /* 0x0000001f52047210 */ /* 0x000fc80007fbe0ff */
[----:B------:R-:W-:-:S05]  /*6480*/  LEA.HI.X.SX32 R5, R31, R81, 0x1, P5 ;  /* 0x000000511f057211 */ /* 0x000fca00028f0eff */
[----:B--2---:R2:W-:Y:S01]  /*6490*/  ST.E.128 desc[UR42][R4.64], R12 ;  /* 0x0000000c04007985 */ /* 0x0045e2000c101d2a */
[----:B------:R-:W-:Y:S05]  /*64a0*/  BRA `(.L_x_1305) ;  /* 0x0000000000f87947 */ /* 0x000fea0003800000 */
.L_x_1297:
[----:B------:R-:W-:-:S06]  /*64b0*/  UISETP.NE.AND UP0, UPT, UR36, 0x3, UPT ;  /* 0x000000032400788c */ /* 0x000fcc000bf05270 */
[----:B------:R-:W-:-:S13]  /*64c0*/  PLOP3.LUT P0, PT, PT, PT, UP0, 0x80, 0x0 ;  /* 0x000000000000781c */ /* 0x000fda0003f0f008 */
[----:B------:R-:W-:Y:S05]  /*64d0*/  @!P0 BRA `(.L_x_1328) ;  /* 0x0000000000048947 */ /* 0x000fea0003800000 */
[----:B------:R-:W-:Y:S01]  /*64e0*/  BPT.TRAP 0x1 ;  /* 0x000000040000795c */ /* 0x000fe20000300000 */
.L_x_1328:
[----:B------:R-:W2:Y:S01]  /*64f0*/  LDL R4, [R1+0x18] ;  /* 0x0000180001047983 */ /* 0x000ea20000100800 */
[----:B------:R-:W-:Y:S01]  /*6500*/  IMAD R68, R23, 0x8, R18 ;  /* 0x0000000817447824 */ /* 0x000fe200078e0212 */
[----:B------:R-:W-:Y:S01]  /*6510*/  BSSY B1, `(.L_x_1329) ;  /* 0x0000005000017945 */ /* 0x000fe20003800000 */
[----:B------:R-:W-:Y:S02]  /*6520*/  SHF.R.S32.HI R76, RZ, 0x1f, R77 ;  /* 0x0000001fff4c7819 */ /* 0x000fe4000001144d */
[----:B--2---:R-:W-:-:S04]  /*6530*/  SHF.L.U32 R79, R4, 0x1f, RZ ;  /* 0x0000001f044f7819 */ /* 0x004fc800000006ff */
[----:B------:R-:W0:Y:S02]  /*6540*/  SYNCS.PHASECHK.TRANS64.TRYWAIT P5, [R68+URZ+0x19c90], R79 ;  /* 0x019c904f440075a7 */ /* 0x000e2400080a017f */
[----:B0-----:R-:W-:Y:S05]  /*6550*/  @!P5 BRA `(.L_x_1330) ;  /* 0x000001b400a4d947 */ /* 0x001fea0003800000 */
.L_x_1647:
[----:B------:R-:W-:Y:S05]  /*6560*/  BSYNC B1 ;  /* 0x0000000000017941 */ /* 0x000fea0003800000 */
.L_x_1329:
        /* <DEDUP_REMOVED lines=29> */
.L_x_1651:
[----:B------:R-:W-:Y:S05]  /*6740*/  @!P5 BRA `(.L_x_1305) ;  /* 0x000000000050d947 */ /* 0x000fea0003800000 */
[----:B------:R-:W4:Y:S01]  /*6750*/  LDL R10, [R1+0x28] ;  /* 0x00002800010a7983 */ /* 0x000f220000100800 */
[----:B------:R-:W-:-:S03]  /*6760*/  ULDC UR4, c[0x0][0x2f4] ;  /* 0x0000bd0000047ab9 */ /* 0x000fc60000000800 */
[----:B------:R-:W5:Y:S04]  /*6770*/  LDL R12, [R1+0x14] ;  /* 0x00001400010c7983 */ /* 0x000f680000100800 */
        /* <DEDUP_REMOVED lines=11> */
[----:B-----5:R-:W-:-:S03]  /*6830*/  ISETP.GE.AND P6, PT, R12, UR4, PT ;  /* 0x000000040c007c0c */ /* 0x020fc6000bfc6270 */
[----:B--2---:R1:W-:Y:S10]  /*6840*/  @!P5 ST.E.128 desc[UR42][R8.64], R4 ;  /* 0x000000040800d985 */ /* 0x0043f4000c101d2a */
[----:B------:R-:W2:Y:S01]  /*6850*/  @!P6 LDS.128 R4, [R69+0x15800] ;  /* 0x015800004504e984 */ /* 0x000ea20000000c00 */
[----:B-1----:R-:W-:-:S05]  /*6860*/  @!P6 IADD3 R8, P5, R12, R14, RZ ;  /* 0x0000000e0c08e210 */ /* 0x002fca0007fbe0ff */
[----:B------:R-:W-:-:S05]  /*6870*/  @!P6 IMAD.X R9, R29, 0x1, R11, P5 ;  /* 0x000000011d09e824 */ /* 0x000fca00028e060b */
[----:B--2---:R4:W-:Y:S03]  /*6880*/  @!P6 ST.E.128 desc[UR42][R8.64], R4 ;  /* 0x000000040800e985 */ /* 0x0049e6000c101d2a */
.L_x_1305:
[----:B------:R-:W-:Y:S05]  /*6890*/  BSYNC B0 ;  /* 0x0000000000007941 */ /* 0x000fea0003800000 */
.L_x_1296:
        /* <DEDUP_REMOVED lines=11> */
[----:B------:R-:W-:-:S05]  /*6950*/  @!P5 VIADD R4, R68, 0x19ca0 ;  /* 0x00019ca04404d836 */ /* 0x000fca0000000000 */
[----:B------:R-:W-:-:S04]  /*6960*/  @!P5 PRMT R4, RZ, 0x654, R4 ;  /* 0x00000654ff04d816 */ /* 0x000fc80000000004 */
[----:B------:R1:W-:Y:S01]  /*6970*/  @!P5 SYNCS.ARRIVE.TRANS64.RED.A1T0 RZ, [R4+URZ], RZ ;  /* 0x000000ff04ffd9a7 */ /* 0x0003e2000810043f */
[----:B------:R-:W-:Y:S05]  /*6980*/  @!P0 BRA `(.L_x_1333) ;  /* 0x0000000000048947 */ /* 0x000fea0003800000 */
[----:B------:R-:W-:Y:S01]  /*6990*/  BPT.TRAP 0x1 ;  /* 0x000000040000795c */ /* 0x000fe20000300000 */
.L_x_1333:
[----:B------:R-:W-:Y:S05]  /*69a0*/  BSYNC B0 ;  /* 0x0000000000007941 */ /* 0x000fea0003800000 */
.L_x_1332:
[----:B------:R-:W0:Y:S01]  /*69b0*/  SYNCS.PHASECHK.TRANS64.TRYWAIT P0, [R68+URZ+0x19cb0], R79 ;  /* 0x019cb04f440075a7 */ /* 0x000e22000800017f */
[----:B------:R-:W-:Y:S04]  /*69c0*/  BSSY B0, `(.L_x_1334) ;  /* 0x0000002000007945 */ /* 0x000fe80003800000 */
[----:B0-----:R-:W-:Y:S05]  /*69d0*/  @!P0 BRA `(.L_x_1335) ;  /* 0x000001b000dc8947 */ /* 0x001fea0003800000 */
.L_x_1652:
[----:B------:R-:W-:Y:S05]  /*69e0*/  BSYNC B0 ;  /* 0x0000000000007941 */ /* 0x000fea0003800000 */
.L_x_1334:
        /* <DEDUP_REMOVED lines=28> */
[----:B---3--:R-:W3:Y:S04]  /*6bb0*/  LDL R14, [R1+0x14] ;  /* 0x00001400010e7983 */ /* 0x008ee80000100800 */
        /* <DEDUP_REMOVED lines=11> */
[----:B---3--:R-:W-:-:S03]  /*6c70*/  ISETP.GE.AND P6, PT, R14, UR4, PT ;  /* 0x000000040e007c0c */ /* 0x008fc6000bfc6270 */
[----:B--2---:R1:W-:Y:S10]  /*6c80*/  @!P0 ST.E.128 desc[UR42][R8.64], R4 ;  /* 0x0000000408008985 */ /* 0x0043f4000c101d2a */
[----:B------:R-:W2:Y:S01]  /*6c90*/  @!P6 LDS.128 R4, [R69+0xb000] ;  /* 0x00b000004504e984 */ /* 0x000ea20000000c00 */
[----:B-1----:R-:W-:-:S05]  /*6ca0*/  @!P6 IADD3 R8, P0, R14, R13, RZ ;  /* 0x0000000d0e08e210 */ /* 0x002fca0007f1e0ff */
[----:B------:R-:W-:-:S05]  /*6cb0*/  @!P6 IMAD.X R9, R11, 0x1, R12, P0 ;  /* 0x000000010b09e824 */ /* 0x000fca00000e060c */
[----:B--2---:R1:W-:Y:S03]  /*6cc0*/  @!P6 ST.E.128 desc[UR42][R8.64], R4 ;  /* 0x000000040800e985 */ /* 0x0043e6000c101d2a */
.L_x_1337:
[----:B------:R-:W-:Y:S05]  /*6cd0*/  BSYNC B0 ;  /* 0x0000000000007941 */ /* 0x000fea0003800000 */
.L_x_1336:
[----:B-1----:R-:W5:Y:S01]  /*6ce0*/  LDL.LU R5, [R1+0x18] ;  /* 0x0000180001057983 */ /* 0x002f620000300800 */
[----:B0-----:R-:W-:Y:S01]  /*6cf0*/  @!P5 VIADD R68, R68, 0x19cc0 ;  /* 0x00019cc04444d836 */ /* 0x001fe20000000000 */
[----:B------:R-:W-:Y:S01]  /*6d00*/  PLOP3.LUT P0, PT, PT, PT, PT, 0x8, 0x0 ;  /* 0x000000000000781c */ /* 0x000fe20003f0e170 */
[----:B------:R-:W-:Y:S01]  /*6d10*/  VIADD R23, R23, 0x1 ;  /* 0x0000000117177836 */ /* 0x000fe20000000000 */
[----:B------:R-:W-:Y:S01]  /*6d20*/  @!PT LDS RZ, [RZ] ;  /* 0x00000000fffff984 */ /* 0x000fe20000000800 */
[----:B------:R-:W-:Y:S01]  /*6d30*/  @!PT LDS RZ, [RZ] ;  /* 0x00000000fffff984 */ /* 0x000fe20000000800 */
[----:B------:R-:W-:Y:S01]  /*6d40*/  @!PT LDS RZ, [RZ] ;  /* 0x00000000fffff984 */ /* 0x000fe20000000800 */
[----:B------:R-:W-:Y:S01]  /*6d50*/  @!PT LDS RZ, [RZ] ;  /* 0x00000000fffff984 */ /* 0x000fe20000000800 */
[----:B------:R0:W-:Y:S06]  /*6d60*/  MEMBAR.ALL.CTA ;  /* 0x0000000000007992 */ /* 0x0001ec0000008000 */
[----:B0-----:R-:W0:Y:S01]  /*6d70*/  FENCE.VIEW.ASYNC.S ;  /* 0x00000000000073c6 */ /* 0x001e220000000000 */
[----:B------:R-:W-:Y:S01]  /*6d80*/  @!P5 PRMT R68, RZ, 0x654, R68 ;  /* 0x00000654ff44d816 */ /* 0x000fe20000000044 */
[----:B0-----:R0:W-:Y:S06]  /*6d90*/  BAR.SYNC.DEFER_BLOCKING R54, 0x80 ;  /* 0x000200360000751d */ /* 0x0011ec0000010000 */
[----:B------:R0:W-:Y:S01]  /*6da0*/  @!P5 SYNCS.ARRIVE.TRANS64.RED.A1T0 RZ, [R68+URZ], RZ ;  /* 0x000000ff44ffd9a7 */ /* 0x0001e2000810043f */
[----:B------:R-:W-:-:S04]  /*6db0*/  ISETP.NE.AND P5, PT, R23, 0x2, PT ;  /* 0x000000021700780c */ /* 0x000fc80003fa5270 */
[----:B------:R-:W-:Y:S02]  /*6dc0*/  SEL R4, RZ, 0x1, P5 ;  /* 0x00000001ff047807 */ /* 0x000fe40002800000 */
[----:B------:R-:W-:Y:S02]  /*6dd0*/  SEL R23, R23, RZ, P5 ;  /* 0x000000ff17177207 */ /* 0x000fe40002800000 */
[----:B-----5:R-:W-:-:S05]  /*6de0*/  LOP3.LUT R5, R5, R4, RZ, 0x3c, !PT ;  /* 0x0000000405057212 */ /* 0x020fca00078e3cff */
[----:B------:R0:W-:Y:S01]  /*6df0*/  STL [R1+0x18], R5 ;  /* 0x0000180501007387 */ /* 0x0001e20000100800 */
[----:B------:R-:W-:Y:S05]  /*6e00*/  @P4 BRA `(.L_x_1338) ;  /* 0xffffffb400a04947 */ /* 0x000fea000383ffff */
.L_x_1291:
[----:B------:R-:W-:Y:S04]  /*6e10*/  BSSY B0, `(.L_x_1339) ;  /* 0x0000004000007945 */ /* 0x000fe80003800000 */
[----:B------:R-:W-:Y:S05]  /*6e20*/  @P0 BRA `(.L_x_1340) ;  /* 0x0000000000080947 */ /* 0x000fea0003800000 */
[----:B------:R-:W1:Y:S02]  /*6e30*/  FENCE.VIEW.ASYNC.G ;  /* 0x00000000000073c6 */ /* 0x000e640000000100 */
[----:B-1----:R-:W-:Y:S06]  /*6e40*/  BAR.ARV 0xc, 0x200 ;  /* 0x0308000000007b1d */ /* 0x002fec0000002000 */
.L_x_1340:
[----:B------:R-:W-:Y:S05]  /*6e50*/  BSYNC B0 ;  /* 0x0000000000007941 */ /* 0x000fea0003800000 */
.L_x_1339:
[----:B------:R-:W-:Y:S01]  /*6e60*/  ULDC.64 UR4, c[0x0][0x990] ;  /* 0x0002640000047ab9 */ /* 0x000fe20000000a00 */
[----:B------:R-:W-:Y:S01]  /*6e70*/  ULDC.64 UR6, c[0x0][0x998] ;  /* 0x0002660000067ab9 */ /* 0x000fe20000000a00 */
[----:B------:R-:W-:Y:S01]  /*6e80*/  ISETP.NE.U32.AND P0, PT, RZ, UR4, PT ;  /* 0x00000004ff007c0c */ /* 0x000fe2000bf05070 */
[----:B---3--:R-:W3:Y:S01]  /*6e90*/  LDL R14, [R1+0x2c] ;  /* 0x00002c00010e7983 */ /* 0x008ee20000100800 */
[----:B------:R-:W-:Y:S02]  /*6ea0*/  ISETP.NE.U32.AND P1, PT, RZ, UR6, PT ;  /* 0x00000006ff007c0c */ /* 0x000fe4000bf25070 */
[----:B------:R-:W-:Y:S01]  /*6eb0*/  ISETP.NE.AND.EX P0, PT, RZ, UR5, PT, P0 ;  /* 0x00000005ff007c0c */ /* 0x000fe2000bf05300 */
[----:B------:R-:W3:Y:S01]  /*6ec0*/  LDL R20, [R1+0x8] ;  /* 0x0000080001147983 */ /* 0x000ee20000100800 */
[----:B------:R-:W-:-:S11]  /*6ed0*/  ISETP.NE.AND.EX P1, PT, RZ, UR7, PT, P1 ;  /* 0x00000007ff007c0c */ /* 0x000fd6000bf25310 */
[----:B------:R-:W1:Y:S08]  /*6ee0*/  @P0 LDC.64 R6, c[0x0][0x9a8] ;  /* 0x00026a00ff060b82 */ /* 0x000e700000000a00 */
[----:B------:R-:W0:Y:S01]  /*6ef0*/  @P1 LDC.64 R8, c[0x0][0x9b8] ;  /* 0x00026e00ff081b82 */ /* 0x000e220000000a00 */
[----:B------:R-:W-:-:S07]  /*6f00*/  @P0 SHF.R.S32.HI R3, RZ, 0x1f, R155 ;  /* 0x0000001fff030819 */ /* 0x000fce000001149b */
[----:B----4-:R-:W4:Y:S08]  /*6f10*/  @P0 LDC.64 R10, c[0x0][0x9b0] ;  /* 0x00026c00ff0a0b82 */ /* 0x010f300000000a00 */
[----:B--2---:R-:W2:Y:S01]  /*6f20*/  @P1 LDC.64 R12, c[0x0][0x9c0] ;  /* 0x00027000ff0c1b82 */ /* 0x004ea20000000a00 */
[-C--:B-1----:R-:W-:Y:S01]  /*6f30*/  @P0 IMAD R0, R3, R6.reuse, RZ ;  /* 0x0000000603000224 */ /* 0x082fe200078e02ff */
[----:B0-----:R-:W-:Y:S01]  /*6f40*/  @P1 SHF.R.S32.HI R5, RZ, 0x1f, R155 ;  /* 0x0000001fff051819 */ /* 0x001fe2000001149b */
[----:B------:R-:W-:-:S04]  /*6f50*/  @P0 IMAD.WIDE.U32 R2, R155, R6, RZ ;  /* 0x000000069b020225 */ /* 0x000fc800078e00ff */
[----:B------:R-:W-:Y:S02]  /*6f60*/  @P0 IMAD R7, R155, R7, R0 ;  /* 0x000000079b070224 */ /* 0x000fe400078e0200 */
[-C--:B------:R-:W-:Y:S01]  /*6f70*/  @P1 IMAD R4, R5, R8.reuse, RZ ;  /* 0x0000000805041224 */ /* 0x080fe200078e02ff */
[--C-:B------:R-:W-:Y:S01]  /*6f80*/  @P0 SHF.R.S32.HI R15, RZ, 0x1f, R154.reuse ;  /* 0x0000001fff0f0819 */ /* 0x100fe2000001149a */
[----:B------:R-:W-:Y:S01]  /*6f90*/  @P0 IMAD.IADD R3, R3, 0x1, R7 ;  /* 0x0000000103030824 */ /* 0x000fe200078e0207 */
[----:B------:R-:W-:Y:S01]  /*6fa0*/  @P1 SHF.R.S32.HI R7, RZ, 0x1f, R154 ;  /* 0x0000001fff071819 */ /* 0x000fe2000001149a */
[C---:B------:R-:W-:Y:S02]  /*6fb0*/  @P1 IMAD R9, R155.reuse, R9, R4 ;  /* 0x000000099b091224 */ /* 0x040fe400078e0204 */
[----:B------:R-:W-:-:S04]  /*6fc0*/  @P1 IMAD.WIDE.U32 R4, R155, R8, RZ ;  /* 0x000000089b041225 */ /* 0x000fc800078e00ff */
[----:B----4-:R-:W-:Y:S02]  /*6fd0*/  @P0 IMAD R0, R15, R10, RZ ;  /* 0x0000000a0f000224 */ /* 0x010fe400078e02ff */
[----:B------:R-:W-:Y:S02]  /*6fe0*/  @P1 IMAD.IADD R5, R5, 0x1, R9 ;  /* 0x0000000105051824 */ /* 0x000fe400078e0209 */
[----:B--2---:R-:W-:Y:S02]  /*6ff0*/  @P1 IMAD R6, R7, R12, RZ ;  /* 0x0000000c07061224 */ /* 0x004fe400078e02ff */
        /* <DEDUP_REMOVED lines=10> */
[----:B------:R-:W-:Y:S01]  /*70a0*/  @P0 LEA.HI.X R5, R2, UR5, R5, 0x2, P2 ;  /* 0x0000000502050c11 */ /* 0x000fe200090f1405 */
[----:B------:R-:W-:Y:S01]  /*70b0*/  IMAD.MOV.U32 R0, RZ, RZ, 0x3f800000 ;  /* 0x3f800000ff007424 */ /* 0x000fe200078e00ff */
[----:B------:R-:W-:Y:S01]  /*70c0*/  @P1 LEA.HI.X R9, R6, UR7, R3, 0x2, P3 ;  /* 0x0000000706091c11 */ /* 0x000fe200098f1403 */
[----:B------:R-:W0:Y:S02]  /*70d0*/  LDC R2, c[0x0][0x448] ;  /* 0x00011200ff027b82 */ /* 0x000e240000000800 */
[----:B------:R1:W2:Y:S04]  /*70e0*/  @P0 LDG.E R7, desc[UR42][R4.64] ;  /* 0x0000002a04070981 */ /* 0x0002a8000c1e1900 */
[----:B------:R-:W2:Y:S01]  /*70f0*/  @P1 LDG.E R0, desc[UR42][R8.64] ;  /* 0x0000002a08001981 */ /* 0x000ea2000c1e1900 */
[----:B0-----:R-:W-:-:S02]  /*7100*/  ISETP.NE.AND P1, PT, R2, 0x1, PT ;  /* 0x000000010200780c */ /* 0x001fc40003f25270 */
[----:B------:R-:W0:Y:S11]  /*7110*/  LDC.64 R2, c[0x0][0x9e0] ;  /* 0x00027800ff027b82 */ /* 0x000e360000000a00 */
[----:B------:R-:W4:Y:S08]  /*7120*/  @P1 LDC R11, c[0x0][0x44c] ;  /* 0x00011300ff0b1b82 */ /* 0x000f300000000800 */
[----:B------:R-:W1:Y:S01]  /*7130*/  @P1 LDC R10, c[0x0][0x450] ;  /* 0x00011400ff0a1b82 */ /* 0x000e620000000800 */
[----:B0-----:R-:W-:Y:S01]  /*7140*/  ISETP.GE.AND P2, PT, R3, 0x1, PT ;  /* 0x000000010300780c */ /* 0x001fe20003f46270 */
[----:B---3--:R-:W-:-:S04]  /*7150*/  VIADD R6, R14, 0xbf ;  /* 0x000000bf0e067836 */ /* 0x008fc80000000000 */
[----:B----4-:R-:W-:Y:S01]  /*7160*/  @P1 IMAD.HI.U32 R11, R6, R11, RZ ;  /* 0x0000000b060b1227 */ /* 0x010fe200078e00ff */
[----:B-1----:R-:W-:-:S04]  /*7170*/  IADD3 R5, R20, 0x1, -R157 ;  /* 0x0000000114057810 */ /* 0x002fc80007ffe89d */
[----:B------:R-:W-:-:S05]  /*7180*/  @P1 SHF.R.U32.HI R6, RZ, R10, R11 ;  /* 0x0000000aff061219 */ /* 0x000fca000001160b */
[----:B------:R-:W-:-:S04]  /*7190*/  IMAD.IADD R5, R5, 0x1, R6 ;  /* 0x0000000105057824 */ /* 0x000fc800078e0206 */
[----:B------:R-:W-:Y:S02]  /*71a0*/  IMAD.IADD R4, R5, 0x1, R2 ;  /* 0x0000000105047824 */ /* 0x000fe400078e0202 */
[----:B--2---:R-:W-:-:S04]  /*71b0*/  FMUL.FTZ R0, R7, R0 ;  /* 0x0000000007007220 */ /* 0x004fc80000410000 */
[----:B------:R-:W-:Y:S01]  /*71c0*/  FMUL.FTZ R2, R0, UR4 ;  /* 0x0000000400027c20 */ /* 0x000fe20008410000 */
[----:B------:R-:W-:Y:S06]  /*71d0*/  @!P2 BRA `(.L_x_1341) ;  /* 0x000000000048a947 */ /* 0x000fec0003800000 */
        /* <DEDUP_REMOVED lines=11> */
.L_x_1343:
[----:B------:R-:W-:-:S13]  /*7290*/  ISETP.NE.AND P0, PT, R3, 0x1, PT ;  /* 0x000000010300780c */ /* 0x000fda0003f05270 */
[----:B------:R-:W0:Y:S02]  /*72a0*/  @P0 LDC.64 R6, c[0x0][0x9e8] ;  /* 0x00027a00ff060b82 */ /* 0x000e240000000a00 */
[----:B0-----:R-:W-:-:S05]  /*72b0*/  @P0 IMAD.HI.U32 R6, R0, R6, RZ ;  /* 0x0000000600060227 */ /* 0x001fca00078e00ff */
[----:B------:R-:W-:-:S07]  /*72c0*/  @P0 SHF.R.U32.HI R0, RZ, R7, R6 ;  /* 0x00000007ff000219 */ /* 0x000fce0000011606 */
.L_x_1344:
[----:B------:R-:W-:Y:S05]  /*72d0*/  BSYNC B0 ;  /* 0x0000000000007941 */ /* 0x000fea0003800000 */
.L_x_1342:
[----:B------:R-:W-:-:S05]  /*72e0*/  IMAD R5, R0, R3, R3 ;  /* 0x0000000300057224 */ /* 0x000fca00078e0203 */
[----:B------:R-:W-:-:S07]  /*72f0*/  VIMNMX R4, R4, R5, PT ;  /* 0x0000000504047248 */ /* 0x000fce0003fe0100 */
.L_x_1341:
[----:B------:R-:W0:Y:S01]  /*7300*/  @P1 LDC R0, c[0x0][0x44c] ;  /* 0x00011300ff001b82 */ /* 0x000e220000000800 */
[----:B------:R-:W-:Y:S01]  /*7310*/  VIADD R4, R4, 0x7f ;  /* 0x0000007f04047836 */ /* 0x000fe20000000000 */
[----:B------:R-:W-:Y:S01]  /*7320*/  ULDC UR4, c[0x0][0x9dc] ;  /* 0x0002770000047ab9 */ /* 0x000fe20000000800 */
[----:B------:R-:W-:-:S03]  /*7330*/  IMAD.MOV.U32 R7, RZ, RZ, R14 ;  /* 0x000000ffff077224 */ /* 0x000fc600078e000e */
[----:B------:R-:W-:Y:S02]  /*7340*/  SHF.R.S32.HI R5, RZ, 0x1f, R4 ;  /* 0x0000001fff057819 */ /* 0x000fe40000011404 */
[----:B------:R-:W1:Y:S02]  /*7350*/  @P1 LDC R9, c[0x0][0x450] ;  /* 0x00011400ff091b82 */ /* 0x000e640000000800 */
[----:B------:R-:W-:Y:S01]  /*7360*/  LEA.HI R5, R5, R4, RZ, 0x7 ;  /* 0x0000000405057211 */ /* 0x000fe200078f38ff */
[----:B0-----:R-:W-:-:S05]  /*7370*/  @P1 IMAD.HI.U32 R0, R14, R0, RZ ;  /* 0x000000000e001227 */ /* 0x001fca00078e00ff */
[----:B-1----:R-:W-:Y:S02]  /*7380*/  @P1 SHF.R.U32.HI R7, RZ, R9, R0 ;  /* 0x00000009ff071219 */ /* 0x002fe40000011600 */
[----:B------:R-:W-:-:S03]  /*7390*/  SHF.R.S32.HI R0, RZ, 0x7, R5 ;  /* 0x00000007ff007819 */ /* 0x000fc60000011405 */
[----:B------:R-:W-:Y:S01]  /*73a0*/  IMAD.IADD R4, R88, 0x1, R7 ;  /* 0x0000000158047824 */ /* 0x000fe200078e0207 */
[----:B------:R-:W-:-:S03]  /*73b0*/  VIMNMX R89, R25, R0, PT ;  /* 0x0000000019597248 */ /* 0x000fc60003fe0100 */
        /* <DEDUP_REMOVED lines=12> */
.L_x_1347:
[----:B------:R-:W-:-:S13]  /*7480*/  ISETP.NE.AND P0, PT, R3, 0x1, PT ;  /* 0x000000010300780c */ /* 0x000fda0003f05270 */
[----:B------:R-:W0:Y:S02]  /*7490*/  @P0 LDC.64 R6, c[0x0][0x9e8] ;  /* 0x00027a00ff060b82 */ /* 0x000e240000000a00 */
[----:B0-----:R-:W-:-:S05]  /*74a0*/  @P0 IMAD.HI.U32 R6, R4, R6, RZ ;  /* 0x0000000604060227 */ /* 0x001fca00078e00ff */
[----:B------:R-:W-:-:S07]  /*74b0*/  @P0 SHF.R.U32.HI R4, RZ, R7, R6 ;  /* 0x00000007ff040219 */ /* 0x000fce0000011606 */
.L_x_1348:
[----:B------:R-:W-:Y:S05]  /*74c0*/  BSYNC B0 ;  /* 0x0000000000007941 */ /* 0x000fea0003800000 */
.L_x_1346:
[----:B------:R-:W-:-:S05]  /*74d0*/  IMAD R3, R4, R3, RZ ;  /* 0x0000000304037224 */ /* 0x000fca00078e02ff */
[----:B------:R-:W-:-:S07]  /*74e0*/  VIMNMX R0, R0, R3, !PT ;  /* 0x0000000300007248 */ /* 0x000fce0007fe0100 */
.L_x_1345:
[----:B------:R-:W-:Y:S02]  /*74f0*/  SHF.R.S32.HI R3, RZ, 0x1f, R0 ;  /* 0x0000001fff037819 */ /* 0x000fe40000011400 */
[----:B------:R-:W-:Y:S02]  /*7500*/  CS2R R20, SRZ ;  /* 0x0000000000147805 */ /* 0x000fe4000001ff00 */
[----:B------:R-:W-:Y:S02]  /*7510*/  PLOP3.LUT P0, PT, PT, PT, PT, 0x80, 0x0 ;  /* 0x000000000000781c */ /* 0x000fe40003f0f070 */
[----:B------:R-:W-:Y:S02]  /*7520*/  CS2R R134, SRZ ;  /* 0x0000000000867805 */ /* 0x000fe4000001ff00 */
[----:B------:R-:W-:Y:S02]  /*7530*/  LEA.HI R3, R3, R0, RZ, 0x7 ;  /* 0x0000000003037211 */ /* 0x000fe400078f38ff */
[----:B------:R-:W-:-:S02]  /*7540*/  CS2R R26, SRZ ;  /* 0x00000000001a7805 */ /* 0x000fc4000001ff00 */
[----:B------:R-:W-:Y:S02]  /*7550*/  CS2R R14, SRZ ;  /* 0x00000000000e7805 */ /* 0x000fe4000001ff00 */
[----:B------:R-:W-:Y:S02]  /*7560*/  CS2R R128, SRZ ;  /* 0x0000000000807805 */ /* 0x000fe4000001ff00 */
[----:B------:R-:W-:Y:S01]  /*7570*/  SHF.R.S32.HI R3, RZ, 0x7, R3 ;  /* 0x00000007ff037819 */ /* 0x000fe20000011403 */
[----:B------:R-:W-:Y:S01]  /*7580*/  IMAD.MOV.U32 R25, RZ, RZ, RZ ;  /* 0x000000ffff197224 */ /* 0x000fe200078e00ff */
[----:B------:R-:W-:Y:S02]  /*7590*/  CS2R R12, SRZ ;  /* 0x00000000000c7805 */ /* 0x000fe4000001ff00 */
[----:B------:R-:W-:Y:S02]  /*75a0*/  CS2R R126, SRZ ;  /* 0x00000000007e7805 */ /* 0x000fe4000001ff00 */
[----:B------:R-:W-:-:S02]  /*75b0*/  VIMNMX R4, RZ, R3, !PT ;  /* 0x00000003ff047248 */ /* 0x000fc40007fe0100 */
[----:B------:R-:W-:Y:S02]  /*75c0*/  CS2R R28, SRZ ;  /* 0x00000000001c7805 */ /* 0x000fe4000001ff00 */
[----:B------:R-:W-:Y:S02]  /*75d0*/  CS2R R120, SRZ ;  /* 0x0000000000787805 */ /* 0x000fe4000001ff00 */
[----:B------:R-:W-:Y:S02]  /*75e0*/  CS2R R10, SRZ ;  /* 0x00000000000a7805 */ /* 0x000fe4000001ff00 */
[----:B------:R-:W-:Y:S01]  /*75f0*/  ISETP.GT.AND P1, PT, R89, R4, PT ;  /* 0x000000045900720c */ /* 0x000fe20003f24270 */
[----:B------:R0:W-:Y:S01]  /*7600*/  STL [R1+0x4c], R4 ;  /* 0x00004c0401007387 */ /* 0x0001e20000100800 */
        /* <DEDUP_REMOVED lines=11> */
[----:B------:R-:W-:Y:S01]  /*76c0*/  CS2R R94, SRZ ;  /* 0x00000000005e7805 */ /* 0x000fe2000001ff00 */
[----:B------:R-:W-:Y:S01]  /*76d0*/  IMAD.MOV.U32 R36, RZ, RZ, RZ ;  /* 0x000000ffff247224 */ /* 0x000fe200078e00ff */
[----:B0-----:R-:W-:Y:S01]  /*76e0*/  CS2R R4, SRZ ;  /* 0x0000000000047805 */ /* 0x001fe2000001ff00 */
[----:B------:R-:W-:Y:S02]  /*76f0*/  IMAD.MOV.U32 R93, RZ, RZ, RZ ;  /* 0x000000ffff5d7224 */ /* 0x000fe400078e00ff */
        /* <DEDUP_REMOVED lines=34> */
.L_x_1351:
[----:B------:R-:W-:Y:S05]  /*7920*/  BSYNC B6 ;  /* 0x0000000000067941 */ /* 0x000fea0003800000 */
.L_x_1350:
        /* <DEDUP_REMOVED lines=13> */
.L_x_1355:
[----:B-1----:R1:W2:Y:S02]  /*7a00*/  SYNCS.PHASECHK.TRANS64.TRYWAIT P0, [R18+URZ+0x19c00], R3 ;  /* 0x019c0003120075a7 */ /* 0x0022a4000800017f */
[----:B--2---:R-:W-:Y:S05]  /*7a10*/  @!P0 NANOSLEEP.SYNCS 0x989680 ;  /* 0x009896800000895d */ /* 0x004fea0003900000 */
[----:B------:R-:W2:Y:S02]  /*7a20*/  @!P0 SYNCS.PHASECHK.TRANS64 P0, [R18+URZ+0x19c00], R3 ;  /* 0x019c0003120085a7 */ /* 0x000ea4000800007f */
[----:B--2---:R-:W-:Y:S05]  /*7a30*/  @!P0 BRA `(.L_x_1355) ;  /* 0xfffffffc00f08947 */ /* 0x004fea000383ffff */
.L_x_1354:
[----:B------:R-:W-:Y:S05]  /*7a40*/  BSYNC B0 ;  /* 0x0000000000007941 */ /* 0x000fea0003800000 */
.L_x_1353:
[----:B------:R-:W-:Y:S05]  /*7a50*/  BRA `(.L_x_1356) ;  /* 0x00000044007c7947 */ /* 0x000fea0003800000 */
.L_x_1352:
[----:B------:R-:W-:Y:S01]  /*7a60*/  LOP3.LUT P0, RZ, R26, 0x9f, RZ, 0xc0, !PT ;  /* 0x0000009f1aff7812 */ /* 0x000fe2000780c0ff */
[----:B------:R-:W-:Y:S01]  /*7a70*/  ULDC.64 UR4, c[0x0][0x3f8] ;  /* 0x0000fe0000047ab9 */ /* 0x000fe20000000a00 */
[----:B-----5:R-:W-:Y:S01]  /*7a80*/  SHF.R.S32.HI R0, RZ, 0x1f, R24 ;  /* 0x0000001fff007819 */ /* 0x020fe20000011418 */
[----:B------:R-:W-:Y:S01]  /*7a90*/  ULDC.64 UR6, c[0x0][0x408] ;  /* 0x0001020000067ab9 */ /* 0x000fe20000000a00 */
[----:B------:R-:W-:Y:S01]  /*7aa0*/  IMAD.WIDE.U32 R26, R24, UR4, RZ ;  /* 0x00000004181a7c25 */ /* 0x000fe2000f8e00ff */
[----:B------:R-:W-:Y:S03]  /*7ab0*/  BSSY B6, `(.L_x_1357) ;  /* 0x0000019000067945 */ /* 0x000fe60003800000 */
[C---:B------:R-:W-:Y:S02]  /*7ac0*/  IMAD R3, R0.reuse, UR4, RZ ;  /* 0x0000000400037c24 */ /* 0x040fe4000f8e02ff */
[----:B------:R-:W-:-:S02]  /*7ad0*/  IMAD R5, R0, UR6, RZ ;  /* 0x0000000600057c24 */ /* 0x000fc4000f8e02ff */
[C---:B------:R-:W-:Y:S02]  /*7ae0*/  IMAD R3, R24.reuse, UR5, R3 ;  /* 0x0000000518037c24 */ /* 0x040fe4000f8e0203 */
[C---:B------:R-:W-:Y:S02]  /*7af0*/  IMAD R5, R24.reuse, UR7, R5 ;  /* 0x0000000718057c24 */ /* 0x040fe4000f8e0205 */
[----:B------:R-:W-:-:S04]  /*7b00*/  IMAD.WIDE.U32 R24, R24, UR6, RZ ;  /* 0x0000000618187c25 */ /* 0x000fc8000f8e00ff */
        /* <DEDUP_REMOVED lines=19> */
.L_x_1358:
[----:B------:R-:W-:Y:S05]  /*7c40*/  BSYNC B6 ;  /* 0x0000000000067941 */ /* 0x000fea0003800000 */
.L_x_1357:
[----:B------:R-:W0:Y:S01]  /*7c50*/  S2R R20, SR_TID.X ;  /* 0x0000000000147919 */ /* 0x000e220000002100 */
[----:B------:R-:W-:Y:S01]  /*7c60*/  ULDC.U8 UR4, c[0x0][0x410] ;  /* 0x0001040000047ab9 */ /* 0x000fe20000000000 */
[----:B------:R-:W2:Y:S01]  /*7c70*/  LDL R21, [R1+0x2c] ;  /* 0x00002c0001157983 */ /* 0x000ea20000100800 */
[----:B0-----:R-:W-:-:S03]  /*7c80*/  VIADD R28, R20, 0xffffff80 ;  /* 0xffffff80141c7836 */ /* 0x001fc60000000000 */
[----:B------:R-:W3:Y:S01]  /*7c90*/  LDL R20, [R1+0x50] ;  /* 0x0000500001147983 */ /* 0x000ee20000100800 */
[----:B------:R-:W-:Y:S02]  /*7ca0*/  ISETP.NE.AND P0, PT, RZ, UR4, PT ;  /* 0x00000004ff007c0c */ /* 0x000fe4000bf05270 */
[----:B------:R-:W-:Y:S01]  /*7cb0*/  LEA.HI R39, R28, R28, RZ, 0x1 ;  /* 0x0000001c1c277211 */ /* 0x000fe200078f08ff */
[----:B------:R-:W-:Y:S03]  /*7cc0*/  BSSY B0, `(.L_x_1359) ;  /* 0x0000430000007945 */ /* 0x000fe60003800000 */
[----:B------:R-:W-:-:S05]  /*7cd0*/  SHF.R.S32.HI R39, RZ, 0x1, R39 ;  /* 0x00000001ff277819 */ /* 0x000fca0000011427 */
[----:B--2---:R-:W-:Y:S02]  /*7ce0*/  IMAD.IADD R10, R39, 0x1, R21 ;  /* 0x00000001270a7824 */ /* 0x004fe400078e0215 */
[----:B---3--:R-:W-:Y:S01]  /*7cf0*/  IMAD.IADD R37, R18, 0x1, R20 ;  /* 0x0000000112257824 */ /* 0x008fe200078e0214 */
[----:B------:R-:W-:Y:S06]  /*7d00*/  @!P0 BRA `(.L_x_1360) ;  /* 0x0000001c003c8947 */ /* 0x000fec0003800000 */
[----:B------:R-:W0:Y:S01]  /*7d10*/  LDC R38, c[0x0][0x448] ;  /* 0x00011200ff267b82 */ /* 0x000e220000000800 */
[----:B------:R-:W-:Y:S01]  /*7d20*/  IMAD.MOV.U32 R5, RZ, RZ, R10 ;  /* 0x000000ffff057224 */ /* 0x000fe200078e000a */
[----:B------:R-:W-:Y:S01]  /*7d30*/  ULDC.64 UR4, c[0x0][0x3f8] ;  /* 0x0000fe0000047ab9 */ /* 0x000fe20000000a00 */
[----:B------:R-:W-:Y:S01]  /*7d40*/  IMAD.MOV.U32 R6, RZ, RZ, R26 ;  /* 0x000000ffff067224 */ /* 0x000fe200078e001a */
[----:B------:R-:W-:Y:S01]  /*7d50*/  ULDC.64 UR6, c[0x0][0x408] ;  /* 0x0001020000067ab9 */ /* 0x000fe20000000a00 */
[----:B------:R-:W-:Y:S01]  /*7d60*/  IMAD.MOV.U32 R8, RZ, RZ, R24 ;  /* 0x000000ffff087224 */ /* 0x000fe200078e0018 */
[----:B------:R-:W-:Y:S01]  /*7d70*/  ULDC.64 UR8, c[0x0][0x400] ;  /* 0x0001000000087ab9 */ /* 0x000fe20000000a00 */
[----:B------:R-:W-:Y:S01]  /*7d80*/  IMAD.MOV.U32 R9, RZ, RZ, R31 ;  /* 0x000000ffff097224 */ /* 0x000fe200078e001f */
[----:B0-----:R-:W-:-:S13]  /*7d90*/  ISETP.NE.AND P0, PT, R38, 0x1, PT ;  /* 0x000000012600780c */ /* 0x001fda0003f05270 */
[----:B------:R-:W0:Y:S08]  /*7da0*/  @P0 LDC R3, c[0x0][0x44c] ;  /* 0x00011300ff030b82 */ /* 0x000e300000000800 */
[----:B------:R-:W1:Y:S01]  /*7db0*/  @P0 LDC R7, c[0x0][0x450] ;  /* 0x00011400ff070b82 */ /* 0x000e620000000800 */
[----:B0-----:R-:W-:-:S05]  /*7dc0*/  @P0 IMAD.HI.U32 R0, R10, R3, RZ ;  /* 0x000000030a000227 */ /* 0x001fca00078e00ff */
[----:B-1----:R-:W-:Y:S01]  /*7dd0*/  @P0 SHF.R.U32.HI R5, RZ, R7, R0 ;  /* 0x00000007ff050219 */ /* 0x002fe20000011600 */
[----:B------:R-:W-:-:S03]  /*7de0*/  IMAD.MOV.U32 R7, RZ, RZ, R29 ;  /* 0x000000ffff077224 */ /* 0x000fc600078e001d */
[----:B------:R-:W-:Y:S01]  /*7df0*/  SHF.R.S32.HI R0, RZ, 0x1f, R5 ;  /* 0x0000001fff007819 */ /* 0x000fe20000011405 */
[----:B------:R-:W-:-:S04]  /*7e00*/  IMAD.WIDE.U32 R6, R5, UR4, R6 ;  /* 0x0000000405067c25 */ /* 0x000fc8000f8e0006 */
[----:B------:R-:W-:Y:S02]  /*7e10*/  IMAD R4, R0, UR4, RZ ;  /* 0x0000000400047c24 */ /* 0x000fe4000f8e02ff */
[----:B------:R-:W-:-:S04]  /*7e20*/  IMAD.WIDE.U32 R8, R5, UR6, R8 ;  /* 0x0000000605087c25 */ /* 0x000fc8000f8e0008 */
[----:B------:R-:W-:Y:S02]  /*7e30*/  IMAD R0, R0, UR6, RZ ;  /* 0x0000000600007c24 */ /* 0x000fe4000f8e02ff */
[C---:B------:R-:W-:Y:S01]  /*7e40*/  IMAD R13, R5.reuse, UR5, R4 ;  /* 0x00000005050d7c24 */ /* 0x040fe2000f8e0204 */
[----:B------:R-:W-:Y:S01]  /*7e50*/  ULDC.64 UR4, c[0x0][0x3e8] ;  /* 0x0000fa0000047ab9 */ /* 0x000fe20000000a00 */
[----:B------:R-:W-:Y:S01]  /*7e60*/  IMAD R11, R5, UR7, R0 ;  /* 0x00000007050b7c24 */ /* 0x000fe2000f8e0200 */
[----:B------:R-:W-:Y:S01]  /*7e70*/  IADD3 R3, P0, R6, UR4, RZ ;  /* 0x0000000406037c10 */ /* 0x000fe2000ff1e0ff */
[----:B------:R-:W-:Y:S01]  /*7e80*/  UMOV UR4, 0xffffffff ;  /* 0xffffffff00047882 */ /* 0x000fe20000000000 */
[----:B------:R-:W-:Y:S02]  /*7e90*/  IADD3 R5, P1, R8, UR8, RZ ;  /* 0x0000000808057c10 */ /* 0x000fe4000ff3e0ff */
[----:B------:R-:W-:Y:S02]  /*7ea0*/  IADD3.X R13, R7, UR5, R13, P0, !PT ;  /* 0x00000005070d7c10 */ /* 0x000fe400087fe40d */
[----:B------:R-:W-:Y:S01]  /*7eb0*/  IADD3.X R4, R9, UR9, R11, P1, !PT ;  /* 0x0000000909047c10 */ /* 0x000fe20008ffe40b */
[----:B------:R-:W-:Y:S08]  /*7ec0*/  BRA.DIV UR4, `(.L_x_1361) ;  /* 0x0000019e04b47947 */ /* 0x000ff0000b800000 */
[----:B------:R0:W1:Y:S04]  /*7ed0*/  SHFL.IDX PT, R0, R13, RZ, 0x1e1f ;  /* 0x001e1fff0d007589 */ /* 0x00006800000e0000 */
[----:B------:R-:W2:Y:S04]  /*7ee0*/  SHFL.IDX PT, R3, R3, RZ, 0x1e1f ;  /* 0x001e1fff03037589 */ /* 0x000ea800000e0000 */
[----:B------:R-:W3:Y:S04]  /*7ef0*/  SHFL.IDX PT, R4, R4, RZ, 0x1e1f ;  /* 0x001e1fff04047589 */ /* 0x000ee800000e0000 */
[----:B------:R0:W4:Y:S02]  /*7f00*/  SHFL.IDX PT, R14, R5, RZ, 0x1e1f ;  /* 0x001e1fff050e7589 */ /* 0x00012400000e0000 */
.L_x_1658:
[----:B------:R-:W5:Y:S01]  /*7f10*/  LDL R6, [R1+0x60] ;  /* 0x0000600001067983 */ /* 0x000f620000100800 */
[----:B------:R-:W-:Y:S01]  /*7f20*/  IMAD R38, R157, R38, RZ ;  /* 0x000000269d267224 */ /* 0x000fe200078e02ff */
[----:B------:R-:W-:Y:S01]  /*7f30*/  BSSY B1, `(.L_x_1362) ;  /* 0x000002f000017945 */ /* 0x000fe20003800000 */
[----:B------:R-:W-:Y:S02]  /*7f40*/  CS2R R26, SRZ ;  /* 0x00000000001a7805 */ /* 0x000fe4000001ff00 */
[----:B------:R-:W-:Y:S02]  /*7f50*/  CS2R R20, SRZ ;  /* 0x0000000000147805 */ /* 0x000fe4000001ff00 */
[----:B------:R-:W-:Y:S02]  /*7f60*/  CS2R R8, SRZ ;  /* 0x0000000000087805 */ /* 0x000fe4000001ff00 */
[----:B------:R-:W-:Y:S02]  /*7f70*/  ISETP.GE.AND P0, PT, R10, R38, PT ;  /* 0x000000260a00720c */ /* 0x000fe40003f06270 */
[----:B------:R-:W-:-:S02]  /*7f80*/  CS2R R24, SRZ ;  /* 0x0000000000187805 */ /* 0x000fc4000001ff00 */
[----:B0-----:R-:W-:Y:S02]  /*7f90*/  CS2R R12, SRZ ;  /* 0x00000000000c7805 */ /* 0x001fe4000001ff00 */
[----:B------:R-:W-:Y:S02]  /*7fa0*/  CS2R R10, SRZ ;  /* 0x00000000000a7805 */ /* 0x000fe4000001ff00 */
[----:B-----5:R-:W-:-:S04]  /*7fb0*/  LEA.HI R5, R6, R6, RZ, 0x1 ;  /* 0x0000000606057211 */ /* 0x020fc800078f08ff */
[----:B------:R-:W-:-:S05]  /*7fc0*/  LOP3.LUT R5, R5, 0xfffffffe, RZ, 0xc0, !PT ;  /* 0xfffffffe05057812 */ /* 0x000fca00078ec0ff */
[----:B------:R-:W-:-:S05]  /*7fd0*/  IMAD.IADD R5, R6, 0x1, -R5 ;  /* 0x0000000106057824 */ /* 0x000fca00078e0a05 */
[----:B------:R-:W-:Y:S01]  /*7fe0*/  SHF.L.U32 R5, R5, 0x1f, RZ ;  /* 0x0000001f05057819 */ /* 0x000fe200000006ff */
[----:B------:R-:W-:Y:S06]  /*7ff0*/  @P0 BRA `(.L_x_1363) ;  /* 0x0000000000880947 */ /* 0x000fec0003800000 */
[----:B------:R-:W2:Y:S01]  /*8000*/  LDL.64 R28, [R1+0x20] ;  /* 0x00002000011c7983 */ /* 0x000ea20000100a00 */
[----:B------:R-:W-:-:S03]  /*8010*/  ULDC UR4, c[0x0][0x3f4] ;  /* 0x0000fd0000047ab9 */ /* 0x000fc60000000800 */
[----:B------:R-:W3:Y:S04]  /*8020*/  LDL R32, [R1+0x3c] ;  /* 0x00003c0001207983 */ /* 0x000ee80000100800 */
[----:B------:R-:W4:Y:S04]  /*8030*/  LDL R15, [R1+0x40] ;  /* 0x00004000010f7983 */ /* 0x000f280000100800 */
[----:B------:R-:W4:Y:S04]  /*8040*/  LDL R41, [R1+0x70] ;  /* 0x0000700001297983 */ /* 0x000f280000100800 */
[----:B------:R-:W4:Y:S01]  /*8050*/  LDL R40, [R1+0x6c] ;  /* 0x00006c0001287983 */ /* 0x000f220000100800 */
[----:B------:R-:W-:-:S02]  /*8060*/  CS2R R24, SRZ ;  /* 0x0000000000187805 */ /* 0x000fc4000001ff00 */
[----:B------:R-:W-:Y:S02]  /*8070*/  CS2R R26, SRZ ;  /* 0x00000000001a7805 */ /* 0x000fe4000001ff00 */
[----:B------:R-:W-:Y:S02]  /*8080*/  CS2R R12, SRZ ;  /* 0x00000000000c7805 */ /* 0x000fe4000001ff00 */
[----:B------:R-:W-:Y:S02]  /*8090*/  CS2R R20, SRZ ;  /* 0x0000000000147805 */ /* 0x000fe4000001ff00 */
[----:B------:R-:W-:Y:S02]  /*80a0*/  CS2R R10, SRZ ;  /* 0x00000000000a7805 */ /* 0x000fe4000001ff00 */
[----:B--2---:R-:W-:Y:S02]  /*80b0*/  ISETP.GE.AND P5, PT, R28, UR4, PT ;  /* 0x000000041c007c0c */ /* 0x004fe4000bfa6270 */
[----:B---3--:R-:W-:-:S02]  /*80c0*/  ISETP.GE.AND P1, PT, R32, UR4, PT ;  /* 0x0000000420007c0c */ /* 0x008fc4000bf26270 */
[----:B----4-:R-:W-:-:S09]  /*80d0*/  ISETP.GE.AND P0, PT, R15, UR4, PT ;  /* 0x000000040f007c0c */ /* 0x010fd2000bf06270 */
[----:B------:R-:W-:Y:S02]  /*80e0*/  @!P5 SHF.R.S32.HI R9, RZ, 0x1f, R28 ;  /* 0x0000001fff09d819 */ /* 0x000fe4000001141c */
[CC--:B------:R-:W-:Y:S02]  /*80f0*/  @!P5 IADD3 R6, P2, R28.reuse, R3.reuse, RZ ;  /* 0x000000031c06d210 */ /* 0x0c0fe40007f5e0ff */
[-C--:B------:R-:W-:Y:S02]  /*8100*/  @!P5 IADD3 R28, P3, R28, R14.reuse, RZ ;  /* 0x0000000e1c1cd210 */ /* 0x080fe40007f7e0ff */
[-C--:B------:R-:W-:Y:S01]  /*8110*/  @!P1 IADD3 R30, P4, R32, R3.reuse, RZ ;  /* 0x00000003201e9210 */ /* 0x080fe20007f9e0ff */
[--C-:B-1----:R-:W-:Y:S01]  /*8120*/  @!P5 IMAD.X R7, R0, 0x1, R9.reuse, P2 ;  /* 0x000000010007d824 */ /* 0x102fe200010e0609 */
[-C--:B------:R-:W-:Y:S01]  /*8130*/  @!P1 IADD3 R32, P2, R32, R14.reuse, RZ ;  /* 0x0000000e20209210 */ /* 0x080fe20007f5e0ff */
[----:B------:R-:W-:Y:S01]  /*8140*/  @!P5 IMAD.X R29, R4, 0x1, R9, P3 ;  /* 0x00000001041dd824 */ /* 0x000fe200018e0609 */
[C---:B------:R-:W-:Y:S01]  /*8150*/  @!P0 IADD3 R34, P3, R15.reuse, R3, RZ ;  /* 0x000000030f228210 */ /* 0x040fe20007f7e0ff */
[----:B------:R-:W-:Y:S01]  /*8160*/  @!P1 IMAD.X R31, R0, 0x1, R41, P4 ;  /* 0x00000001001f9824 */ /* 0x000fe200020e0629 */
[----:B------:R-:W-:-:S02]  /*8170*/  @!P0 IADD3 R14, P4, R15, R14, RZ ;  /* 0x0000000e0f0e8210 */ /* 0x000fc40007f9e0ff */
[----:B------:R-:W-:Y:S01]  /*8180*/  CS2R R8, SRZ ;  /* 0x0000000000087805 */ /* 0x000fe2000001ff00 */
[----:B------:R-:W-:Y:S01]  /*8190*/  @!P1 IMAD.X R33, R4, 0x1, R41, P2 ;  /* 0x0000000104219824 */ /* 0x000fe200010e0629 */
[----:B------:R0:W5:Y:S01]  /*81a0*/  @!P5 LD.E.64 R24, desc[UR42][R6.64] ;  /* 0x0000002a0618d980 */ /* 0x000162000c101b00 */
[--C-:B------:R-:W-:Y:S02]  /*81b0*/  @!P0 IMAD.X R35, R0, 0x1, R40.reuse, P3 ;  /* 0x0000000100238824 */ /* 0x100fe400018e0628 */
[----:B------:R-:W-:Y:S01]  /*81c0*/  @!P0 IMAD.X R15, R4, 0x1, R40, P4 ;  /* 0x00000001040f8824 */ /* 0x000fe200020e0628 */
[----:B------:R0:W5:Y:S04]  /*81d0*/  @!P5 LD.E.64 R26, desc[UR42][R28.64] ;  /* 0x0000002a1c1ad980 */ /* 0x000168000c101b00 */
[----:B------:R0:W5:Y:S04]  /*81e0*/  @!P1 LD.E.64 R12, desc[UR42][R30.64] ;  /* 0x0000002a1e0c9980 */ /* 0x000168000c101b00 */
[----:B------:R0:W5:Y:S04]  /*81f0*/  @!P1 LD.E.64 R20, desc[UR42][R32.64] ;  /* 0x0000002a20149980 */ /* 0x000168000c101b00 */
[----:B------:R0:W5:Y:S04]  /*8200*/  @!P0 LD.E.64 R10, desc[UR42][R34.64] ;  /* 0x0000002a220a8980 */ /* 0x000168000c101b00 */
[----:B------:R0:W5:Y:S02]  /*8210*/  @!P0 LD.E.64 R8, desc[UR42][R14.64] ;  /* 0x0000002a0e088980 */ /* 0x000164000c101b00 */
.L_x_1363:
[----:B------:R-:W-:Y:S05]  /*8220*/  BSYNC B1 ;  /* 0x0000000000017941 */ /* 0x000fea0003800000 */
.L_x_1362:
[----:B------:R-:W1:Y:S01]  /*8230*/  SYNCS.PHASECHK.TRANS64.TRYWAIT P0, [R18+URZ+0x19c00], R5 ;  /* 0x019c0005120075a7 */ /* 0x000e62000800017f */
[----:B------:R-:W-:Y:S01]  /*8240*/  IMAD R153, R153, -0xc0, R38 ;  /* 0xffffff4099997824 */ /* 0x000fe200078e0226 */
[----:B------:R-:W-:Y:S04]  /*8250*/  BSSY B1, `(.L_x_1364) ;  /* 0x0000004000017945 */ /* 0x000fe80003800000 */
[----:B------:R-:W-:-:S04]  /*8260*/  VIMNMX R153, R153, 0xc0, PT ;  /* 0x000000c099997848 */ /* 0x000fc80003fe0100 */
[----:B------:R-:W-:Y:S01]  /*8270*/  ISETP.GE.AND P1, PT, R39, R153, PT ;  /* 0x000000992700720c */ /* 0x000fe20003f26270 */
[----:B-1----:R-:W-:-:S12]  /*8280*/  @!P0 BRA `(.L_x_1365) ;  /* 0x0000019c00308947 */ /* 0x002fd80003800000 */
.L_x_1659:
[----:B------:R-:W-:Y:S05]  /*8290*/  BSYNC B1 ;  /* 0x0000000000017941 */ /* 0x000fea0003800000 */
.L_x_1364:
[----:B------:R-:W-:Y:S05]  /*82a0*/  @P1 BRA `(.L_x_1366) ;  /* 0x0000003c00441947 */ /* 0x000fea0003800000 */
[----:B0-----:R-:W4:Y:S01]  /*82b0*/  LDL.64 R6, [R1+0x20] ;  /* 0x0000200001067983 */ /* 0x001f220000100a00 */
[----:B------:R-:W4:Y:S03]  /*82c0*/  LDC R0, c[0x0][0x3f4] ;  /* 0x0000fd00ff007b82 */ /* 0x000f260000000800 */
[----:B---3--:R-:W3:Y:S04]  /*82d0*/  LDL R4, [R1+0x3c] ;  /* 0x00003c0001047983 */ /* 0x008ee80000100800 */
[----:B--2---:R-:W2:Y:S01]  /*82e0*/  LDL R3, [R1+0x40] ;  /* 0x0000400001037983 */ /* 0x004ea20000100800 */
[----:B------:R-:W-:Y:S01]  /*82f0*/  BSSY B1, `(.L_x_1367) ;  /* 0x000007b000017945 */ /* 0x000fe20003800000 */
[----:B----4-:R-:W-:-:S02]  /*8300*/  ISETP.GE.AND P0, PT, R6, R0, PT ;  /* 0x000000000600720c */ /* 0x010fc40003f06270 */
[-C--:B---3--:R-:W-:Y:S02]  /*8310*/  ISETP.GE.AND P1, PT, R4, R0.reuse, PT ;  /* 0x000000000400720c */ /* 0x088fe40003f26270 */
[----:B--2---:R-:W-:-:S09]  /*8320*/  ISETP.GE.AND P2, PT, R3, R0, PT ;  /* 0x000000000300720c */ /* 0x004fd20003f46270 */
[----:B------:R-:W-:Y:S05]  /*8330*/  @P0 BRA `(.L_x_1368) ;  /* 0x0000000400d80947 */ /* 0x000fea0003800000 */
[----:B-1----:R-:W0:Y:S01]  /*8340*/  LDS.128 R4, [R37+0xf000] ;  /* 0x00f0000025047984 */ /* 0x002e220000000c00 */
[----:B-----5:R-:W-:Y:S02]  /*8350*/  SHF.R.U32.HI R15, RZ, 0x8, R25 ;  /* 0x00000008ff0f7819 */ /* 0x020fe40000011619 */
[----:B------:R-:W-:Y:S02]  /*8360*/  LOP3.LUT R14, R25, 0xff, RZ, 0xc0, !PT ;  /* 0x000000ff190e7812 */ /* 0x000fe400078ec0ff */
[----:B------:R-:W-:Y:S02]  /*8370*/  LOP3.LUT R15, R15, 0xff, RZ, 0xc0, !PT ;  /* 0x000000ff0f0f7812 */ /* 0x000fe400078ec0ff */
[----:B------:R-:W-:Y:S02]  /*8380*/  SHF.R.U32.HI R31, RZ, 0x8, R27 ;  /* 0x00000008ff1f7819 */ /* 0x000fe4000001161b */
[----:B------:R-:W-:Y:S02]  /*8390*/  SHF.R.U32.HI R3, RZ, 0x8, R24 ;  /* 0x00000008ff037819 */ /* 0x000fe40000011618 */
[----:B------:R-:W-:-:S02]  /*83a0*/  PRMT R14, R15, 0x7604, R14 ;  /* 0x000076040f0e7816 */ /* 0x000fc4000000000e */
[----:B------:R-:W-:Y:S02]  /*83b0*/  LOP3.LUT R28, R27, 0xff, RZ, 0xc0, !PT ;  /* 0x000000ff1b1c7812 */ /* 0x000fe400078ec0ff */
[----:B------:R-:W-:Y:S02]  /*83c0*/  LOP3.LUT R31, R31, 0xff, RZ, 0xc0, !PT ;  /* 0x000000ff1f1f7812 */ /* 0x000fe400078ec0ff */
[----:B------:R-:W-:Y:S02]  /*83d0*/  SHF.R.U32.HI R30, RZ, 0x10, R27 ;  /* 0x00000010ff1e7819 */ /* 0x000fe4000001161b */
[----:B------:R-:W-:Y:S02]  /*83e0*/  LOP3.LUT R0, R24, 0xff, RZ, 0xc0, !PT ;  /* 0x000000ff18007812 */ /* 0x000fe400078ec0ff */
[----:B------:R-:W-:Y:S02]  /*83f0*/  LOP3.LUT R3, R3, 0xff, RZ, 0xc0, !PT ;  /* 0x000000ff03037812 */ /* 0x000fe400078ec0ff */
[----:B------:R-:W-:-:S02]  /*8400*/  SHF.R.U32.HI R32, RZ, 0x10, R25 ;  /* 0x00000010ff207819 */ /* 0x000fc40000011619 */
[----:B------:R-:W-:Y:S02]  /*8410*/  SHF.R.U32.HI R15, RZ, 0x8, R26 ;  /* 0x00000008ff0f7819 */ /* 0x000fe4000001161a */
[----:B------:R-:W-:Y:S01]  /*8420*/  PRMT R28, R31, 0x7604, R28 ;  /* 0x000076041f1c7816 */ /* 0x000fe2000000001c */
[----:B------:R-:W-:Y:S01]  /*8430*/  IMAD.U32 R31, R30, 0x10000, RZ ;  /* 0x000100001e1f7824 */ /* 0x000fe200078e00ff */
[----:B------:R-:W-:Y:S02]  /*8440*/  PRMT R3, R3, 0x7604, R0 ;  /* 0x0000760403037816 */ /* 0x000fe40000000000 */
[----:B------:R-:W-:Y:S01]  /*8450*/  LOP3.LUT R29, R15, 0xff, RZ, 0xc0, !PT ;  /* 0x000000ff0f1d7812 */ /* 0x000fe200078ec0ff */
[----:B------:R-:W-:Y:S01]  /*8460*/  IMAD.U32 R15, R32, 0x10000, RZ ;  /* 0x00010000200f7824 */ /* 0x000fe200078e00ff */
[----:B------:R-:W-:Y:S02]  /*8470*/  LOP3.LUT R0, R26, 0xff, RZ, 0xc0, !PT ;  /* 0x000000ff1a007812 */ /* 0x000fe400078ec0ff */
[----:B------:R-:W-:-:S02]  /*8480*/  LOP3.LUT R31, R28, 0xff0000, R31, 0xf8, !PT ;  /* 0x00ff00001c1f7812 */ /* 0x000fc400078ef81f */
[----:B------:R-:W-:Y:S02]  /*8490*/  PRMT R29, R29, 0x7604, R0 ;  /* 0x000076041d1d7816 */ /* 0x000fe40000000000 */
[----:B------:R-:W-:Y:S02]  /*84a0*/  LOP3.LUT R15, R14, 0xff0000, R15, 0xf8, !PT ;  /* 0x00ff00000e0f7812 */ /* 0x000fe400078ef80f */
[--C-:B------:R-:W-:Y:S02]  /*84b0*/  LOP3.LUT R29, R29, 0xff0000, R26.reuse, 0xf8, !PT ;  /* 0x00ff00001d1d7812 */ /* 0x100fe400078ef81a */
[----:B------:R-:W-:Y:S02]  /*84c0*/  LOP3.LUT R31, R31, 0xff000000, R27, 0xf8, !PT ;  /* 0xff0000001f1f7812 */ /* 0x000fe400078ef81b */
[----:B------:R-:W-:Y:S02]  /*84d0*/  LOP3.LUT R27, R15, 0xff000000, R25, 0xf8, !PT ;  /* 0xff0000000f1b7812 */ /* 0x000fe400078ef819 */
[----:B------:R-:W-:-:S02]  /*84e0*/  LOP3.LUT R30, R29, 0xff000000, R26, 0xf8, !PT ;  /* 0xff0000001d1e7812 */ /* 0x000fc400078ef81a */
[--C-:B------:R-:W-:Y:S02]  /*84f0*/  LOP3.LUT R3, R3, 0xff0000, R24.reuse, 0xf8, !PT ;  /* 0x00ff000003037812 */ /* 0x100fe400078ef818 */
[-C--:B0-----:R-:W-:Y:S02]  /*8500*/  F2FP.F16.E4M3.UNPACK_B R0, R6.reuse.H1 ;  /* 0x00000006ff00723e */ /* 0x081fe400030006ff */
[----:B------:R-:W-:Y:S02]  /*8510*/  F2FP.F16.E4M3.UNPACK_B R32, R31 ;  /* 0x0000001fff20723e */ /* 0x000fe400020006ff */
[----:B------:R-:W-:Y:S01]  /*8520*/  F2FP.F16.E4M3.UNPACK_B R26, R27 ;  /* 0x0000001bff1a723e */ /* 0x000fe200020006ff */
[----:B------:R-:W-:Y:S01]  /*8530*/  HADD2.F32 R15, -RZ, R0.H1_H1 ;  /* 0x30000000ff0f7230 */ /* 0x000fe20000004100 */
        /* <DEDUP_REMOVED lines=8> */
[----:B------:R-:W-:Y:S01]  /*85c0*/  F2FP.F16.E4M3.UNPACK_B R6, R5 ;  /* 0x00000005ff06723e */ /* 0x000fe200020006ff */
        /* <DEDUP_REMOVED lines=16> */
[----:B------:R-:W-:Y:S01]  /*86d0*/  FFMA.FTZ R34, R3, R32, R29 ;  /* 0x0000002003227223 */ /* 0x000fe2000001001d */
[----:B------:R-:W-:Y:S01]  /*86e0*/  HADD2.F32 R14, -RZ, R27.H0_H0 ;  /* 0x2000001bff0e7230 */ /* 0x000fe20000004100 */
[----:B------:R-:W-:Y:S01]  /*86f0*/  F2FP.F16.E4M3.UNPACK_B R4, R4.H1 ;  /* 0x00000004ff04723e */ /* 0x000fe200030006ff */
        /* <DEDUP_REMOVED lines=11> */
[-C--:B------:R-:W-:Y:S01]  /*87b0*/  FMUL.FTZ R24, R3, R14.reuse ;  /* 0x0000000e03187220 */ /* 0x080fe20000410000 */
[----:B------:R-:W-:Y:S02]  /*87c0*/  HADD2.F32 R5, -RZ, R4.H1_H1 ;  /* 0x30000004ff057230 */ /* 0x000fe40000004100 */
        /* <DEDUP_REMOVED lines=8> */
[C---:B------:R-:W-:Y:S01]  /*8850*/  FMUL.FTZ R25, R5.reuse, R26 ;  /* 0x0000001a05197220 */ /* 0x040fe20000410000 */
[----:B------:R-:W-:Y:S02]  /*8860*/  HADD2.F32 R3, -RZ, R0.H1_H1 ;  /* 0x30000000ff037230 */ /* 0x000fe40000004100 */
[----:B------:R-:W-:Y:S02]  /*8870*/  HADD2.F32 R14, -RZ, R14.H0_H0 ;  /* 0x2000000eff0e7230 */ /* 0x000fe40000004100 */
[-C--:B------:R-:W-:Y:S01]  /*8880*/  FMUL.FTZ R29, R5, R15.reuse ;  /* 0x0000000f051d7220 */ /* 0x080fe20000410000 */
[----:B------:R-:W-:Y:S02]  /*8890*/  HADD2.F32 R4, -RZ, R4.H0_H0 ;  /* 0x20000004ff047230 */ /* 0x000fe40000004100 */
[C---:B------:R-:W-:Y:S01]  /*88a0*/  FMUL.FTZ R5, R3.reuse, R24 ;  /* 0x0000001803057220 */ /* 0x040fe20000410000 */
[----:B------:R-:W-:Y:S02]  /*88b0*/  HADD2.F32 R0, -RZ, R0.H0_H0 ;  /* 0x20000000ff007230 */ /* 0x000fe40000004100 */
[----:B------:R-:W-:Y:S01]  /*88c0*/  FMUL.FTZ R3, R3, R14 ;  /* 0x0000000e03037220 */ /* 0x000fe20000410000 */
[C---:B------:R-:W-:Y:S01]  /*88d0*/  FFMA.FTZ R27, R4.reuse, R15, -R25 ;  /* 0x0000000f041b7223 */ /* 0x040fe20000010819 */
[----:B------:R-:W-:Y:S01]  /*88e0*/  FFMA.FTZ R26, R4, R26, R29 ;  /* 0x0000001a041a7223 */ /* 0x000fe2000001001d */
[C---:B------:R-:W-:Y:S01]  /*88f0*/  FFMA.FTZ R25, R0.reuse, R14, -R5 ;  /* 0x0000000e00197223 */ /* 0x040fe20000010805 */
[----:B------:R-:W-:Y:S01]  /*8900*/  FFMA.FTZ R24, R0, R24, R3 ;  /* 0x0000001800187223 */ /* 0x000fe20000010003 */
[----:B------:R-:W-:-:S02]  /*8910*/  HADD2.F32 R4, -RZ, R28.H1_H1 ;  /* 0x3000001cff047230 */ /* 0x000fc40000004100 */
[--C-:B------:R-:W-:Y:S02]  /*8920*/  HADD2.F32 R3, -RZ, R7.reuse.H1_H1 ;  /* 0x30000007ff037230 */ /* 0x100fe40000004100 */
        /* <DEDUP_REMOVED lines=23> */
.L_x_1368:
[----:B------:R-:W-:Y:S05]  /*8aa0*/  BSYNC B1 ;  /* 0x0000000000017941 */ /* 0x000fea0003800000 */
.L_x_1367:
[----:B------:R-:W-:Y:S04]  /*8ab0*/  BSSY B1, `(.L_x_1369) ;  /* 0x000007c000017945 */ /* 0x000fe80003800000 */
[----:B------:R-:W-:Y:S05]  /*8ac0*/  @P1 BRA `(.L_x_1370) ;  /* 0x0000000400e81947 */ /* 0x000fea0003800000 */
[----:B01----:R-:W0:Y:S01]  /*8ad0*/  LDS.128 R4, [R37+0x10800] ;  /* 0x0108000025047984 */ /* 0x003e220000000c00 */
[----:B-----5:R-:W-:Y:S02]  /*8ae0*/  SHF.R.U32.HI R26, RZ, 0x8, R21 ;  /* 0x00000008ff1a7819 */ /* 0x020fe40000011615 */
[----:B------:R-:W-:Y:S02]  /*8af0*/  SHF.R.U32.HI R14, RZ, 0x8, R13 ;  /* 0x00000008ff0e7819 */ /* 0x000fe4000001160d */
[----:B------:R-:W-:Y:S02]  /*8b00*/  SHF.R.U32.HI R24, RZ, 0x8, R20 ;  /* 0x00000008ff187819 */ /* 0x000fe40000011614 */
        /* <DEDUP_REMOVED lines=27> */
[----:B------:R-:W-:Y:S02]  /*8cc0*/  LOP3.LUT R26, R25, 0xff000000, R20, 0xf8, !PT ;  /* 0xff000000191a7812 */ /* 0x000fe400078ef814 */
        /* <DEDUP_REMOVED lines=90> */
.L_x_1370:
[----:B------:R-:W-:Y:S05]  /*9270*/  BSYNC B1 ;  /* 0x0000000000017941 */ /* 0x000fea0003800000 */
.L_x_1369:
[----:B------:R-:W-:Y:S05]  /*9280*/  @P2 BRA `(.L_x_1366) ;  /* 0x0000002c004c2947 */ /* 0x000fea0003800000 */
[----:B012---:R-:W0:Y:S01]  /*9290*/  LDS.128 R4, [R37+0x12000] ;  /* 0x0120000025047984 */ /* 0x007e220000000c00 */
[----:B-----5:R-:W-:Y:S02]  /*92a0*/  SHF.R.U32.HI R13, RZ, 0x8, R11 ;  /* 0x00000008ff0d7819 */ /* 0x020fe4000001160b */
[----:B------:R-:W-:Y:S02]  /*92b0*/  LOP3.LUT R12, R11, 0xff, RZ, 0xc0, !PT ;  /* 0x000000ff0b0c7812 */ /* 0x000fe400078ec0ff */
[----:B------:R-:W-:Y:S02]  /*92c0*/  LOP3.LUT R13, R13, 0xff, RZ, 0xc0, !PT ;  /* 0x000000ff0d0d7812 */ /* 0x000fe400078ec0ff */
[----:B------:R-:W-:Y:S02]  /*92d0*/  SHF.R.U32.HI R21, RZ, 0x8, R9 ;  /* 0x00000008ff157819 */ /* 0x000fe40000011609 */
[----:B------:R-:W-:Y:S02]  /*92e0*/  PRMT R12, R13, 0x7604, R12 ;  /* 0x000076040d0c7816 */ /* 0x000fe4000000000c */
[----:B------:R-:W-:-:S02]  /*92f0*/  SHF.R.U32.HI R24, RZ, 0x10, R11 ;  /* 0x00000010ff187819 */ /* 0x000fc4000001160b */
[----:B------:R-:W-:Y:S02]  /*9300*/  SHF.R.U32.HI R13, RZ, 0x8, R8 ;  /* 0x00000008ff0d7819 */ /* 0x000fe40000011608 */
[----:B------:R-:W-:Y:S02]  /*9310*/  LOP3.LUT R14, R9, 0xff, RZ, 0xc0, !PT ;  /* 0x000000ff090e7812 */ /* 0x000fe400078ec0ff */
[----:B------:R-:W-:Y:S02]  /*9320*/  LOP3.LUT R21, R21, 0xff, RZ, 0xc0, !PT ;  /* 0x000000ff15157812 */ /* 0x000fe400078ec0ff */
[----:B------:R-:W-:Y:S02]  /*9330*/  SHF.R.U32.HI R20, RZ, 0x10, R9 ;  /* 0x00000010ff147819 */ /* 0x000fe40000011609 */
[----:B------:R-:W-:Y:S02]  /*9340*/  SHF.R.U32.HI R3, RZ, 0x8, R10 ;  /* 0x00000008ff037819 */ /* 0x000fe4000001160a */
[----:B------:R-:W-:Y:S01]  /*9350*/  LOP3.LUT R15, R13, 0xff, RZ, 0xc0, !PT ;  /* 0x000000ff0d0f7812 */ /* 0x000fe200078ec0ff */
[----:B------:R-:W-:Y:S01]  /*9360*/  IMAD.U32 R13, R24, 0x10000, RZ ;  /* 0x00010000180d7824 */ /* 0x000fe200078e00ff */
[----:B------:R-:W-:Y:S01]  /*9370*/  PRMT R14, R21, 0x7604, R14 ;  /* 0x00007604150e7816 */ /* 0x000fe2000000000e */
[----:B------:R-:W-:Y:S01]  /*9380*/  IMAD.U32 R21, R20, 0x10000, RZ ;  /* 0x0001000014157824 */ /* 0x000fe200078e00ff */
[----:B------:R-:W-:-:S02]  /*9390*/  LOP3.LUT R0, R10, 0xff, RZ, 0xc0, !PT ;  /* 0x000000ff0a007812 */ /* 0x000fc400078ec0ff */
[----:B------:R-:W-:Y:S02]  /*93a0*/  LOP3.LUT R3, R3, 0xff, RZ, 0xc0, !PT ;  /* 0x000000ff03037812 */ /* 0x000fe400078ec0ff */
[----:B------:R-:W-:Y:S02]  /*93b0*/  LOP3.LUT R13, R12, 0xff0000, R13, 0xf8, !PT ;  /* 0x00ff00000c0d7812 */ /* 0x000fe400078ef80d */
[----:B------:R-:W-:Y:S02]  /*93c0*/  PRMT R3, R3, 0x7604, R0 ;  /* 0x0000760403037816 */ /* 0x000fe40000000000 */
[----:B------:R-:W-:Y:S02]  /*93d0*/  LOP3.LUT R0, R8, 0xff, RZ, 0xc0, !PT ;  /* 0x000000ff08007812 */ /* 0x000fe400078ec0ff */
[----:B------:R-:W-:Y:S02]  /*93e0*/  LOP3.LUT R21, R14, 0xff0000, R21, 0xf8, !PT ;  /* 0x00ff00000e157812 */ /* 0x000fe400078ef815 */
[----:B------:R-:W-:-:S02]  /*93f0*/  PRMT R15, R15, 0x7604, R0 ;  /* 0x000076040f0f7816 */ /* 0x000fc40000000000 */
[----:B------:R-:W-:Y:S02]  /*9400*/  LOP3.LUT R21, R21, 0xff000000, R9, 0xf8, !PT ;  /* 0xff00000015157812 */ /* 0x000fe400078ef809 */
[----:B------:R-:W-:Y:S02]  /*9410*/  LOP3.LUT R13, R13, 0xff000000, R11, 0xf8, !PT ;  /* 0xff0000000d0d7812 */ /* 0x000fe400078ef80b */
[----:B------:R-:W-:Y:S02]  /*9420*/  LOP3.LUT R3, R3, 0xff0000, R10, 0xf8, !PT ;  /* 0x00ff000003037812 */ /* 0x000fe400078ef80a */
[----:B0-----:R-:W-:Y:S02]  /*9430*/  F2FP.F16.E4M3.UNPACK_B R0, R6.H1 ;  /* 0x00000006ff00723e */ /* 0x001fe400030006ff */
[----:B------:R-:W-:Y:S02]  /*9440*/  LOP3.LUT R15, R15, 0xff0000, R8, 0xf8, !PT ;  /* 0x00ff00000f0f7812 */ /* 0x000fe400078ef808 */
[----:B------:R-:W-:Y:S01]  /*9450*/  F2FP.F16.E4M3.UNPACK_B R24, R21 ;  /* 0x00000015ff18723e */ /* 0x000fe200020006ff */
[----:B------:R-:W-:Y:S01]  /*9460*/  HADD2.F32 R9, -RZ, R0.H1_H1 ;  /* 0x30000000ff097230 */ /* 0x000fe20000004100 */
[----:B------:R-:W-:-:S02]  /*9470*/  F2FP.F16.E4M3.UNPACK_B R14, R13 ;  /* 0x0000000dff0e723e */ /* 0x000fc400020006ff */
[----:B------:R-:W-:Y:S01]  /*9480*/  LOP3.LUT R12, R3, 0xff000000, R10, 0xf8, !PT ;  /* 0xff000000030c7812 */ /* 0x000fe200078ef80a */
[----:B------:R-:W-:Y:S01]  /*9490*/  HADD2.F32 R25, -RZ, R24.H1_H1 ;  /* 0x30000018ff197230 */ /* 0x000fe20000004100 */
[----:B------:R-:W-:Y:S01]  /*94a0*/  LOP3.LUT R20, R15, 0xff000000, R8, 0xf8, !PT ;  /* 0xff0000000f147812 */ /* 0x000fe200078ef808 */
[----:B------:R-:W-:Y:S01]  /*94b0*/  HADD2.F32 R15, -RZ, R14.H1_H1 ;  /* 0x3000000eff0f7230 */ /* 0x000fe20000004100 */
[----:B------:R-:W-:Y:S01]  /*94c0*/  F2FP.F16.E4M3.UNPACK_B R3, R6 ;  /* 0x00000006ff03723e */ /* 0x000fe200020006ff */
[----:B------:R-:W-:Y:S01]  /*94d0*/  HADD2.F32 R8, -RZ, R0.H0_H0 ;  /* 0x20000000ff087230 */ /* 0x000fe20000004100 */
[----:B------:R-:W-:Y:S01]  /*94e0*/  F2FP.F16.E4M3.UNPACK_B R10, R7 ;  /* 0x00000007ff0a723e */ /* 0x000fe200020006ff */
[C---:B------:R-:W-:Y:S01]  /*94f0*/  FMUL.FTZ R27, R9.reuse, R25 ;  /* 0x00000019091b7220 */ /* 0x040fe20000410000 */
[----:B------:R-:W-:Y:S01]  /*9500*/  F2FP.F16.E4M3.UNPACK_B R11, R7.H1 ;  /* 0x00000007ff0b723e */ /* 0x000fe200030006ff */
[----:B------:R-:W-:Y:S01]  /*9510*/  FMUL.FTZ R26, R9, R15 ;  /* 0x0000000f091a7220 */ /* 0x000fe20000410000 */
[-C--:B------:R-:W-:Y:S01]  /*9520*/  F2FP.F16.E4M3.UNPACK_B R6, R5.reuse ;  /* 0x00000005ff06723e */ /* 0x080fe200020006ff */
[----:B------:R-:W-:Y:S01]  /*9530*/  HADD2.F32 R24, -RZ, R24.H0_H0 ;  /* 0x20000018ff187230 */ /* 0x000fe20000004100 */
[----:B------:R-:W-:Y:S01]  /*9540*/  F2FP.F16.E4M3.UNPACK_B R7, R5.H1 ;  /* 0x00000005ff07723e */ /* 0x000fe200030006ff */
[----:B------:R-:W-:Y:S01]  /*9550*/  HADD2.F32 R5, -RZ, R3.H1_H1 ;  /* 0x30000003ff057230 */ /* 0x000fe20000004100 */
[----:B------:R-:W-:Y:S01]  /*9560*/  F2FP.F16.E4M3.UNPACK_B R21, R21.H1 ;  /* 0x00000015ff15723e */ /* 0x000fe200030006ff */
[----:B------:R-:W-:-:S02]  /*9570*/  HADD2.F32 R14, -RZ, R14.H0_H0 ;  /* 0x2000000eff0e7230 */ /* 0x000fc40000004100 */
[C---:B------:R-:W-:Y:S01]  /*9580*/  FFMA.FTZ R27, R8.reuse, R15, -R27 ;  /* 0x0000000f081b7223 */ /* 0x040fe2000001081b */
[----:B------:R-:W-:Y:S01]  /*9590*/  FFMA.FTZ R26, R8, R25, R26 ;  /* 0x00000019081a7223 */ /* 0x000fe2000001001a */
[----:B------:R-:W-:Y:S01]  /*95a0*/  HADD2.F32 R3, -RZ, R3.H0_H0 ;  /* 0x20000003ff037230 */ /* 0x000fe20000004100 */
[----:B------:R-:W-:Y:S01]  /*95b0*/  F2FP.F16.E4M3.UNPACK_B R13, R13.H1 ;  /* 0x0000000dff0d723e */ /* 0x000fe200030006ff */
[C---:B------:R-:W-:Y:S01]  /*95c0*/  FMUL.FTZ R8, R5.reuse, R24 ;  /* 0x0000001805087220 */ /* 0x040fe20000410000 */
[----:B------:R-:W-:Y:S01]  /*95d0*/  FMUL.FTZ R15, R5, R14 ;  /* 0x0000000e050f7220 */ /* 0x000fe20000410000 */
[--C-:B------:R-:W-:Y:S01]  /*95e0*/  HADD2.F32 R5, -RZ, R10.reuse.H1_H1 ;  /* 0x3000000aff057230 */ /* 0x100fe20000004100 */
[----:B------:R-:W-:Y:S01]  /*95f0*/  F2FP.F16.E4M3.UNPACK_B R0, R4 ;  /* 0x00000004ff00723e */ /* 0x000fe200020006ff */
[----:B------:R-:W-:Y:S02]  /*9600*/  HADD2.F32 R9, -RZ, R21.H0_H0 ;  /* 0x20000015ff097230 */ /* 0x000fe40000004100 */
[C---:B------:R-:W-:Y:S01]  /*9610*/  FFMA.FTZ R25, R3.reuse, R14, -R8 ;  /* 0x0000000e03197223 */ /* 0x040fe20000010808 */
[----:B------:R-:W-:Y:S01]  /*9620*/  FFMA.FTZ R24, R3, R24, R15 ;  /* 0x0000001803187223 */ /* 0x000fe2000001000f */
[----:B------:R-:W-:Y:S01]  /*9630*/  HADD2.F32 R8, -RZ, R13.H0_H0 ;  /* 0x2000000dff087230 */ /* 0x000fe20000004100 */
[----:B------:R-:W-:Y:S01]  /*9640*/  F2FP.F16.E4M3.UNPACK_B R4, R4.H1 ;  /* 0x00000004ff04723e */ /* 0x000fe200030006ff */
        /* <DEDUP_REMOVED lines=57> */
[----:B------:R0:W-:Y:S01]  /*99e0*/  STS.128 [R37+0x12000], R4 ;  /* 0x0120000425007388 */ /* 0x0001e20000000c00 */
[----:B------:R-:W-:Y:S05]  /*99f0*/  BRA `(.L_x_1366) ;  /* 0x0000002400707947 */ /* 0x000fea0003800000 */
.L_x_1360:
[----:B------:R-:W0:Y:S01]  /*9a00*/  LDC R28, c[0x0][0x448] ;  /* 0x00011200ff1c7b82 */ /* 0x000e220000000800 */
[----:B------:R-:W-:Y:S01]  /*9a10*/  IMAD.MOV.U32 R9, RZ, RZ, R10 ;  /* 0x000000ffff097224 */ /* 0x000fe200078e000a */
[----:B------:R-:W-:Y:S01]  /*9a20*/  ULDC.64 UR4, c[0x0][0x3f8] ;  /* 0x0000fe0000047ab9 */ /* 0x000fe20000000a00 */
[----:B------:R-:W-:Y:S01]  /*9a30*/  IMAD.MOV.U32 R4, RZ, RZ, R26 ;  /* 0x000000ffff047224 */ /* 0x000fe200078e001a */
[----:B------:R-:W-:Y:S01]  /*9a40*/  ULDC.64 UR6, c[0x0][0x408] ;  /* 0x0001020000067ab9 */ /* 0x000fe20000000a00 */
[----:B------:R-:W-:Y:S01]  /*9a50*/  IMAD.MOV.U32 R5, RZ, RZ, R29 ;  /* 0x000000ffff057224 */ /* 0x000fe200078e001d */
[----:B------:R-:W-:Y:S01]  /*9a60*/  ULDC.64 UR8, c[0x0][0x400] ;  /* 0x0001000000087ab9 */ /* 0x000fe20000000a00 */
[----:B------:R-:W-:Y:S02]  /*9a70*/  IMAD.MOV.U32 R6, RZ, RZ, R24 ;  /* 0x000000ffff067224 */ /* 0x000fe400078e0018 */
[----:B------:R-:W-:Y:S01]  /*9a80*/  IMAD.MOV.U32 R7, RZ, RZ, R31 ;  /* 0x000000ffff077224 */ /* 0x000fe200078e001f */
[----:B0-----:R-:W-:-:S13]  /*9a90*/  ISETP.NE.AND P0, PT, R28, 0x1, PT ;  /* 0x000000011c00780c */ /* 0x001fda0003f05270 */
[----:B------:R-:W0:Y:S08]  /*9aa0*/  @P0 LDC R3, c[0x0][0x44c] ;  /* 0x00011300ff030b82 */ /* 0x000e300000000800 */
[----:B------:R-:W1:Y:S01]  /*9ab0*/  @P0 LDC R0, c[0x0][0x450] ;  /* 0x00011400ff000b82 */ /* 0x000e620000000800 */
[----:B0-----:R-:W-:-:S05]  /*9ac0*/  @P0 IMAD.HI.U32 R3, R10, R3, RZ ;  /* 0x000000030a030227 */ /* 0x001fca00078e00ff */
[----:B-1----:R-:W-:-:S04]  /*9ad0*/  @P0 SHF.R.U32.HI R9, RZ, R0, R3 ;  /* 0x00000000ff090219 */ /* 0x002fc80000011603 */
[----:B------:R-:W-:Y:S01]  /*9ae0*/  SHF.R.S32.HI R0, RZ, 0x1f, R9 ;  /* 0x0000001fff007819 */ /* 0x000fe20000011409 */
[----:B------:R-:W-:-:S04]  /*9af0*/  IMAD.WIDE.U32 R4, R9, UR4, R4 ;  /* 0x0000000409047c25 */ /* 0x000fc8000f8e0004 */
[----:B------:R-:W-:Y:S02]  /*9b00*/  IMAD R8, R0, UR4, RZ ;  /* 0x0000000400087c24 */ /* 0x000fe4000f8e02ff */
[----:B------:R-:W-:-:S04]  /*9b10*/  IMAD.WIDE.U32 R6, R9, UR6, R6 ;  /* 0x0000000609067c25 */ /* 0x000fc8000f8e0006 */
[----:B------:R-:W-:Y:S01]  /*9b20*/  IMAD R0, R0, UR6, RZ ;  /* 0x0000000600007c24 */ /* 0x000fe2000f8e02ff */
[----:B------:R-:W-:Y:S01]  /*9b30*/  IADD3 R21, P1, R6, UR8, RZ ;  /* 0x0000000806157c10 */ /* 0x000fe2000ff3e0ff */
[C---:B------:R-:W-:Y:S01]  /*9b40*/  IMAD R13, R9.reuse, UR5, R8 ;  /* 0x00000005090d7c24 */ /* 0x040fe2000f8e0208 */
[----:B------:R-:W-:Y:S01]  /*9b50*/  ULDC.64 UR4, c[0x0][0x3e8] ;  /* 0x0000fa0000047ab9 */ /* 0x000fe20000000a00 */
[----:B------:R-:W-:Y:S01]  /*9b60*/  IMAD R9, R9, UR7, R0 ;  /* 0x0000000709097c24 */ /* 0x000fe2000f8e0200 */
[----:B------:R-:W-:Y:S01]  /*9b70*/  IADD3 R3, P0, R4, UR4, RZ ;  /* 0x0000000404037c10 */ /* 0x000fe2000ff1e0ff */
[----:B------:R-:W-:-:S03]  /*9b80*/  UMOV UR4, 0xffffffff ;  /* 0xffffffff00047882 */ /* 0x000fc60000000000 */
[----:B------:R-:W-:Y:S02]  /*9b90*/  IADD3.X R13, R5, UR5, R13, P0, !PT ;  /* 0x00000005050d7c10 */ /* 0x000fe400087fe40d */
[----:B------:R-:W-:Y:S01]  /*9ba0*/  IADD3.X R20, R7, UR9, R9, P1, !PT ;  /* 0x0000000907147c10 */ /* 0x000fe20008ffe409 */
[----:B------:R-:W-:Y:S06]  /*9bb0*/  BRA.DIV UR4, `(.L_x_1371) ;  /* 0x0000018204f87947 */ /* 0x000fec000b800000 */
[----:B------:R0:W1:Y:S04]  /*9bc0*/  SHFL.IDX PT, R0, R13, RZ, 0x1e1f ;  /* 0x001e1fff0d007589 */ /* 0x00006800000e0000 */
[----:B------:R-:W2:Y:S04]  /*9bd0*/  SHFL.IDX PT, R3, R3, RZ, 0x1e1f ;  /* 0x001e1fff03037589 */ /* 0x000ea800000e0000 */
[----:B------:R-:W3:Y:S04]  /*9be0*/  SHFL.IDX PT, R20, R20, RZ, 0x1e1f ;  /* 0x001e1fff14147589 */ /* 0x000ee800000e0000 */
[----:B0-----:R-:W4:Y:S02]  /*9bf0*/  SHFL.IDX PT, R21, R21, RZ, 0x1e1f ;  /* 0x001e1fff15157589 */ /* 0x001f2400000e0000 */
.L_x_1665:
        /* <DEDUP_REMOVED lines=8> */
[----:B------:R-:W-:Y:S02]  /*9c80*/  CS2R R24, SRZ ;  /* 0x0000000000187805 */ /* 0x000fe4000001ff00 */
        /* <DEDUP_REMOVED lines=19> */
[----:B------:R-:W-:Y:S02]  /*9dc0*/  CS2R R10, SRZ ;  /* 0x00000000000a7805 */ /* 0x000fe4000001ff00 */
[----:B------:R-:W-:Y:S02]  /*9dd0*/  @!P4 SHF.R.S32.HI R5, RZ, 0x1f, R16 ;  /* 0x0000001fff05c819 */ /* 0x000fe40000011410 */
[----:B--2---:R-:W-:-:S02]  /*9de0*/  @!P4 IADD3 R28, P0, R16, R3, RZ ;  /* 0x00000003101cc210 */ /* 0x004fc40007f1e0ff */
[----:B----4-:R-:W-:-:S05]  /*9df0*/  @!P4 IADD3 R30, P1, R16, R21, RZ ;  /* 0x00000015101ec210 */ /* 0x010fca0007f3e0ff */
[--C-:B---3--:R-:W-:Y:S02]  /*9e00*/  @!P4 IMAD.X R31, R20, 0x1, R5.reuse, P1 ;  /* 0x00000001141fc824 */ /* 0x108fe400008e0605 */
[----:B------:R-:W-:Y:S02]  /*9e10*/  @!P5 IMAD.SHL.U32 R4, R29, 0x10, RZ ;  /* 0x000000101d04d824 */ /* 0x000fe400078e00ff */
[----:B-1----:R-:W-:-:S03]  /*9e20*/  @!P4 IMAD.X R29, R0, 0x1, R5, P0 ;  /* 0x00000001001dc824 */ /* 0x002fc600000e0605 */
[C---:B------:R-:W-:Y:S02]  /*9e30*/  @!P5 IADD3 R32, P2, R4.reuse, R3, RZ ;  /* 0x000000030420d210 */ /* 0x040fe40007f5e0ff */
[----:B------:R-:W-:Y:S01]  /*9e40*/  @!P5 IADD3 R34, P3, R4, R21, RZ ;  /* 0x000000150422d210 */ /* 0x000fe20007f7e0ff */
[----:B------:R0:W5:Y:S01]  /*9e50*/  @!P4 LD.E.128 R12, desc[UR42][R28.64] ;  /* 0x0000002a1c0cc980 */ /* 0x000162000c101d00 */
[----:B------:R-:W-:Y:S02]  /*9e60*/  @!P5 SHF.R.S32.HI R3, RZ, 0x1f, R4 ;  /* 0x0000001fff03d819 */ /* 0x000fe40000011404 */
[----:B------:R-:W-:-:S03]  /*9e70*/  CS2R R4, SRZ ;  /* 0x0000000000047805 */ /* 0x000fc6000001ff00 */
[--C-:B------:R-:W-:Y:S02]  /*9e80*/  @!P5 IMAD.X R33, R0, 0x1, R3.reuse, P2 ;  /* 0x000000010021d824 */ /* 0x100fe400010e0603 */
[----:B------:R-:W-:Y:S01]  /*9e90*/  @!P5 IMAD.X R35, R20, 0x1, R3, P3 ;  /* 0x000000011423d824 */ /* 0x000fe200018e0603 */
[----:B------:R0:W5:Y:S04]  /*9ea0*/  @!P4 LD.E.128 R4, desc[UR42][R30.64] ;  /* 0x0000002a1e04c980 */ /* 0x000168000c101d00 */
[----:B------:R0:W5:Y:S04]  /*9eb0*/  @!P5 LD.E.128 R24, desc[UR42][R32.64] ;  /* 0x0000002a2018d980 */ /* 0x000168000c101d00 */
[----:B------:R0:W5:Y:S02]  /*9ec0*/  @!P5 LD.E.128 R8, desc[UR42][R34.64] ;  /* 0x0000002a2208d980 */ /* 0x000164000c101d00 */
.L_x_1373:
[----:B------:R-:W-:Y:S05]  /*9ed0*/  BSYNC B1 ;  /* 0x0000000000017941 */ /* 0x000fea0003800000 */
.L_x_1372:
[----:B-1----:R-:W1:Y:S01]  /*9ee0*/  S2R R0, SR_TID.X ;  /* 0x0000000000007919 */ /* 0x002e620000002100 */
[----:B------:R-:W2:Y:S01]  /*9ef0*/  SYNCS.PHASECHK.TRANS64.TRYWAIT P0, [R18+URZ+0x19c00], R39 ;  /* 0x019c0027120075a7 */ /* 0x000ea2000800017f */
[----:B------:R-:W-:Y:S01]  /*9f00*/  IMAD R153, R153, -0xc0, R38 ;  /* 0xffffff4099997824 */ /* 0x000fe200078e0226 */
[----:B------:R-:W-:Y:S04]  /*9f10*/  BSSY B1, `(.L_x_1374) ;  /* 0x0000007000017945 */ /* 0x000fe80003800000 */
[----:B------:R-:W-:Y:S01]  /*9f20*/  VIMNMX R153, R153, 0xc0, PT ;  /* 0x000000c099997848 */ /* 0x000fe20003fe0100 */
[----:B-1----:R-:W-:-:S05]  /*9f30*/  VIADD R0, R0, 0xffffff80 ;  /* 0xffffff8000007836 */ /* 0x002fca0000000000 */
[----:B------:R-:W-:-:S04]  /*9f40*/  LEA.HI R0, R0, R0, RZ, 0x1 ;  /* 0x0000000000007211 */ /* 0x000fc800078f08ff */
[----:B------:R-:W-:-:S04]  /*9f50*/  SHF.R.S32.HI R0, RZ, 0x1, R0 ;  /* 0x00000001ff007819 */ /* 0x000fc80000011400 */
[----:B------:R-:W-:Y:S01]  /*9f60*/  ISETP.GE.AND P1, PT, R0, R153, PT ;  /* 0x000000990000720c */ /* 0x000fe20003f26270 */
[----:B--2---:R-:W-:-:S12]  /*9f70*/  @!P0 BRA `(.L_x_1375) ;  /* 0x0000018000788947 */ /* 0x004fd80003800000 */
.L_x_1666:
[----:B------:R-:W-:Y:S05]  /*9f80*/  BSYNC B1 ;  /* 0x0000000000017941 */ /* 0x000fea0003800000 */
.L_x_1374:
[----:B------:R-:W-:Y:S05]  /*9f90*/  @P1 BRA `(.L_x_1366) ;  /* 0x0000002000081947 */ /* 0x000fea0003800000 */
[----:B------:R2:W5:Y:S01]  /*9fa0*/  LDL R62, [R1+0x30] ;  /* 0x00003000013e7983 */ /* 0x0005620000100800 */
[----:B------:R-:W0:Y:S03]  /*9fb0*/  LDC R3, c[0x0][0x3f4] ;  /* 0x0000fd00ff037b82 */ /* 0x000e260000000800 */
[----:B------:R2:W5:Y:S04]  /*9fc0*/  LDL R61, [R1+0x44] ;  /* 0x00004400013d7983 */ /* 0x0005680000100800 */
[----:B------:R2:W5:Y:S01]  /*9fd0*/  LDL R60, [R1+0x78] ;  /* 0x00007800013c7983 */ /* 0x0005620000100800 */
[C---:B------:R-:W-:Y:S01]  /*9fe0*/  VIADD R0, R16.reuse, 0x20 ;  /* 0x0000002010007836 */ /* 0x040fe20000000000 */
[----:B------:R-:W-:Y:S01]  /*9ff0*/  BSSY B1, `(.L_x_1376) ;  /* 0x00000fd000017945 */ /* 0x000fe20003800000 */
[----:B0-----:R-:W-:-:S03]  /*a000*/  ISETP.GE.AND P0, PT, R16, R3, PT ;  /* 0x000000031000720c */ /* 0x001fc60003f06270 */
[----:B------:R-:W-:-:S10]  /*a010*/  ISETP.GE.AND P1, PT, R0, R3, PT ;  /* 0x000000030000720c */ /* 0x000fd40003f26270 */
[----:B--2---:R-:W-:Y:S05]  /*a020*/  @P0 BRA `(.L_x_1377) ;  /* 0x0000000c00e40947 */ /* 0x004fea0003800000 */
[----:B----4-:R-:W0:Y:S01]  /*a030*/  S2R R21, SR_TID.X ;  /* 0x0000000000157919 */ /* 0x010e220000002100 */
[----:B---3-5:R-:W-:Y:S02]  /*a040*/  SHF.R.U32.HI R20, RZ, 0x8, R12 ;  /* 0x00000008ff147819 */ /* 0x028fe4000001160c */
[----:B------:R-:W-:Y:S02]  /*a050*/  LOP3.LUT R0, R12, 0xff, RZ, 0xc0, !PT ;  /* 0x000000ff0c007812 */ /* 0x000fe400078ec0ff */
[----:B------:R-:W-:Y:S02]  /*a060*/  SHF.R.U32.HI R30, RZ, 0x8, R14 ;  /* 0x00000008ff1e7819 */ /* 0x000fe4000001160e */
[----:B------:R-:W-:Y:S02]  /*a070*/  SHF.R.U32.HI R29, RZ, 0x8, R13 ;  /* 0x00000008ff1d7819 */ /* 0x000fe4000001160d */
[----:B------:R-:W-:Y:S02]  /*a080*/  LOP3.LUT R28, R13, 0xff, RZ, 0xc0, !PT ;  /* 0x000000ff0d1c7812 */ /* 0x000fe400078ec0ff */
[----:B------:R-:W-:-:S02]  /*a090*/  LOP3.LUT R29, R29, 0xff, RZ, 0xc0, !PT ;  /* 0x000000ff1d1d7812 */ /* 0x000fc400078ec0ff */
[----:B------:R-:W-:Y:S02]  /*a0a0*/  SHF.R.U32.HI R47, RZ, 0x8, R7 ;  /* 0x00000008ff2f7819 */ /* 0x000fe40000011607 */
[----:B------:R-:W-:Y:S02]  /*a0b0*/  PRMT R38, R29, 0x7604, R28 ;  /* 0x000076041d267816 */ /* 0x000fe4000000001c */
[----:B------:R-:W-:Y:S02]  /*a0c0*/  SHF.R.U32.HI R29, RZ, 0x8, R15 ;  /* 0x00000008ff1d7819 */ /* 0x000fe4000001160f */
[----:B------:R-:W-:Y:S02]  /*a0d0*/  LOP3.LUT R28, R15, 0xff, RZ, 0xc0, !PT ;  /* 0x000000ff0f1c7812 */ /* 0x000fe400078ec0ff */
[----:B------:R-:W-:Y:S02]  /*a0e0*/  LOP3.LUT R29, R29, 0xff, RZ, 0xc0, !PT ;  /* 0x000000ff1d1d7812 */ /* 0x000fe400078ec0ff */
[----:B------:R-:W-:-:S02]  /*a0f0*/  SHF.R.U32.HI R40, RZ, 0x8, R5 ;  /* 0x00000008ff287819 */ /* 0x000fc40000011605 */
[----:B------:R-:W-:Y:S02]  /*a100*/  LOP3.LUT R44, R7, 0xff, RZ, 0xc0, !PT ;  /* 0x000000ff072c7812 */ /* 0x000fe400078ec0ff */
[----:B------:R-:W-:Y:S02]  /*a110*/  LOP3.LUT R47, R47, 0xff, RZ, 0xc0, !PT ;  /* 0x000000ff2f2f7812 */ /* 0x000fe400078ec0ff */
[----:B------:R-:W-:Y:S02]  /*a120*/  SHF.R.U32.HI R43, RZ, 0x8, R6 ;  /* 0x00000008ff2b7819 */ /* 0x000fe40000011606 */
[----:B------:R-:W-:Y:S01]  /*a130*/  LOP3.LUT R40, R40, 0xff, RZ, 0xc0, !PT ;  /* 0x000000ff28287812 */ /* 0x000fe200078ec0ff */
[----:B0-----:R-:W-:Y:S01]  /*a140*/  VIADD R31, R21, 0xffffff80 ;  /* 0xffffff80151f7836 */ /* 0x001fe20000000000 */
[----:B------:R-:W-:Y:S02]  /*a150*/  LOP3.LUT R21, R20, 0xff, RZ, 0xc0, !PT ;  /* 0x000000ff14157812 */ /* 0x000fe400078ec0ff */
[----:B------:R-:W-:-:S02]  /*a160*/  LOP3.LUT R20, R14, 0xff, RZ, 0xc0, !PT ;  /* 0x000000ff0e147812 */ /* 0x000fc400078ec0ff */
[----:B------:R-:W-:Y:S02]  /*a170*/  LEA.HI R32, R31, R31, RZ, 0x1 ;  /* 0x0000001f1f207211 */ /* 0x000fe400078f08ff */
[----:B-1----:R-:W-:Y:S02]  /*a180*/  PRMT R39, R21, 0x7604, R0 ;  /* 0x0000760415277816 */ /* 0x002fe40000000000 */
[----:B------:R-:W-:Y:S02]  /*a190*/  LOP3.LUT R32, R32, 0xfffffffe, RZ, 0xc0, !PT ;  /* 0xfffffffe20207812 */ /* 0x000fe400078ec0ff */
[----:B------:R-:W-:Y:S02]  /*a1a0*/  SHF.R.U32.HI R21, RZ, 0x8, R4 ;  /* 0x00000008ff157819 */ /* 0x000fe40000011604 */
[----:B------:R-:W-:Y:S01]  /*a1b0*/  PRMT R44, R47, 0x7604, R44 ;  /* 0x000076042f2c7816 */ /* 0x000fe2000000002c */
[----:B------:R-:W-:Y:S01]  /*a1c0*/  IMAD.IADD R32, R31, 0x1, -R32 ;  /* 0x000000011f207824 */ /* 0x000fe200078e0a20 */
[----:B------:R-:W-:-:S02]  /*a1d0*/  LOP3.LUT R31, R30, 0xff, RZ, 0xc0, !PT ;  /* 0x000000ff1e1f7812 */ /* 0x000fc400078ec0ff */
[----:B------:R-:W-:Y:S02]  /*a1e0*/  LOP3.LUT R33, R21, 0xff, RZ, 0xc0, !PT ;  /* 0x000000ff15217812 */ /* 0x000fe400078ec0ff */
[----:B------:R-:W-:Y:S02]  /*a1f0*/  LEA.HI R0, R3, R32, RZ, 0x1c ;  /* 0x0000002003007211 */ /* 0x000fe400078fe0ff */
[----:B------:R-:W-:Y:S02]  /*a200*/  PRMT R41, R31, 0x7604, R20 ;  /* 0x000076041f297816 */ /* 0x000fe40000000014 */
[C---:B------:R-:W-:Y:S01]  /*a210*/  LEA.HI R20, R0.reuse, R0, RZ, 0x1 ;  /* 0x0000000000147211 */ /* 0x040fe200078f08ff */
[----:B------:R-:W-:Y:S01]  /*a220*/  IMAD.SHL.U32 R0, R0, 0x10, RZ ;  /* 0x0000001000007824 */ /* 0x000fe200078e00ff */
[----:B------:R-:W-:Y:S02]  /*a230*/  LOP3.LUT R32, R4, 0xff, RZ, 0xc0, !PT ;  /* 0x000000ff04207812 */ /* 0x000fe400078ec0ff */
[----:B------:R-:W-:-:S02]  /*a240*/  SHF.R.S32.HI R20, RZ, 0x1, R20 ;  /* 0x00000001ff147819 */ /* 0x000fc40000011414 */
[----:B------:R-:W-:Y:S02]  /*a250*/  LOP3.LUT R0, R62, 0x10, R0, 0xf8, !PT ;  /* 0x000000103e007812 */ /* 0x000fe400078ef800 */
[----:B------:R-:W-:Y:S01]  /*a260*/  PRMT R45, R33, 0x7604, R32 ;  /* 0x00007604212d7816 */ /* 0x000fe20000000020 */
[----:B------:R-:W-:Y:S01]  /*a270*/  IMAD R21, R20, 0x1800, R61 ;  /* 0x0000180014157824 */ /* 0x000fe200078e023d */
[----:B------:R-:W-:Y:S02]  /*a280*/  LOP3.LUT R0, R0, R60, RZ, 0x3c, !PT ;  /* 0x0000003c00007212 */ /* 0x000fe400078e3cff */
[----:B------:R-:W-:Y:S02]  /*a290*/  PRMT R20, R29, 0x7604, R28 ;  /* 0x000076041d147816 */ /* 0x000fe4000000001c */
[----:B------:R-:W-:Y:S01]  /*a2a0*/  IADD3 R0, R18, R21, R0 ;  /* 0x0000001512007210 */ /* 0x000fe20007ffe000 */
[----:B------:R-:W0:Y:S01]  /*a2b0*/  LDS.128 R28, [R37+0xf000] ;  /* 0x00f00000251c7984 */ /* 0x000e220000000c00 */
[----:B------:R-:W-:-:S02]  /*a2c0*/  LOP3.LUT R21, R5, 0xff, RZ, 0xc0, !PT ;  /* 0x000000ff05157812 */ /* 0x000fc400078ec0ff */
[----:B------:R-:W-:Y:S01]  /*a2d0*/  LOP3.LUT R42, R6, 0xff, RZ, 0xc0, !PT ;  /* 0x000000ff062a7812 */ /* 0x000fe200078ec0ff */
[----:B------:R-:W1:Y:S01]  /*a2e0*/  LDS.128 R32, [R0+0xf000] ;  /* 0x00f0000000207984 */ /* 0x000e620000000c00 */
[----:B------:R-:W-:Y:S02]  /*a2f0*/  LOP3.LUT R43, R43, 0xff, RZ, 0xc0, !PT ;  /* 0x000000ff2b2b7812 */ /* 0x000fe400078ec0ff */
[----:B------:R-:W-:Y:S02]  /*a300*/  PRMT R40, R40, 0x7604, R21 ;  /* 0x0000760428287816 */ /* 0x000fe40000000015 */
[----:B------:R-:W-:Y:S02]  /*a310*/  SHF.R.U32.HI R47, RZ, 0x10, R5 ;  /* 0x00000010ff2f7819 */ /* 0x000fe40000011605 */
[----:B------:R-:W-:Y:S02]  /*a320*/  SHF.R.U32.HI R21, RZ, 0x10, R13 ;  /* 0x00000010ff157819 */ /* 0x000fe4000001160d */
[----:B------:R-:W-:Y:S01]  /*a330*/  PRMT R49, R43, 0x7604, R42 ;  /* 0x000076042b317816 */ /* 0x000fe2000000002a */
[----:B------:R-:W-:Y:S01]  /*a340*/  IMAD.U32 R47, R47, 0x10000, RZ ;  /* 0x000100002f2f7824 */ /* 0x000fe200078e00ff */
[----:B------:R-:W-:Y:S01]  /*a350*/  SHF.R.U32.HI R51, RZ, 0x10, R7 ;  /* 0x00000010ff337819 */ /* 0x000fe20000011607 */
[----:B------:R-:W-:Y:S01]  /*a360*/  IMAD.U32 R21, R21, 0x10000, RZ ;  /* 0x0001000015157824 */ /* 0x000fe200078e00ff */
[----:B------:R-:W-:-:S02]  /*a370*/  SHF.R.U32.HI R43, RZ, 0x10, R15 ;  /* 0x00000010ff2b7819 */ /* 0x000fc4000001160f */
[----:B------:R-:W-:Y:S01]  /*a380*/  LOP3.LUT R45, R45, 0xff0000, R4, 0xf8, !PT ;  /* 0x00ff00002d2d7812 */ /* 0x000fe200078ef804 */
[----:B------:R-:W-:Y:S01]  /*a390*/  IMAD.U32 R51, R51, 0x10000, RZ ;  /* 0x0001000033337824 */ /* 0x000fe200078e00ff */
[----:B------:R-:W-:Y:S01]  /*a3a0*/  LOP3.LUT R47, R40, 0xff0000, R47, 0xf8, !PT ;  /* 0x00ff0000282f7812 */ /* 0x000fe200078ef82f */
[----:B------:R-:W-:Y:S01]  /*a3b0*/  IMAD.U32 R43, R43, 0x10000, RZ ;  /* 0x000100002b2b7824 */ /* 0x000fe200078e00ff */
        /* <DEDUP_REMOVED lines=10> */
[--C-:B------:R-:W-:Y:S02]  /*a460*/  LOP3.LUT R13, R49, 0xff0000, R6.reuse, 0xf8, !PT ;  /* 0x00ff0000310d7812 */ /* 0x100fe400078ef806 */
[-C--:B0-----:R-:W-:Y:S02]  /*a470*/  F2FP.F16.E4M3.UNPACK_B R14, R29.reuse ;  /* 0x0000001dff0e723e */ /* 0x081fe400020006ff */
[----:B------:R-:W-:Y:S02]  /*a480*/  F2FP.F16.E4M3.UNPACK_B R40, R29.H1 ;  /* 0x0000001dff28723e */ /* 0x000fe400030006ff */
[----:B------:R-:W-:Y:S02]  /*a490*/  F2FP.F16.E4M3.UNPACK_B R48, R45 ;  /* 0x0000002dff30723e */ /* 0x000fe400020006ff */
[----:B-1----:R-:W-:Y:S02]  /*a4a0*/  F2FP.F16.E4M3.UNPACK_B R21, R33 ;  /* 0x00000021ff15723e */ /* 0x002fe400020006ff */
[----:B------:R-:W-:Y:S01]  /*a4b0*/  F2FP.F16.E4M3.UNPACK_B R29, R44 ;  /* 0x0000002cff1d723e */ /* 0x000fe200020006ff */
[----:B------:R-:W-:Y:S01]  /*a4c0*/  HADD2.F32 R50, -RZ, R48.H0_H0 ;  /* 0x20000030ff327230 */ /* 0x000fe20000004100 */
[----:B------:R-:W-:Y:S01]  /*a4d0*/  LOP3.LUT R4, R13, 0xff000000, R6, 0xf8, !PT ;  /* 0xff0000000d047812 */ /* 0x000fe200078ef806 */
[----:B------:R-:W-:Y:S01]  /*a4e0*/  HADD2.F32 R6, -RZ, R21.H0_H0 ;  /* 0x20000015ff067230 */ /* 0x000fe20000004100 */
[-C--:B------:R-:W-:Y:S01]  /*a4f0*/  F2FP.F16.E4M3.UNPACK_B R41, R31.reuse ;  /* 0x0000001fff29723e */ /* 0x080fe200020006ff */
[--C-:B------:R-:W-:Y:S01]  /*a500*/  HADD2.F32 R13, -RZ, R14.reuse.H0_H0 ;  /* 0x2000000eff0d7230 */ /* 0x100fe20000004100 */
[----:B------:R-:W-:Y:S01]  /*a510*/  F2FP.F16.E4M3.UNPACK_B R46, R31.H1 ;  /* 0x0000001fff2e723e */ /* 0x000fe200030006ff */
[----:B------:R-:W-:Y:S01]  /*a520*/  HADD2.F32 R31, -RZ, R29.H0_H0 ;  /* 0x2000001dff1f7230 */ /* 0x000fe20000004100 */
[----:B------:R-:W-:Y:S01]  /*a530*/  LOP3.LUT R49, R43, 0xff000000, R15, 0xf8, !PT ;  /* 0xff0000002b317812 */ /* 0x000fe200078ef80f */
[----:B------:R-:W-:Y:S01]  /*a540*/  HADD2.F32 R21, -RZ, R21.H1_H1 ;  /* 0x30000015ff157230 */ /* 0x000fe20000004100 */
[-C--:B------:R-:W-:Y:S01]  /*a550*/  F2FP.F16.E4M3.UNPACK_B R15, R28.reuse ;  /* 0x0000001cff0f723e */ /* 0x080fe200020006ff */
[----:B------:R-:W-:Y:S01]  /*a560*/  HADD2.F32 R14, -RZ, R14.H1_H1 ;  /* 0x3000000eff0e7230 */ /* 0x000fe20000004100 */
[----:B------:R-:W-:-:S02]  /*a570*/  F2FP.F16.E4M3.UNPACK_B R39, R28.H1 ;  /* 0x0000001cff27723e */ /* 0x000fc400030006ff */
[-C--:B------:R-:W-:Y:S02]  /*a580*/  F2FP.F16.E4M3.UNPACK_B R28, R32.reuse ;  /* 0x00000020ff1c723e */ /* 0x080fe400020006ff */
[----:B------:R-:W-:Y:S01]  /*a590*/  F2FP.F16.E4M3.UNPACK_B R43, R32.H1 ;  /* 0x00000020ff2b723e */ /* 0x000fe200030006ff */
[C---:B------:R-:W-:Y:S01]  /*a5a0*/  FMUL.FTZ R32, R6.reuse, R50 ;  /* 0x0000003206207220 */ /* 0x040fe20000410000 */
[-C--:B------:R-:W-:Y:S02]  /*a5b0*/  F2FP.F16.E4M3.UNPACK_B R42, R35.reuse ;  /* 0x00000023ff2a723e */ /* 0x080fe400020006ff */
[----:B------:R-:W-:Y:S01]  /*a5c0*/  F2FP.F16.E4M3.UNPACK_B R47, R35.H1 ;  /* 0x00000023ff2f723e */ /* 0x000fe200030006ff */
[-C--:B------:R-:W-:Y:S01]  /*a5d0*/  FMUL.FTZ R35, R6, R31.reuse ;  /* 0x0000001f06237220 */ /* 0x080fe20000410000 */
[----:B------:R-:W-:Y:S01]  /*a5e0*/  FFMA.FTZ R6, R13, R31, -R32 ;  /* 0x0000001f0d067223 */ /* 0x000fe20000010820 */
[----:B------:R-:W-:Y:S01]  /*a5f0*/  F2FP.F16.E4M3.UNPACK_B R33, R33.H1 ;  /* 0x00000021ff21723e */ /* 0x000fe200030006ff */
[----:B------:R-:W-:-:S02]  /*a600*/  HADD2.F32 R32, -RZ, R29.H1_H1 ;  /* 0x3000001dff207230 */ /* 0x000fc40000004100 */
[----:B------:R-:W-:Y:S01]  /*a610*/  FFMA.FTZ R13, R13, R50, R35 ;  /* 0x000000320d0d7223 */ /* 0x000fe20000010023 */
[----:B------:R-:W-:Y:S01]  /*a620*/  F2FP.F16.E4M3.UNPACK_B R35, R45.H1 ;  /* 0x0000002dff23723e */ /* 0x000fe200030006ff */
[----:B------:R-:W-:Y:S01]  /*a630*/  HADD2.F32 R45, -RZ, R48.H1_H1 ;  /* 0x30000030ff2d7230 */ /* 0x000fe20000004100 */
[----:B------:R-:W-:Y:S01]  /*a640*/  F2FP.F16.E4M3.UNPACK_B R44, R44.H1 ;  /* 0x0000002cff2c723e */ /* 0x000fe200030006ff */
[----:B------:R-:W-:Y:S01]  /*a650*/  HADD2.F32 R29, -RZ, R33.H0_H0 ;  /* 0x20000021ff1d7230 */ /* 0x000fe20000004100 */
[----:B------:R-:W-:Y:S01]  /*a660*/  LOP3.LUT R52, R51, 0xff000000, R7, 0xf8, !PT ;  /* 0xff00000033347812 */ /* 0x000fe200078ef807 */
[----:B------:R-:W-:Y:S02]  /*a670*/  HADD2.F32 R50, -RZ, R35.H0_H0 ;  /* 0x20000023ff327230 */ /* 0x000fe40000004100 */
[C---:B------:R-:W-:Y:S01]  /*a680*/  FMUL.FTZ R51, R21.reuse, R45 ;  /* 0x0000002d15337220 */ /* 0x040fe20000410000 */
[----:B------:R-:W-:Y:S02]  /*a690*/  HADD2.F32 R48, -RZ, R44.H0_H0 ;  /* 0x2000002cff307230 */ /* 0x000fe40000004100 */
[----:B------:R-:W-:Y:S01]  /*a6a0*/  FMUL.FTZ R54, R21, R32 ;  /* 0x0000002015367220 */ /* 0x000fe20000410000 */
[----:B------:R-:W-:-:S02]  /*a6b0*/  HADD2.F32 R31, -RZ, R40.H0_H0 ;  /* 0x20000028ff1f7230 */ /* 0x000fc40000004100 */
[C---:B------:R-:W-:Y:S01]  /*a6c0*/  FMUL.FTZ R56, R29.reuse, R50 ;  /* 0x000000321d387220 */ /* 0x040fe20000410000 */
[C---:B------:R-:W-:Y:S01]  /*a6d0*/  FFMA.FTZ R21, R14.reuse, R32, -R51 ;  /* 0x000000200e157223 */ /* 0x040fe20000010833 */
[-C--:B------:R-:W-:Y:S01]  /*a6e0*/  FMUL.FTZ R53, R29, R48.reuse ;  /* 0x000000301d357220 */ /* 0x080fe20000410000 */
[----:B------:R-:W-:Y:S01]  /*a6f0*/  FFMA.FTZ R14, R14, R45, R54 ;  /* 0x0000002d0e0e7223 */ /* 0x000fe20000010036 */
[C---:B------:R-:W-:Y:S01]  /*a700*/  FFMA.FTZ R29, R31.reuse, R48, -R56 ;  /* 0x000000301f1d7223 */ /* 0x040fe20000010838 */
[----:B------:R-:W-:Y:S02]  /*a710*/  HADD2.F32 R51, -RZ, R35.H1_H1 ;  /* 0x30000023ff337230 */ /* 0x000fe40000004100 */
[----:B------:R-:W-:Y:S01]  /*a720*/  FFMA.FTZ R31, R31, R50, R53 ;  /* 0x000000321f1f7223 */ /* 0x000fe20000010035 */
[----:B------:R-:W-:Y:S01]  /*a730*/  F2FP.F16.E4M3.UNPACK_B R50, R52 ;  /* 0x00000034ff32723e */ /* 0x000fe200020006ff */
[----:B------:R-:W-:Y:S01]  /*a740*/  HADD2.F32 R32, -RZ, R33.H1_H1 ;  /* 0x30000021ff207230 */ /* 0x000fe20000004100 */
[----:B------:R-:W-:Y:S01]  /*a750*/  F2FP.F16.E4M3.UNPACK_B R7, R34 ;  /* 0x00000022ff07723e */ /* 0x000fe200020006ff */
[----:B------:R-:W-:Y:S01]  /*a760*/  HADD2.F32 R45, -RZ, R44.H1_H1 ;  /* 0x3000002cff2d7230 */ /* 0x000fe20000004100 */
[----:B------:R-:W-:Y:S01]  /*a770*/  F2FP.F16.E4M3.UNPACK_B R44, R49 ;  /* 0x00000031ff2c723e */ /* 0x000fe200020006ff */
[----:B------:R-:W-:-:S02]  /*a780*/  HADD2.F32 R40, -RZ, R40.H1_H1 ;  /* 0x30000028ff287230 */ /* 0x000fc40000004100 */
[C---:B------:R-:W-:Y:S01]  /*a790*/  FMUL.FTZ R53, R32.reuse, R51 ;  /* 0x0000003320357220 */ /* 0x040fe20000410000 */
[----:B------:R-:W-:Y:S02]  /*a7a0*/  HADD2.F32 R54, -RZ, R50.H0_H0 ;  /* 0x20000032ff367230 */ /* 0x000fe40000004100 */
[-C--:B------:R-:W-:Y:S01]  /*a7b0*/  FMUL.FTZ R56, R32, R45.reuse ;  /* 0x0000002d20387220 */ /* 0x080fe20000410000 */
[----:B------:R-:W-:Y:S02]  /*a7c0*/  HADD2.F32 R35, -RZ, R42.H0_H0 ;  /* 0x2000002aff237230 */ /* 0x000fe40000004100 */
[C---:B------:R-:W-:Y:S01]  /*a7d0*/  FFMA.FTZ R32, R40.reuse, R45, -R53 ;  /* 0x0000002d28207223 */ /* 0x040fe20000010835 */
[----:B------:R-:W-:Y:S02]  /*a7e0*/  HADD2.F32 R48, -RZ, R44.H0_H0 ;  /* 0x2000002cff307230 */ /* 0x000fe40000004100 */
[----:B------:R-:W-:Y:S01]  /*a7f0*/  FFMA.FTZ R40, R40, R51, R56 ;  /* 0x0000003328287223 */ /* 0x000fe20000010038 */
[----:B------:R-:W-:-:S02]  /*a800*/  HADD2.F32 R33, -RZ, R41.H0_H0 ;  /* 0x20000029ff217230 */ /* 0x000fc40000004100 */
[C---:B------:R-:W-:Y:S01]  /*a810*/  FMUL.FTZ R58, R35.reuse, R54 ;  /* 0x00000036233a7220 */ /* 0x040fe20000410000 */
[----:B------:R-:W-:Y:S01]  /*a820*/  F2FP.F16.E4M3.UNPACK_B R51, R52.H1 ;  /* 0x00000034ff33723e */ /* 0x000fe200030006ff */
[-C--:B------:R-:W-:Y:S01]  /*a830*/  FMUL.FTZ R55, R35, R48.reuse ;  /* 0x0000003023377220 */ /* 0x080fe20000410000 */
[----:B------:R-:W-:Y:S01]  /*a840*/  F2FP.F16.E4M3.UNPACK_B R49, R49.H1 ;  /* 0x00000031ff31723e */ /* 0x000fe200030006ff */
[C---:B------:R-:W-:Y:S01]  /*a850*/  FFMA.FTZ R35, R33.reuse, R48, -R58 ;  /* 0x0000003021237223 */ /* 0x040fe2000001083a */
[----:B------:R-:W-:Y:S02]  /*a860*/  HADD2.F32 R48, -RZ, R44.H1_H1 ;  /* 0x3000002cff307230 */ /* 0x000fe40000004100 */
[----:B------:R-:W-:Y:S01]  /*a870*/  FFMA.FTZ R33, R33, R54, R55 ;  /* 0x0000003621217223 */ /* 0x000fe20000010037 */
[----:B------:R-:W-:Y:S01]  /*a880*/  HADD2.F32 R52, -RZ, R50.H1_H1 ;  /* 0x30000032ff347230 */ /* 0x000fe20000004100 */
[----:B------:R-:W-:Y:S01]  /*a890*/  F2FP.F16.E4M3.UNPACK_B R34, R34.H1 ;  /* 0x00000022ff22723e */ /* 0x000fe200030006ff */
[----:B------:R-:W-:Y:S01]  /*a8a0*/  HADD2.F32 R42, -RZ, R42.H1_H1 ;  /* 0x3000002aff2a7230 */ /* 0x000fe20000004100 */
[-C--:B------:R-:W-:Y:S01]  /*a8b0*/  F2FP.F16.E4M3.UNPACK_B R5, R30.reuse ;  /* 0x0000001eff05723e */ /* 0x080fe200020006ff */
[----:B------:R-:W-:Y:S01]  /*a8c0*/  HADD2.F32 R53, -RZ, R51.H0_H0 ;  /* 0x20000033ff357230 */ /* 0x000fe20000004100 */
[----:B------:R-:W-:Y:S01]  /*a8d0*/  F2FP.F16.E4M3.UNPACK_B R30, R30.H1 ;  /* 0x0000001eff1e723e */ /* 0x000fe200030006ff */
        /* <DEDUP_REMOVED lines=12> */
[----:B------:R-:W-:Y:S01]  /*a9a0*/  FFMA.FTZ R45, R45, R53, R58 ;  /* 0x000000352d2d7223 */ /* 0x000fe2000001003a */
[----:B------:R-:W-:Y:S01]  /*a9b0*/  F2FP.F16.E4M3.UNPACK_B R53, R38.H1 ;  /* 0x00000026ff35723e */ /* 0x000fe200030006ff */
[----:B------:R-:W-:Y:S01]  /*a9c0*/  HADD2.F32 R48, -RZ, R46.H1_H1 ;  /* 0x3000002eff307230 */ /* 0x000fe20000004100 */
[----:B------:R-:W-:Y:S01]  /*a9d0*/  F2FP.F16.E4M3.UNPACK_B R50, R20.H1 ;  /* 0x00000014ff32723e */ /* 0x000fe200030006ff */
[----:B------:R-:W-:Y:S01]  /*a9e0*/  HADD2.F32 R55, -RZ, R51.H1_H1 ;  /* 0x30000033ff377230 */ /* 0x000fe20000004100 */
[----:B------:R-:W-:Y:S01]  /*a9f0*/  F2FP.SATFINITE.E4M3.F32.PACK_AB_MERGE_C R31, R40, R31, RZ ;  /* 0x0000001f281f723e */ /* 0x000fe200048070ff */
[----:B------:R-:W-:Y:S02]  /*aa00*/  HADD2.F32 R54, -RZ, R53.H0_H0 ;  /* 0x20000035ff367230 */ /* 0x000fe40000004100 */
[----:B------:R-:W-:-:S02]  /*aa10*/  HADD2.F32 R46, -RZ, R43.H0_H0 ;  /* 0x2000002bff2e7230 */ /* 0x000fc40000004100 */
[C---:B------:R-:W-:Y:S01]  /*aa20*/  FMUL.FTZ R59, R47.reuse, R55 ;  /* 0x000000372f3b7220 */ /* 0x040fe20000410000 */
[--C-:B------:R-:W-:Y:S01]  /*aa30*/  HADD2.F32 R51, -RZ, R50.reuse.H0_H0 ;  /* 0x20000032ff337230 */ /* 0x100fe20000004100 */
[----:B------:R-:W-:Y:S01]  /*aa40*/  F2FP.SATFINITE.E4M3.F32.PACK_AB_MERGE_C R13, R14, R13, R31 ;  /* 0x0000000d0e0d723e */ /* 0x000fe2000480701f */
[----:B------:R-:W-:Y:S02]  /*aa50*/  HADD2.F32 R52, -RZ, R49.H1_H1 ;  /* 0x30000031ff347230 */ /* 0x000fe40000004100 */
[C---:B------:R-:W-:Y:S01]  /*aa60*/  FMUL.FTZ R56, R46.reuse, R54 ;  /* 0x000000362e387220 */ /* 0x040fe20000410000 */
[----:B------:R-:W-:Y:S02]  /*aa70*/  HADD2.F32 R49, -RZ, R39.H0_H0 ;  /* 0x20000027ff317230 */ /* 0x000fe40000004100 */
[-C--:B------:R-:W-:Y:S01]  /*aa80*/  FMUL.FTZ R57, R46, R51.reuse ;  /* 0x000000332e397220 */ /* 0x080fe20000410000 */
[----:B------:R-:W-:Y:S02]  /*aa90*/  HADD2.F32 R43, -RZ, R43.H1_H1 ;  /* 0x3000002bff2b7230 */ /* 0x000fe40000004100 */
[-C--:B------:R-:W-:Y:S01]  /*aaa0*/  FMUL.FTZ R58, R47, R52.reuse ;  /* 0x000000342f3a7220 */ /* 0x080fe20000410000 */
[----:B------:R-:W-:Y:S01]  /*aab0*/  FFMA.FTZ R46, R48, R52, -R59 ;  /* 0x00000034302e7223 */ /* 0x000fe2000001083b */
[C---:B------:R-:W-:Y:S01]  /*aac0*/  FFMA.FTZ R47, R49.reuse, R51, -R56 ;  /* 0x00000033312f7223 */ /* 0x040fe20000010838 */
[----:B------:R-:W-:Y:S01]  /*aad0*/  FFMA.FTZ R49, R49, R54, R57 ;  /* 0x0000003631317223 */ /* 0x000fe20000010039 */
[----:B------:R-:W-:Y:S01]  /*aae0*/  HADD2.F32 R54, -RZ, R53.H1_H1 ;  /* 0x30000035ff367230 */ /* 0x000fe20000004100 */
[----:B------:R-:W-:Y:S01]  /*aaf0*/  F2FP.F16.E4M3.UNPACK_B R51, R38 ;  /* 0x00000026ff33723e */ /* 0x000fe200020006ff */
[----:B------:R-:W-:Y:S01]  /*ab00*/  HADD2.F32 R52, -RZ, R50.H1_H1 ;  /* 0x30000032ff347230 */ /* 0x000fe20000004100 */
[----:B------:R-:W-:Y:S01]  /*ab10*/  F2FP.F16.E4M3.UNPACK_B R50, R20 ;  /* 0x00000014ff32723e */ /* 0x000fe200020006ff */
[----:B------:R-:W-:-:S02]  /*ab20*/  HADD2.F32 R39, -RZ, R39.H1_H1 ;  /* 0x30000027ff277230 */ /* 0x000fc40000004100 */
[C---:B------:R-:W-:Y:S01]  /*ab30*/  FMUL.FTZ R20, R43.reuse, R54 ;  /* 0x000000362b147220 */ /* 0x040fe20000410000 */
[----:B------:R-:W-:Y:S01]  /*ab40*/  FFMA.FTZ R48, R48, R55, R58 ;  /* 0x0000003730307223 */ /* 0x000fe2000001003a */
[-C--:B------:R-:W-:Y:S01]  /*ab50*/  FMUL.FTZ R53, R43, R52.reuse ;  /* 0x000000342b357220 */ /* 0x080fe20000410000 */
[--C-:B------:R-:W-:Y:S02]  /*ab60*/  HADD2.F32 R43, -RZ, R51.reuse.H0_H0 ;  /* 0x20000033ff2b7230 */ /* 0x100fe40000004100 */
[C---:B------:R-:W-:Y:S01]  /*ab70*/  FFMA.FTZ R56, R39.reuse, R52, -R20 ;  /* 0x0000003427387223 */ /* 0x040fe20000010814 */
[----:B------:R-:W-:Y:S02]  /*ab80*/  HADD2.F32 R38, -RZ, R28.H0_H0 ;  /* 0x2000001cff267230 */ /* 0x000fe40000004100 */
[----:B------:R-:W-:Y:S01]  /*ab90*/  FFMA.FTZ R58, R39, R54, R53 ;  /* 0x00000036273a7223 */ /* 0x000fe20000010035 */
[----:B------:R-:W-:Y:S01]  /*aba0*/  HADD2.F32 R39, -RZ, R50.H0_H0 ;  /* 0x20000032ff277230 */ /* 0x000fe20000004100 */
[----:B------:R-:W-:Y:S01]  /*abb0*/  F2FP.F16.E4M3.UNPACK_B R52, R4.H1 ;  /* 0x00000004ff34723e */ /* 0x000fe200030006ff */
[----:B------:R-:W-:-:S02]  /*abc0*/  HADD2.F32 R51, -RZ, R51.H1_H1 ;  /* 0x30000033ff337230 */ /* 0x000fc40000004100 */
[C---:B------:R-:W-:Y:S01]  /*abd0*/  FMUL.FTZ R53, R38.reuse, R43 ;  /* 0x0000002b26357220 */ /* 0x040fe20000410000 */
[----:B------:R-:W-:Y:S02]  /*abe0*/  HADD2.F32 R28, -RZ, R28.H1_H1 ;  /* 0x3000001cff1c7230 */ /* 0x000fe40000004100 */
[----:B------:R-:W-:Y:S01]  /*abf0*/  FMUL.FTZ R55, R38, R39 ;  /* 0x0000002726377220 */ /* 0x000fe20000410000 */
[----:B------:R-:W-:Y:S01]  /*ac00*/  HADD2.F32 R50, -RZ, R50.H1_H1 ;  /* 0x30000032ff327230 */ /* 0x000fe20000004100 */
[----:B------:R-:W-:Y:S01]  /*ac10*/  F2FP.F16.E4M3.UNPACK_B R38, R12.H1 ;  /* 0x0000000cff26723e */ /* 0x000fe200030006ff */
[--C-:B------:R-:W-:Y:S02]  /*ac20*/  HADD2.F32 R20, -RZ, R15.reuse.H0_H0 ;  /* 0x2000000fff147230 */ /* 0x100fe40000004100 */
[C---:B------:R-:W-:Y:S01]  /*ac30*/  FMUL.FTZ R54, R28.reuse, R51 ;  /* 0x000000331c367220 */ /* 0x040fe20000410000 */
[----:B------:R-:W-:Y:S02]  /*ac40*/  HADD2.F32 R15, -RZ, R15.H1_H1 ;  /* 0x3000000fff0f7230 */ /* 0x000fe40000004100 */
[----:B------:R-:W-:Y:S01]  /*ac50*/  FMUL.FTZ R28, R28, R50 ;  /* 0x000000321c1c7220 */ /* 0x000fe20000410000 */
[----:B------:R-:W-:Y:S01]  /*ac60*/  F2FP.F16.E4M3.UNPACK_B R12, R12 ;  /* 0x0000000cff0c723e */ /* 0x000fe200020006ff */
[C---:B------:R-:W-:Y:S01]  /*ac70*/  FFMA.FTZ R53, R20.reuse, R39, -R53 ;  /* 0x0000002714357223 */ /* 0x040fe20000010835 */
[----:B------:R-:W-:Y:S01]  /*ac80*/  FFMA.FTZ R55, R20, R43, R55 ;  /* 0x0000002b14377223 */ /* 0x000fe20000010037 */
[----:B------:R-:W-:-:S02]  /*ac90*/  HADD2.F32 R43, -RZ, R52.H0_H0 ;  /* 0x20000034ff2b7230 */ /* 0x000fc40000004100 */
[C---:B------:R-:W-:Y:S01]  /*aca0*/  FFMA.FTZ R54, R15.reuse, R50, -R54 ;  /* 0x000000320f367223 */ /* 0x040fe20000010836 */
[----:B------:R-:W-:Y:S02]  /*acb0*/  HADD2.F32 R20, -RZ, R34.H0_H0 ;  /* 0x20000022ff147230 */ /* 0x000fe40000004100 */
[----:B------:R-:W-:Y:S01]  /*acc0*/  FFMA.FTZ R50, R15, R51, R28 ;  /* 0x000000330f327223 */ /* 0x000fe2000001001c */
[--C-:B------:R-:W-:Y:S01]  /*acd0*/  HADD2.F32 R28, -RZ, R38.reuse.H0_H0 ;  /* 0x20000026ff1c7230 */ /* 0x100fe20000004100 */
[----:B------:R-:W-:Y:S01]  /*ace0*/  F2FP.F16.E4M3.UNPACK_B R4, R4 ;  /* 0x00000004ff04723e */ /* 0x000fe200020006ff */
[----:B------:R-:W-:Y:S02]  /*acf0*/  HADD2.F32 R39, -RZ, R38.H1_H1 ;  /* 0x30000026ff277230 */ /* 0x000fe40000004100 */
[C---:B------:R-:W-:Y:S01]  /*ad00*/  FMUL.FTZ R38, R20.reuse, R43 ;  /* 0x0000002b14267220 */ /* 0x040fe20000410000 */
[----:B------:R-:W-:Y:S02]  /*ad10*/  HADD2.F32 R15, -RZ, R30.H0_H0 ;  /* 0x2000001eff0f7230 */ /* 0x000fe40000004100 */
[----:B------:R-:W-:Y:S01]  /*ad20*/  FMUL.FTZ R20, R20, R28 ;  /* 0x0000001c14147220 */ /* 0x000fe20000410000 */
[----:B------:R-:W-:-:S02]  /*ad30*/  HADD2.F32 R34, -RZ, R34.H1_H1 ;  /* 0x30000022ff227230 */ /* 0x000fc40000004100 */
[----:B------:R-:W-:Y:S02]  /*ad40*/  HADD2.F32 R51, -RZ, R52.H1_H1 ;  /* 0x30000034ff337230 */ /* 0x000fe40000004100 */
[C---:B------:R-:W-:Y:S01]  /*ad50*/  FFMA.FTZ R38, R15.reuse, R28, -R38 ;  /* 0x0000001c0f267223 */ /* 0x040fe20000010826 */
[----:B------:R-:W-:Y:S02]  /*ad60*/  HADD2.F32 R30, -RZ, R30.H1_H1 ;  /* 0x3000001eff1e7230 */ /* 0x000fe40000004100 */
[C---:B------:R-:W-:Y:S01]  /*ad70*/  FMUL.FTZ R28, R34.reuse, R39 ;  /* 0x00000027221c7220 */ /* 0x040fe20000410000 */
[----:B------:R-:W-:Y:S01]  /*ad80*/  FMUL.FTZ R57, R34, R51 ;  /* 0x0000003322397220 */ /* 0x000fe20000410000 */
[----:B------:R-:W-:Y:S01]  /*ad90*/  FFMA.FTZ R34, R15, R43, R20 ;  /* 0x0000002b0f227223 */ /* 0x000fe20000010014 */
[--C-:B------:R-:W-:Y:S02]  /*ada0*/  HADD2.F32 R15, -RZ, R12.reuse.H0_H0 ;  /* 0x2000000cff0f7230 */ /* 0x100fe40000004100 */
[----:B------:R-:W-:Y:S01]  /*adb0*/  FFMA.FTZ R51, R30, R51, R28 ;  /* 0x000000331e337223 */ /* 0x000fe2000001001c */
[----:B------:R-:W-:-:S02]  /*adc0*/  HADD2.F32 R20, -RZ, R12.H1_H1 ;  /* 0x3000000cff147230 */ /* 0x000fc40000004100 */
[----:B------:R-:W-:Y:S01]  /*add0*/  FFMA.FTZ R57, R30, R39, -R57 ;  /* 0x000000271e397223 */ /* 0x000fe20000010839 */
[--C-:B------:R-:W-:Y:S02]  /*ade0*/  HADD2.F32 R12, -RZ, R7.reuse.H0_H0 ;  /* 0x20000007ff0c7230 */ /* 0x100fe40000004100 */
[--C-:B------:R-:W-:Y:S01]  /*adf0*/  HADD2.F32 R28, -RZ, R4.reuse.H1_H1 ;  /* 0x30000004ff1c7230 */ /* 0x100fe20000004100 */
[----:B------:R-:W-:Y:S01]  /*ae00*/  F2FP.SATFINITE.E4M3.F32.PACK_AB_MERGE_C R34, R51, R34, RZ ;  /* 0x000000223322723e */ /* 0x000fe200048070ff */
[----:B------:R-:W-:Y:S01]  /*ae10*/  HADD2.F32 R7, -RZ, R7.H1_H1 ;  /* 0x30000007ff077230 */ /* 0x000fe20000004100 */
[----:B------:R-:W-:Y:S01]  /*ae20*/  F2FP.SATFINITE.E4M3.F32.PACK_AB_MERGE_C R38, R57, R38, RZ ;  /* 0x000000263926723e */ /* 0x000fe200048070ff */
[----:B------:R-:W-:Y:S02]  /*ae30*/  HADD2.F32 R39, -RZ, R4.H0_H0 ;  /* 0x20000004ff277230 */ /* 0x000fe40000004100 */
[--C-:B------:R-:W-:Y:S02]  /*ae40*/  HADD2.F32 R4, -RZ, R5.reuse.H0_H0 ;  /* 0x20000005ff047230 */ /* 0x100fe40000004100 */
[----:B------:R-:W-:Y:S01]  /*ae50*/  FMUL.FTZ R30, R7, R28 ;  /* 0x0000001c071e7220 */ /* 0x000fe20000410000 */
[----:B------:R-:W-:-:S02]  /*ae60*/  HADD2.F32 R5, -RZ, R5.H1_H1 ;  /* 0x30000005ff057230 */ /* 0x000fc40000004100 */
[C---:B------:R-:W-:Y:S01]  /*ae70*/  FMUL.FTZ R43, R12.reuse, R39 ;  /* 0x000000270c2b7220 */ /* 0x040fe20000410000 */
[-C--:B------:R-:W-:Y:S01]  /*ae80*/  FMUL.FTZ R7, R7, R20.reuse ;  /* 0x0000001407077220 */ /* 0x080fe20000410000 */
[-C--:B------:R-:W-:Y:S01]  /*ae90*/  FMUL.FTZ R12, R12, R15.reuse ;  /* 0x0000000f0c0c7220 */ /* 0x080fe20000410000 */
[C---:B------:R-:W-:Y:S02]  /*aea0*/  FFMA.FTZ R30, R5.reuse, R20, -R30 ;  /* 0x00000014051e7223 */ /* 0x040fe4000001081e */
[----:B------:R-:W-:Y:S01]  /*aeb0*/  FFMA.FTZ R28, R5, R28, R7 ;  /* 0x0000001c051c7223 */ /* 0x000fe20000010007 */
[C---:B------:R-:W-:Y:S01]  /*aec0*/  FFMA.FTZ R43, R4.reuse, R15, -R43 ;  /* 0x0000000f042b7223 */ /* 0x040fe2000001082b */
[----:B------:R-:W-:Y:S01]  /*aed0*/  FFMA.FTZ R39, R4, R39, R12 ;  /* 0x0000002704277223 */ /* 0x000fe2000001000c */
[----:B------:R-:W-:Y:S02]  /*aee0*/  F2FP.SATFINITE.E4M3.F32.PACK_AB_MERGE_C R5, R32, R29, RZ ;  /* 0x0000001d2005723e */ /* 0x000fe400048070ff */
[----:B------:R-:W-:-:S02]  /*aef0*/  F2FP.SATFINITE.E4M3.F32.PACK_AB_MERGE_C R7, R46, R41, RZ ;  /* 0x000000292e07723e */ /* 0x000fc400048070ff */
[----:B------:R-:W-:Y:S02]  /*af00*/  F2FP.SATFINITE.E4M3.F32.PACK_AB_MERGE_C R4, R56, R47, RZ ;  /* 0x0000002f3804723e */ /* 0x000fe400048070ff */
[----:B------:R-:W-:Y:S02]  /*af10*/  F2FP.SATFINITE.E4M3.F32.PACK_AB_MERGE_C R15, R48, R45, RZ ;  /* 0x0000002d300f723e */ /* 0x000fe400048070ff */
[----:B------:R-:W-:Y:S02]  /*af20*/  F2FP.SATFINITE.E4M3.F32.PACK_AB_MERGE_C R12, R58, R49, RZ ;  /* 0x000000313a0c723e */ /* 0x000fe400048070ff */
[----:B------:R-:W-:Y:S02]  /*af30*/  F2FP.SATFINITE.E4M3.F32.PACK_AB_MERGE_C R5, R21, R6, R5 ;  /* 0x000000061505723e */ /* 0x000fe40004807005 */
[----:B------:R-:W-:Y:S02]  /*af40*/  F2FP.SATFINITE.E4M3.F32.PACK_AB_MERGE_C R7, R44, R35, R7 ;  /* 0x000000232c07723e */ /* 0x000fe40004807007 */
[----:B------:R-:W-:-:S02]  /*af50*/  F2FP.SATFINITE.E4M3.F32.PACK_AB_MERGE_C R4, R54, R53, R4 ;  /* 0x000000353604723e */ /* 0x000fc40004807004 */
[----:B------:R-:W-:Y:S02]  /*af60*/  F2FP.SATFINITE.E4M3.F32.PACK_AB_MERGE_C R6, R30, R43, R38 ;  /* 0x0000002b1e06723e */ /* 0x000fe40004807026 */
[----:B------:R-:W-:Y:S02]  /*af70*/  F2FP.SATFINITE.E4M3.F32.PACK_AB_MERGE_C R15, R42, R33, R15 ;  /* 0x000000212a0f723e */ /* 0x000fe4000480700f */
[----:B------:R-:W-:Y:S01]  /*af80*/  F2FP.SATFINITE.E4M3.F32.PACK_AB_MERGE_C R12, R50, R55, R12 ;  /* 0x00000037320c723e */ /* 0x000fe2000480700c */
[----:B------:R0:W-:Y:S01]  /*af90*/  STS.128 [R37+0xf000], R4 ;  /* 0x00f0000425007388 */ /* 0x0001e20000000c00 */
[----:B------:R-:W-:-:S05]  /*afa0*/  F2FP.SATFINITE.E4M3.F32.PACK_AB_MERGE_C R14, R28, R39, R34 ;  /* 0x000000271c0e723e */ /* 0x000fca0004807022 */
[----:B------:R0:W-:Y:S02]  /*afb0*/  STS.128 [R0+0xf000], R12 ;  /* 0x00f0000c00007388 */ /* 0x0001e40000000c00 */
.L_x_1377:
[----:B------:R-:W-:Y:S05]  /*afc0*/  BSYNC B1 ;  /* 0x0000000000017941 */ /* 0x000fea0003800000 */
.L_x_1376:
[----:B------:R-:W-:Y:S05]  /*afd0*/  @P1 BRA `(.L_x_1366) ;  /* 0x0000000c00f81947 */ /* 0x000fea0003800000 */
[----:B----4-:R-:W2:Y:S04]  /*afe0*/  LDL R21, [R1+0x28] ;  /* 0x0000280001157983 */ /* 0x010ea80000100800 */
[----:B------:R-:W4:Y:S01]  /*aff0*/  LDL R49, [R1+0x74] ;  /* 0x0000740001317983 */ /* 0x000f220000100800 */
[----:B0----5:R-:W-:Y:S02]  /*b000*/  SHF.R.U32.HI R0, RZ, 0x8, R24 ;  /* 0x00000008ff007819 */ /* 0x021fe40000011618 */
[----:B------:R-:W-:Y:S02]  /*b010*/  LOP3.LUT R5, R24, 0xff, RZ, 0xc0, !PT ;  /* 0x000000ff18057812 */ /* 0x000fe400078ec0ff */
[----:B------:R-:W-:Y:S02]  /*b020*/  LOP3.LUT R0, R0, 0xff, RZ, 0xc0, !PT ;  /* 0x000000ff00007812 */ /* 0x000fe400078ec0ff */
[----:B------:R-:W-:-:S02]  /*b030*/  SHF.R.U32.HI R14, RZ, 0x8, R25 ;  /* 0x00000008ff0e7819 */ /* 0x000fc40000011619 */
[----:B---3--:R-:W-:Y:S02]  /*b040*/  PRMT R20, R0, 0x7604, R5 ;  /* 0x0000760400147816 */ /* 0x008fe40000000005 */
[----:B------:R-:W-:Y:S02]  /*b050*/  LOP3.LUT R7, R25, 0xff, RZ, 0xc0, !PT ;  /* 0x000000ff19077812 */ /* 0x000fe400078ec0ff */
[----:B------:R-:W-:Y:S02]  /*b060*/  SHF.R.U32.HI R6, RZ, 0x8, R27 ;  /* 0x00000008ff067819 */ /* 0x000fe4000001161b */
[----:B------:R-:W-:Y:S02]  /*b070*/  LOP3.LUT R0, R14, 0xff, RZ, 0xc0, !PT ;  /* 0x000000ff0e007812 */ /* 0x000fe400078ec0ff */
[----:B------:R-:W-:Y:S02]  /*b080*/  LOP3.LUT R13, R27, 0xff, RZ, 0xc0, !PT ;  /* 0x000000ff1b0d7812 */ /* 0x000fe400078ec0ff */
[----:B------:R-:W-:-:S02]  /*b090*/  LOP3.LUT R6, R6, 0xff, RZ, 0xc0, !PT ;  /* 0x000000ff06067812 */ /* 0x000fc400078ec0ff */
[----:B------:R-:W-:Y:S02]  /*b0a0*/  PRMT R28, R0, 0x7604, R7 ;  /* 0x00007604001c7816 */ /* 0x000fe40000000007 */
        /* <DEDUP_REMOVED lines=26> */
[----:B------:R-:W-:Y:S01]  /*b250*/  PRMT R37, R14, 0x7604, R21 ;  /* 0x000076040e257816 */ /* 0x000fe20000000015 */
        /* <DEDUP_REMOVED lines=8> */
[----:B-1----:R-:W-:-:S02]  /*b2e0*/  PRMT R39, R3, 0x7604, R34 ;  /* 0x0000760403277816 */ /* 0x002fc40000000022 */
[----:B------:R-:W-:Y:S01]  /*b2f0*/  SHF.R.U32.HI R3, RZ, 0x10, R24 ;  /* 0x00000010ff037819 */ /* 0x000fe20000011618 */
[----:B------:R-:W0:Y:S01]  /*b300*/  LDS.128 R12, [R0+0xf000] ;  /* 0x00f00000000c7984 */ /* 0x000e220000000c00 */
[----:B------:R-:W-:Y:S02]  /*b310*/  LOP3.LUT R21, R21, 0xff, RZ, 0xc0, !PT ;  /* 0x000000ff15157812 */ /* 0x000fe400078ec0ff */
[----:B------:R-:W-:Y:S02]  /*b320*/  LOP3.LUT R3, R3, 0xff, RZ, 0xc0, !PT ;  /* 0x000000ff03037812 */ /* 0x000fe400078ec0ff */
[----:B------:R-:W-:Y:S02]  /*b330*/  SHF.R.U32.HI R29, RZ, 0x10, R26 ;  /* 0x00000010ff1d7819 */ /* 0x000fe4000001161a */
[----:B------:R-:W-:Y:S02]  /*b340*/  PRMT R3, R3, 0x7054, R20 ;  /* 0x0000705403037816 */ /* 0x000fe40000000014 */
[----:B------:R-:W-:-:S02]  /*b350*/  PRMT R21, R21, 0x7054, R28 ;  /* 0x0000705415157816 */ /* 0x000fc4000000001c */
[----:B------:R-:W-:Y:S02]  /*b360*/  SHF.R.U32.HI R20, RZ, 0x10, R8 ;  /* 0x00000010ff147819 */ /* 0x000fe40000011608 */
[----:B------:R-:W-:Y:S02]  /*b370*/  SHF.R.U32.HI R28, RZ, 0x10, R9 ;  /* 0x00000010ff1c7819 */ /* 0x000fe40000011609 */
[----:B------:R-:W-:Y:S02]  /*b380*/  LOP3.LUT R29, R29, 0xff, RZ, 0xc0, !PT ;  /* 0x000000ff1d1d7812 */ /* 0x000fe400078ec0ff */
[----:B------:R-:W-:Y:S02]  /*b390*/  LOP3.LUT R20, R20, 0xff, RZ, 0xc0, !PT ;  /* 0x000000ff14147812 */ /* 0x000fe400078ec0ff */
[----:B------:R-:W-:Y:S02]  /*b3a0*/  LOP3.LUT R28, R28, 0xff, RZ, 0xc0, !PT ;  /* 0x000000ff1c1c7812 */ /* 0x000fe400078ec0ff */
[----:B------:R-:W-:-:S02]  /*b3b0*/  PRMT R29, R29, 0x7054, R30 ;  /* 0x000070541d1d7816 */ /* 0x000fc4000000001e */
[----:B------:R-:W-:Y:S02]  /*b3c0*/  SHF.R.U32.HI R30, RZ, 0x10, R10 ;  /* 0x00000010ff1e7819 */ /* 0x000fe4000001160a */
[----:B------:R-:W-:Y:S02]  /*b3d0*/  PRMT R33, R20, 0x7054, R33 ;  /* 0x0000705414217816 */ /* 0x000fe40000000021 */
[----:B------:R-:W-:Y:S02]  /*b3e0*/  PRMT R35, R28, 0x7054, R35 ;  /* 0x000070541c237816 */ /* 0x000fe40000000023 */
[----:B------:R-:W-:Y:S02]  /*b3f0*/  LOP3.LUT R28, R21, 0xff000000, R25, 0xf8, !PT ;  /* 0xff000000151c7812 */ /* 0x000fe400078ef819 */
[----:B------:R-:W-:Y:S02]  /*b400*/  LOP3.LUT R30, R30, 0xff, RZ, 0xc0, !PT ;  /* 0x000000ff1e1e7812 */ /* 0x000fe400078ec0ff */
[----:B------:R-:W-:-:S02]  /*b410*/  LOP3.LUT R21, R33, 0xff000000, R8, 0xf8, !PT ;  /* 0xff00000021157812 */ /* 0x000fc400078ef808 */
[----:B------:R-:W-:Y:S02]  /*b420*/  LOP3.LUT R33, R35, 0xff000000, R9, 0xf8, !PT ;  /* 0xff00000023217812 */ /* 0x000fe400078ef809 */
[----:B------:R-:W-:Y:S02]  /*b430*/  PRMT R37, R30, 0x7054, R37 ;  /* 0x000070541e257816 */ /* 0x000fe40000000025 */
[----:B------:R-:W-:Y:S02]  /*b440*/  F2FP.F16.E4M3.UNPACK_B R40, R33 ;  /* 0x00000021ff28723e */ /* 0x000fe400020006ff */
[----:B0-----:R-:W-:Y:S02]  /*b450*/  F2FP.F16.E4M3.UNPACK_B R25, R13 ;  /* 0x0000000dff19723e */ /* 0x001fe400020006ff */
[----:B------:R-:W-:Y:S01]  /*b460*/  PRMT R41, R32, 0x7054, R39 ;  /* 0x0000705420297816 */ /* 0x000fe20000000027 */
[--C-:B------:R-:W-:Y:S01]  /*b470*/  HADD2.F32 R42, -RZ, R40.reuse.H0_H0 ;  /* 0x20000028ff2a7230 */ /* 0x100fe20000004100 */
[----:B------:R-:W-:Y:S01]  /*b480*/  LOP3.LUT R20, R3, 0xff000000, R24, 0xf8, !PT ;  /* 0xff00000003147812 */ /* 0x000fe200078ef818 */
[----:B------:R-:W-:Y:S01]  /*b490*/  HADD2.F32 R40, -RZ, R40.H1_H1 ;  /* 0x30000028ff287230 */ /* 0x000fe20000004100 */
[----:B------:R-:W-:-:S02]  /*b4a0*/  LOP3.LUT R8, R37, 0xff000000, R10, 0xf8, !PT ;  /* 0xff00000025087812 */ /* 0x000fc400078ef80a */
[----:B------:R-:W-:Y:S02]  /*b4b0*/  F2FP.F16.E4M3.UNPACK_B R32, R28 ;  /* 0x0000001cff20723e */ /* 0x000fe400020006ff */
        /* <DEDUP_REMOVED lines=42> */
[----:B------:R-:W-:Y:S01]  /*b760*/  HADD2.F32 R28, -RZ, R24.H1_H1 ;  /* 0x30000018ff1c7230 */ /* 0x000fe20000004100 */
[----:B------:R-:W-:Y:S01]  /*b770*/  F2FP.F16.E4M3.UNPACK_B R29, R4.H1 ;  /* 0x00000004ff1d723e */ /* 0x000fe200030006ff */
[----:B------:R-:W-:-:S02]  /*b780*/  HADD2.F32 R42, -RZ, R40.H0_H0 ;  /* 0x20000028ff2a7230 */ /* 0x000fc40000004100 */
[C---:B------:R-:W-:Y:S01]  /*b790*/  FMUL.FTZ R45, R26.reuse, R41 ;  /* 0x000000291a2d7220 */ /* 0x040fe20000410000 */
[--C-:B------:R-:W-:Y:S02]  /*b7a0*/  HADD2.F32 R24, -RZ, R31.reuse.H0_H0 ;  /* 0x2000001fff187230 */ /* 0x100fe40000004100 */
[-C--:B------:R-:W-:Y:S01]  /*b7b0*/  FMUL.FTZ R26, R26, R33.reuse ;  /* 0x000000211a1a7220 */ /* 0x080fe20000410000 */
[----:B------:R-:W-:Y:S01]  /*b7c0*/  HADD2.F32 R38, -RZ, R32.H0_H0 ;  /* 0x20000020ff267230 */ /* 0x000fe20000004100 */
[----:B------:R-:W-:Y:S01]  /*b7d0*/  F2FP.F16.E4M3.UNPACK_B R11, R4 ;  /* 0x00000004ff0b723e */ /* 0x000fe200020006ff */
[----:B------:R-:W-:Y:S02]  /*b7e0*/  HADD2.F32 R25, -RZ, R30.H0_H0 ;  /* 0x2000001eff197230 */ /* 0x000fe40000004100 */
[C---:B------:R-:W-:Y:S01]  /*b7f0*/  FMUL.FTZ R44, R24.reuse, R42 ;  /* 0x0000002a182c7220 */ /* 0x040fe20000410000 */
[----:B------:R-:W-:Y:S02]  /*b800*/  HADD2.F32 R31, -RZ, R31.H1_H1 ;  /* 0x3000001fff1f7230 */ /* 0x000fe40000004100 */
[-C--:B------:R-:W-:Y:S01]  /*b810*/  FMUL.FTZ R47, R24, R38.reuse ;  /* 0x00000026182f7220 */ /* 0x080fe20000410000 */
[C---:B------:R-:W-:Y:S01]  /*b820*/  FFMA.FTZ R24, R28.reuse, R33, -R45 ;  /* 0x000000211c187223 */ /* 0x040fe2000001082d */
[----:B------:R-:W-:Y:S01]  /*b830*/  FFMA.FTZ R28, R28, R41, R26 ;  /* 0x000000291c1c7223 */ /* 0x000fe2000001001a */
[C---:B------:R-:W-:Y:S01]  /*b840*/  FFMA.FTZ R26, R25.reuse, R38, -R44 ;  /* 0x00000026191a7223 */ /* 0x040fe2000001082c */
[----:B------:R-:W-:Y:S01]  /*b850*/  FFMA.FTZ R25, R25, R42, R47 ;  /* 0x0000002a19197223 */ /* 0x000fe2000001002f */
[----:B------:R-:W-:Y:S01]  /*b860*/  F2FP.F16.E4M3.UNPACK_B R42, R43.H1 ;  /* 0x0000002bff2a723e */ /* 0x000fe200030006ff */
[----:B------:R-:W-:Y:S01]  /*b870*/  HADD2.F32 R38, -RZ, R32.H1_H1 ;  /* 0x30000020ff267230 */ /* 0x000fe20000004100 */
[-C--:B------:R-:W-:Y:S01]  /*b880*/  F2FP.F16.E4M3.UNPACK_B R4, R6.reuse ;  /* 0x00000006ff04723e */ /* 0x080fe200020006ff */
        /* <DEDUP_REMOVED lines=8> */
[----:B------:R-:W-:Y:S02]  /*b910*/  HADD2.F32 R33, -RZ, R35.H0_H0 ;  /* 0x20000023ff217230 */ /* 0x000fe40000004100 */
[CC--:B------:R-:W-:Y:S01]  /*b920*/  FMUL.FTZ R46, R32.reuse, R43.reuse ;  /* 0x0000002b202e7220 */ /* 0x0c0fe20000410000 */
[----:B------:R-:W-:Y:S02]  /*b930*/  HADD2.F32 R30, -RZ, R30.H1_H1 ;  /* 0x3000001eff1e7230 */ /* 0x000fe40000004100 */
[----:B------:R-:W-:Y:S01]  /*b940*/  FMUL.FTZ R48, R32, R40 ;  /* 0x0000002820307220 */ /* 0x000fe20000410000 */
[----:B------:R-:W-:Y:S01]  /*b950*/  F2FP.F16.E4M3.UNPACK_B R14, R14.H1 ;  /* 0x0000000eff0e723e */ /* 0x000fe200030006ff */
[C---:B------:R-:W-:Y:S01]  /*b960*/  FFMA.FTZ R32, R33.reuse, R40, -R46 ;  /* 0x0000002821207223 */ /* 0x040fe2000001082e */
[----:B------:R-:W-:Y:S01]  /*b970*/  F2FP.F16.E4M3.UNPACK_B R40, R20.H1 ;  /* 0x00000014ff28723e */ /* 0x000fe200030006ff */
[----:B------:R-:W-:Y:S01]  /*b980*/  FFMA.FTZ R33, R33, R43, R48 ;  /* 0x0000002b21217223 */ /* 0x000fe20000010030 */
[----:B------:R-:W-:Y:S01]  /*b990*/  F2FP.F16.E4M3.UNPACK_B R43, R21.H1 ;  /* 0x00000015ff2b723e */ /* 0x000fe200030006ff */
[C---:B------:R-:W-:Y:S01]  /*b9a0*/  FFMA.FTZ R31, R30.reuse, R38, -R45 ;  /* 0x000000261e1f7223 */ /* 0x040fe2000001082d */
[----:B------:R-:W-:Y:S01]  /*b9b0*/  FFMA.FTZ R30, R30, R41, R44 ;  /* 0x000000291e1e7223 */ /* 0x000fe2000001002c */
[----:B------:R-:W-:Y:S01]  /*b9c0*/  HADD2.F32 R41, -RZ, R39.H1_H1 ;  /* 0x30000027ff297230 */ /* 0x000fe20000004100 */
[----:B------:R-:W-:Y:S01]  /*b9d0*/  F2FP.SATFINITE.E4M3.F32.PACK_AB_MERGE_C R13, R24, R13, RZ ;  /* 0x0000000d180d723e */ /* 0x000fe200048070ff */
[----:B------:R-:W-:Y:S01]  /*b9e0*/  HADD2.F32 R45, -RZ, R42.H1_H1 ;  /* 0x3000002aff2d7230 */ /* 0x000fe20000004100 */
[----:B------:R-:W-:Y:S01]  /*b9f0*/  F2FP.SATFINITE.E4M3.F32.PACK_AB_MERGE_C R15, R28, R15, RZ ;  /* 0x0000000f1c0f723e */ /* 0x000fe200048070ff */
[----:B------:R-:W-:Y:S01]  /*ba00*/  HADD2.F32 R38, -RZ, R35.H1_H1 ;  /* 0x30000023ff267230 */ /* 0x000fe20000004100 */
[----:B------:R-:W-:Y:S01]  /*ba10*/  F2FP.SATFINITE.E4M3.F32.PACK_AB_MERGE_C R5, R12, R5, R13 ;  /* 0x000000050c05723e */ /* 0x000fe2000480700d */
[----:B------:R-:W-:Y:S01]  /*ba20*/  HADD2.F32 R39, -RZ, R37.H1_H1 ;  /* 0x30000025ff277230 */ /* 0x000fe20000004100 */
[----:B------:R-:W-:Y:S01]  /*ba30*/  F2FP.SATFINITE.E4M3.F32.PACK_AB_MERGE_C R9, R10, R9, R15 ;  /* 0x000000090a09723e */ /* 0x000fe2000480700f */
[----:B------:R-:W-:-:S02]  /*ba40*/  HADD2.F32 R44, -RZ, R43.H0_H0 ;  /* 0x2000002bff2c7230 */ /* 0x000fc40000004100 */
[----:B------:R-:W-:Y:S02]  /*ba50*/  HADD2.F32 R35, -RZ, R34.H0_H0 ;  /* 0x20000022ff237230 */ /* 0x000fe40000004100 */
[C---:B------:R-:W-:Y:S01]  /*ba60*/  FMUL.FTZ R47, R39.reuse, R45 ;  /* 0x0000002d272f7220 */ /* 0x040fe20000410000 */
[----:B------:R-:W-:Y:S02]  /*ba70*/  HADD2.F32 R42, -RZ, R40.H0_H0 ;  /* 0x20000028ff2a7230 */ /* 0x000fe40000004100 */
[----:B------:R-:W-:Y:S01]  /*ba80*/  FMUL.FTZ R48, R39, R41 ;  /* 0x0000002927307220 */ /* 0x000fe20000410000 */
        /* <DEDUP_REMOVED lines=8> */
[C---:B------:R-:W-:Y:S01]  /*bb10*/  FFMA.FTZ R35, R38.reuse, R41, -R47 ;  /* 0x0000002926237223 */ /* 0x040fe2000001082f */
[----:B------:R-:W-:Y:S01]  /*bb20*/  FFMA.FTZ R52, R38, R45, R48 ;  /* 0x0000002d26347223 */ /* 0x000fe20000010030 */
[----:B------:R-:W-:Y:S01]  /*bb30*/  F2FP.F16.E4M3.UNPACK_B R37, R20 ;  /* 0x00000014ff25723e */ /* 0x000fe200020006ff */
[----:B------:R-:W-:Y:S01]  /*bb40*/  HADD2.F32 R29, -RZ, R29.H1_H1 ;  /* 0x3000001dff1d7230 */ /* 0x000fe20000004100 */
[----:B------:R-:W-:Y:S01]  /*bb50*/  F2FP.F16.E4M3.UNPACK_B R38, R21 ;  /* 0x00000015ff26723e */ /* 0x000fe200020006ff */
[C---:B------:R-:W-:Y:S01]  /*bb60*/  FMUL.FTZ R20, R34.reuse, R43 ;  /* 0x0000002b22147220 */ /* 0x040fe20000410000 */
[----:B------:R-:W-:Y:S01]  /*bb70*/  FMUL.FTZ R34, R34, R40 ;  /* 0x0000002822227220 */ /* 0x000fe20000410000 */
[----:B------:R-:W-:-:S02]  /*bb80*/  HADD2.F32 R21, -RZ, R27.H0_H0 ;  /* 0x2000001bff157230 */ /* 0x000fc40000004100 */
[--C-:B------:R-:W-:Y:S02]  /*bb90*/  HADD2.F32 R39, -RZ, R38.reuse.H0_H0 ;  /* 0x20000026ff277230 */ /* 0x100fe40000004100 */
        /* <DEDUP_REMOVED lines=66> */
.L_x_1366:
[----:B------:R-:W-:Y:S05]  /*bfc0*/  BSYNC B0 ;  /* 0x0000000000007941 */ /* 0x000fea0003800000 */
.L_x_1359:
        /* <DEDUP_REMOVED lines=8> */
.L_x_1356:
[----:B0-2---:R-:W-:-:S05]  /*c050*/  IMAD.U32 R0, RZ, RZ, UR36 ;  /* 0x00000024ff007e24 */ /* 0x005fca000f8e00ff */
[----:B------:R-:W-:-:S13]  /*c060*/  ISETP.NE.AND P0, PT, R0, 0x3, PT ;  /* 0x000000030000780c */ /* 0x000fda0003f05270 */
[----:B------:R-:W-:Y:S05]  /*c070*/  @!P0 BRA `(.L_x_1378) ;  /* 0x0000000000048947 */ /* 0x000fea0003800000 */
[----:B------:R-:W-:Y:S01]  /*c080*/  BPT.TRAP 0x1 ;  /* 0x000000040000795c */ /* 0x000fe20000300000 */
.L_x_1378:
[----:B----45:R-:W-:Y:S01]  /*c090*/  IMAD R14, R19, 0x8, R18 ;  /* 0x00000008130e7824 */ /* 0x030fe200078e0212 */
[----:B-1----:R-:W-:-:S04]  /*c0a0*/  SHF.L.U32 R3, R156, 0x1f, RZ ;  /* 0x0000001f9c037819 */ /* 0x002fc800000006ff */
[----:B------:R0:W1:Y:S01]  /*c0b0*/  SYNCS.PHASECHK.TRANS64.TRYWAIT P1, [R14+URZ+0x19c30], R3 ;  /* 0x019c30030e0075a7 */ /* 0x000062000802017f */
[----:B------:R-:W-:Y:S05]  /*c0c0*/  @!P0 BRA `(.L_x_1379) ;  /* 0x0000000000048947 */ /* 0x000fea0003800000 */
[----:B------:R-:W-:Y:S01]  /*c0d0*/  BPT.TRAP 0x1 ;  /* 0x000000040000795c */ /* 0x000fe20000300000 */
.L_x_1379:
[----:B------:R-:W-:Y:S01]  /*c0e0*/  VIADD R0, R18, 0x13800 ;  /* 0x0001380012007836 */ /* 0x000fe20000000000 */
[----:B------:R-:W-:Y:S01]  /*c0f0*/  LOP3.LUT R8, R36, 0x10000, RZ, 0xfc, !PT ;  /* 0x0001000024087812 */ /* 0x000fe200078efcff */
[----:B------:R-:W-:-:S03]  /*c100*/  IMAD.MOV.U32 R9, RZ, RZ, -0x3ffffff0 ;  /* 0xc0000010ff097424 */ /* 0x000fc600078e00ff */
[----:B------:R-:W-:-:S04]  /*c110*/  SHF.R.U32.HI R0, RZ, 0x4, R0 ;  /* 0x00000004ff007819 */ /* 0x000fc80000011600 */
[----:B------:R-:W-:-:S04]  /*c120*/  LOP3.LUT R0, R0, 0x3fff, RZ, 0xc0, !PT ;  /* 0x00003fff00007812 */ /* 0x000fc800078ec0ff */
[----:B------:R-:W-:Y:S01]  /*c130*/  LOP3.LUT R153, R0, 0x10000, RZ, 0xfc, !PT ;  /* 0x0001000000997812 */ /* 0x000fe200078efcff */
[----:B-1----:R-:W-:Y:S06]  /*c140*/  @P1 BRA `(.L_x_1380) ;  /* 0x0000000000081947 */ /* 0x002fec0003800000 */
[----:B------:R-:W1:Y:S02]  /*c150*/  SYNCS.PHASECHK.TRANS64.TRYWAIT P1, [R14+URZ+0x19c30], R3 ;  /* 0x019c30030e0075a7 */ /* 0x000e64000802017f */
[----:B-1----:R-:W-:Y:S05]  /*c160*/  @!P1 BRA `(.L_x_1381) ;  /* 0x0000016000109947 */ /* 0x002fea0003800000 */
.L_x_1380:
[----:B---3--:R-:W-:Y:S01]  /*c170*/  IMAD R4, R19, 0x300, R153 ;  /* 0x0000030013047824 */ /* 0x008fe200078e0299 */
[----:B------:R-:W-:Y:S05]  /*c180*/  WARPSYNC.ALL ;  /* 0x0000000000007948 */ /* 0x000fea0003800000 */
[----:B------:R-:W-:Y:S01]  /*c190*/  IMAD.MOV.U32 R5, RZ, RZ, -0x3ffffff0 ;  /* 0xc0000010ff057424 */ /* 0x000fe200078e00ff */
[C---:B------:R-:W-:Y:S01]  /*c1a0*/  R2UR UR4, R8.reuse ;  /* 0x00000000080472ca */ /* 0x040fe200000e0000 */
[----:B------:R-:W-:Y:S01]  /*c1b0*/  WARPGROUP.ARRIVE ;  /* 0x00000000000079c5 */ /* 0x000fe20000000000 */
[----:B------:R-:W-:Y:S01]  /*c1c0*/  R2UR UR5, R9 ;  /* 0x00000000090572ca */ /* 0x000fe200000e0000 */
[----:B------:R-:W-:Y:S01]  /*c1d0*/  VIADD R12, R8, 0x180 ;  /* 0x00000180080c7836 */ /* 0x000fe20000000000 */
[C---:B------:R-:W-:Y:S01]  /*c1e0*/  R2UR UR6, R4.reuse ;  /* 0x00000000040672ca */ /* 0x040fe200000e0000 */
[----:B------:R-:W-:Y:S01]  /*c1f0*/  VIADD R6, R4, 0x100 ;  /* 0x0000010004067836 */ /* 0x000fe20000000000 */
[----:B------:R-:W-:Y:S01]  /*c200*/  R2UR UR7, R5 ;  /* 0x00000000050772ca */ /* 0x000fe200000e0000 */
[----:B------:R-:W-:-:S02]  /*c210*/  IMAD.MOV.U32 R13, RZ, RZ, -0x3ffffff0 ;  /* 0xc0000010ff0d7424 */ /* 0x000fc400078e00ff */
[----:B------:R-:W-:Y:S02]  /*c220*/  IMAD.MOV.U32 R7, RZ, RZ, -0x3ffffff0 ;  /* 0xc0000010ff077424 */ /* 0x000fe400078e00ff */
[----:B------:R-:W-:Y:S01]  /*c230*/  VIADD R10, R8, 0x300 ;  /* 0x00000300080a7836 */ /* 0x000fe20000000000 */
[----:B------:R2:W-:Y:S01]  /*c240*/  STL.64 [R1], R12 ;  /* 0x0000000c01007387 */ /* 0x0005e20000100a00 */
[----:B------:R-:W-:Y:S02]  /*c250*/  VIADD R4, R4, 0x200 ;  /* 0x0000020004047836 */ /* 0x000fe40000000000 */
[----:B------:R-:W-:Y:S02]  /*c260*/  IMAD.MOV.U32 R11, RZ, RZ, -0x3ffffff0 ;  /* 0xc0000010ff0b7424 */ /* 0x000fe400078e00ff */
[----:B------:R-:W-:Y:S02]  /*c270*/  IMAD.MOV.U32 R5, RZ, RZ, -0x3ffffff0 ;  /* 0xc0000010ff057424 */ /* 0x000fe400078e00ff */
[----:B------:R-:W-:Y:S01]  /*c280*/  QGMMA.64x128x32.F32.E4M3.E4M3 R24, gdesc[UR4], RZ, !UPT, gsb0 ;  /* 0x01e00000041879f3 */ /* 0x000fe2000c0008ff */
[----:B------:R-:W-:-:S02]  /*c290*/  R2UR UR4, R12 ;  /* 0x000000000c0472ca */ /* 0x000fc400000e0000 */
        /* <DEDUP_REMOVED lines=14> */
[----:B--2---:R-:W-:Y:S05]  /*c380*/  @!P0 BRA `(.L_x_1382) ;  /* 0x0000000000048947 */ /* 0x004fea0003800000 */
[----:B------:R-:W-:Y:S01]  /*c390*/  BPT.TRAP 0x1 ;  /* 0x000000040000795c */ /* 0x000fe20000300000 */
.L_x_1382:
[----:B------:R-:W2:Y:S01]  /*c3a0*/  LDL R0, [R1+0x48] ;  /* 0x0000480001007983 */ /* 0x000ea20000100800 */
[----:B------:R-:W3:Y:S03]  /*c3b0*/  LDC R96, c[0x0][0x448] ;  /* 0x00011200ff607b82 */ /* 0x000ee60000000800 */
[----:B------:R-:W2:Y:S04]  /*c3c0*/  LDL R94, [R1+0x2c] ;  /* 0x00002c00015e7983 */ /* 0x000ea80000100800 */
[----:B------:R-:W4:Y:S01]  /*c3d0*/  LDL R6, [R1+0xc] ;  /* 0x00000c0001067983 */ /* 0x000f220000100800 */
[----:B------:R-:W5:Y:S03]  /*c3e0*/  LDC.64 R12, c[0x0][0x9e0] ;  /* 0x00027800ff0c7b82 */ /* 0x000f660000000a00 */
[----:B------:R-:W5:Y:S04]  /*c3f0*/  LDL R98, [R1+0x10] ;  /* 0x0000100001627983 */ /* 0x000f680000100800 */
[----:B------:R-:W5:Y:S01]  /*c400*/  LDL R100, [R1+0x8] ;  /* 0x0000080001647983 */ /* 0x000f620000100800 */
[----:B------:R-:W-:Y:S01]  /*c410*/  IMAD.MOV.U32 R4, RZ, RZ, -0x80 ;  /* 0xffffff80ff047424 */ /* 0x000fe200078e00ff */
[----:B------:R-:W-:Y:S01]  /*c420*/  LOP3.LUT R22, R22, 0xffffffbf, RZ, 0xc0, !PT ;  /* 0xffffffbf16167812 */ /* 0x000fe200078ec0ff */
[----:B------:R-:W-:Y:S01]  /*c430*/  ULDC UR4, c[0x0][0x9dc] ;  /* 0x0002770000047ab9 */ /* 0x000fe20000000800 */
[----:B---3--:R-:W-:-:S13]  /*c440*/  ISETP.NE.AND P1, PT, R96, 0x1, PT ;  /* 0x000000016000780c */ /* 0x008fda0003f25270 */
[----:B01----:R-:W0:Y:S08]  /*c450*/  @P1 LDC R3, c[0x0][0x44c] ;  /* 0x00011300ff031b82 */ /* 0x003e300000000800 */
[----:B------:R-:W1:Y:S01]  /*c460*/  @P1 LDC R5, c[0x0][0x450] ;  /* 0x00011400ff051b82 */ /* 0x000e620000000800 */
[----:B------:R-:W-:Y:S01]  /*c470*/  IMAD R21, R89, R4, 0x80 ;  /* 0x0000008059157424 */ /* 0x000fe200078e0204 */
[----:B------:R-:W-:-:S04]  /*c480*/  @P1 LOP3.LUT R22, R22, 0x40, RZ, 0xfc, !PT ;  /* 0x0000004016161812 */ /* 0x000fc800078efcff */
[----:B------:R-:W-:Y:S01]  /*c490*/  LOP3.LUT R22, R22, 0xffffffdf, RZ, 0xc0, !PT ;  /* 0xffffffdf16167812 */ /* 0x000fe200078ec0ff */
[----:B--2---:R-:W-:-:S04]  /*c4a0*/  IMAD.IADD R90, R0, 0x1, R94 ;  /* 0x00000001005a7824 */ /* 0x004fc800078e025e */
[----:B0-----:R-:W-:-:S05]  /*c4b0*/  @P1 IMAD.HI.U32 R0, R90, R3, RZ ;  /* 0x000000035a001227 */ /* 0x001fca00078e00ff */
[----:B-1----:R-:W-:Y:S01]  /*c4c0*/  @P1 SHF.R.U32.HI R90, RZ, R5, R0 ;  /* 0x00000005ff5a1219 */ /* 0x002fe20000011600 */
[----:B------:R-:W-:-:S04]  /*c4d0*/  VIADD R0, R14, 0x19c40 ;  /* 0x00019c400e007836 */ /* 0x000fc80000000000 */
[----:B------:R-:W0:Y:S01]  /*c4e0*/  SHFL.IDX PT, R92, R90, RZ, 0x1c1f ;  /* 0x001c1fff5a5c7589 */ /* 0x000e2200000e0000 */
[----:B----4-:R-:W-:Y:S01]  /*c4f0*/  PRMT R0, R6, 0x654, R0 ;  /* 0x0000065406007816 */ /* 0x010fe20000000000 */
[----:B------:R-:W-:Y:S01]  /*c500*/  VIADD R3, R21, 0x1 ;  /* 0x0000000115037836 */ /* 0x000fe20000000000 */
[----:B-----5:R-:W-:Y:S01]  /*c510*/  ISETP.GE.AND P1, PT, R13, 0x1, PT ;  /* 0x000000010d00780c */ /* 0x020fe20003f26270 */
[----:B------:R-:W-:Y:S01]  /*c520*/  IMAD.U32 R14, RZ, RZ, UR4 ;  /* 0x00000004ff0e7e24 */ /* 0x000fe2000f8e00ff */
[----:B------:R1:W-:Y:S01]  /*c530*/  SYNCS.ARRIVE.TRANS64.RED.A1T0 RZ, [R0+URZ], RZ ;  /* 0x000000ff00ff79a7 */ /* 0x0003e2000810043f */
[----:B------:R-:W-:Y:S02]  /*c540*/  IMAD.IADD R20, R100, 0x1, R21 ;  /* 0x0000000164147824 */ /* 0x000fe400078e0215 */
[----:B-1----:R-:W-:Y:S01]  /*c550*/  IMAD R0, R98, -0x2, R3 ;  /* 0xfffffffe62007824 */ /* 0x002fe200078e0203 */
[----:B------:R-:W-:-:S04]  /*c560*/  LOP3.LUT R4, RZ, R14, RZ, 0x33, !PT ;  /* 0x0000000eff047212 */ /* 0x000fc800078e33ff */
[----:B------:R-:W-:Y:S01]  /*c570*/  IADD3 R7, -R157, R0, R100 ;  /* 0x000000009d077210 */ /* 0x000fe20007ffe164 */
[----:B------:R-:W-:-:S04]  /*c580*/  IMAD R20, R98, -0x2, R20 ;  /* 0xfffffffe62147824 */ /* 0x000fc800078e0214 */
[C---:B------:R-:W-:Y:S02]  /*c590*/  IMAD.IADD R15, R7.reuse, 0x1, R4 ;  /* 0x00000001070f7824 */ /* 0x040fe400078e0204 */
[----:B------:R-:W-:Y:S01]  /*c5a0*/  IMAD.IADD R7, R7, 0x1, R12 ;  /* 0x0000000107077824 */ /* 0x000fe200078e020c */
[----:B------:R-:W-:Y:S01]  /*c5b0*/  @P1 LOP3.LUT R22, R22, 0x20, RZ, 0xfc, !PT ;  /* 0x0000002016161812 */ /* 0x000fe200078efcff */
[----:B0-----:R-:W-:Y:S01]  /*c5c0*/  IMAD.IADD R3, R15, 0x1, R92 ;  /* 0x000000010f037824 */ /* 0x001fe200078e025c */
[----:B------:R-:W-:Y:S02]  /*c5d0*/  LEA R0, R89, 0xffffff80, 0x7 ;  /* 0xffffff8059007811 */ /* 0x000fe400078e38ff */
[----:B------:R-:W-:Y:S01]  /*c5e0*/  VIADDMNMX R6, R92, R7, R20, PT ;  /* 0x000000075c067246 */ /* 0x000fe20003800114 */
[----:B------:R-:W-:Y:S06]  /*c5f0*/  @!P1 BRA `(.L_x_1383) ;  /* 0x0000000000509947 */ /* 0x000fec0003800000 */
[----:B------:R-:W-:Y:S01]  /*c600*/  IADD3 R91, -R157, R100, R92 ;  /* 0x000000649d5b7210 */ /* 0x000fe20007ffe15c */
[----:B------:R-:W-:Y:S03]  /*c610*/  BSSY B0, `(.L_x_1384) ;  /* 0x000000e000007945 */ /* 0x000fe60003800000 */
[----:B------:R-:W-:-:S13]  /*c620*/  ISETP.GT.AND P1, PT, R91, -0x1, PT ;  /* 0xffffffff5b00780c */ /* 0x000fda0003f24270 */
        /* <DEDUP_REMOVED lines=8> */
.L_x_1385:
[----:B------:R-:W-:-:S13]  /*c6b0*/  ISETP.NE.AND P1, PT, R13, 0x1, PT ;  /* 0x000000010d00780c */ /* 0x000fda0003f25270 */
[----:B------:R-:W0:Y:S02]  /*c6c0*/  @P1 LDC.64 R4, c[0x0][0x9e8] ;  /* 0x00027a00ff041b82 */ /* 0x000e240000000a00 */
[----:B0-----:R-:W-:-:S05]  /*c6d0*/  @P1 IMAD.HI.U32 R4, R91, R4, RZ ;  /* 0x000000045b041227 */ /* 0x001fca00078e00ff */
[----:B------:R-:W-:-:S07]  /*c6e0*/  @P1 SHF.R.U32.HI R91, RZ, R5, R4 ;  /* 0x00000005ff5b1219 */ /* 0x000fce0000011604 */
.L_x_1386:
[----:B------:R-:W-:Y:S05]  /*c6f0*/  BSYNC B0 ;  /* 0x0000000000007941 */ /* 0x000fea0003800000 */
.L_x_1384:
[----:B------:R-:W-:-:S04]  /*c700*/  IMAD R91, R91, R13, -R0 ;  /* 0x0000000d5b5b7224 */ /* 0x000fc800078e0a00 */
[----:B------:R-:W-:-:S05]  /*c710*/  IMAD R4, R98, -0x2, R91 ;  /* 0xfffffffe62047824 */ /* 0x000fca00078e025b */
[----:B------:R-:W-:Y:S02]  /*c720*/  VIMNMX R3, R3, R4, !PT ;  /* 0x0000000403037248 */ /* 0x000fe40007fe0100 */
[----:B------:R-:W-:-:S07]  /*c730*/  VIADDMNMX R6, R4, R13, R6, PT ;  /* 0x0000000d04067246 */ /* 0x000fce0003800106 */
.L_x_1383:
[C---:B------:R-:W-:Y:S01]  /*c740*/  ISETP.GE.AND P1, PT, R21.reuse, 0x2, PT ;  /* 0x000000021500780c */ /* 0x040fe20003f26270 */
[----:B------:R-:W0:Y:S01]  /*c750*/  SHFL.IDX PT, R90, R90, 0x1, 0x1c1f ;  /* 0x003c1f005a5a7f89 */ /* 0x000e2200000e0000 */
[----:B------:R-:W-:Y:S02]  /*c760*/  ISETP.GE.AND P6, PT, R21, 0x9, PT ;  /* 0x000000091500780c */ /* 0x000fe40003fc6270 */
[----:B------:R-:W-:Y:S02]  /*c770*/  ISETP.GT.AND P3, PT, R3, 0x1, !P1 ;  /* 0x000000010300780c */ /* 0x000fe40004f64270 */
[----:B------:R-:W-:Y:S02]  /*c780*/  ISETP.GE.AND P4, PT, R21, 0xa, PT ;  /* 0x0000000a1500780c */ /* 0x000fe40003f86270 */
[----:B------:R-:W-:Y:S02]  /*c790*/  ISETP.GT.AND P2, PT, R3, 0x8, !P6 ;  /* 0x000000080300780c */ /* 0x000fe40007744270 */
[----:B------:R-:W-:-:S02]  /*c7a0*/  ISETP.LT.OR P3, PT, R6, 0x2, P3 ;  /* 0x000000020600780c */ /* 0x000fc40001f61670 */
[----:B------:R-:W-:Y:S02]  /*c7b0*/  ISETP.LT.OR P2, PT, R6, 0x9, P2 ;  /* 0x000000090600780c */ /* 0x000fe40001741670 */
[----:B------:R-:W-:Y:S02]  /*c7c0*/  FSEL R25, R25, -INF , !P3 ;  /* 0xff80000019197808 */ /* 0x000fe40005800000 */
[----:B------:R-:W-:Y:S02]  /*c7d0*/  ISETP.GE.AND P3, PT, R21, 0x11, PT ;  /* 0x000000111500780c */ /* 0x000fe40003f66270 */
[----:B------:R-:W-:Y:S02]  /*c7e0*/  LOP3.LUT R22, R22, 0xfffffffe, RZ, 0xc0, !PT ;  /* 0xfffffffe16167812 */ /* 0x000fe400078ec0ff */
[----:B------:R-:W-:Y:S02]  /*c7f0*/  FSEL R91, R28, -INF , !P2 ;  /* 0xff8000001c5b7808 */ /* 0x000fe40005000000 */
[----:B------:R-:W-:-:S02]  /*c800*/  ISETP.GT.AND P2, PT, R3, 0x9, !P4 ;  /* 0x000000090300780c */ /* 0x000fc40006744270 */
[----:B------:R-:W-:Y:S01]  /*c810*/  @P4 LOP3.LUT R22, R22, 0x1, RZ, 0xfc, !PT ;  /* 0x0000000116164812 */ /* 0x000fe200078efcff */
[----:B0-----:R-:W-:Y:S01]  /*c820*/  IMAD.IADD R15, R15, 0x1, R90 ;  /* 0x000000010f0f7824 */ /* 0x001fe200078e025a */
        /* <DEDUP_REMOVED lines=9> */
[----:B------:R-:W-:Y:S02]  /*c8c0*/  ISETP.GT.AND P2, PT, R3, 0x11, !P3 ;  /* 0x000000110300780c */ /* 0x000fe40005f44270 */
[----:B------:R-:W-:-:S02]  /*c8d0*/  ISETP.GE.AND P5, PT, R21, 0x1, PT ;  /* 0x000000011500780c */ /* 0x000fc40003fa6270 */
[----:B------:R-:W-:Y:S02]  /*c8e0*/  ISETP.LT.OR P2, PT, R6, 0x12, P2 ;  /* 0x000000120600780c */ /* 0x000fe40001741670 */
[----:B------:R-:W-:Y:S02]  /*c8f0*/  @P3 LOP3.LUT R22, R22, 0x2000000, RZ, 0xfc, !PT ;  /* 0x0200000016163812 */ /* 0x000fe400078efcff */
[----:B------:R-:W-:Y:S02]  /*c900*/  ISETP.GE.AND P3, PT, R21, 0x19, PT ;  /* 0x000000191500780c */ /* 0x000fe40003f66270 */
[----:B------:R-:W-:Y:S02]  /*c910*/  LOP3.LUT R22, R22, 0xfeffffff, RZ, 0xc0, !PT ;  /* 0xfeffffff16167812 */ /* 0x000fe400078ec0ff */
[----:B------:R-:W-:Y:S02]  /*c920*/  FSEL R33, R33, -INF , !P2 ;  /* 0xff80000021217808 */ /* 0x000fe40005000000 */
[----:B------:R-:W-:-:S02]  /*c930*/  ISETP.GT.AND P2, PT, R3, 0x18, !P3 ;  /* 0x000000180300780c */ /* 0x000fc40005f44270 */
[----:B------:R-:W-:Y:S02]  /*c940*/  VIADDMNMX R20, R90, R7, R20, PT ;  /* 0x000000075a147246 */ /* 0x000fe40003800114 */
        /* <DEDUP_REMOVED lines=144> */
[----:B------:R-:W-:-:S04]  /*d250*/  ISETP.GT.AND P4, PT, R3, RZ, !P5 ;  /* 0x000000ff0300720c */ /* 0x000fc80006f84270 */
[----:B------:R-:W-:-:S04]  /*d260*/  ISETP.LT.OR P4, PT, R6, 0x1, P4 ;  /* 0x000000010600780c */ /* 0x000fc80002781670 */
[----:B------:R-:W-:Y:S02]  /*d270*/  FSEL R24, R24, -INF , !P4 ;  /* 0xff80000018187808 */ /* 0x000fe40006000000 */
[----:B------:R-:W-:-:S13]  /*d280*/  ISETP.GE.AND P4, PT, R21, 0x7a, PT ;  /* 0x0000007a1500780c */ /* 0x000fda0003f86270 */
[----:B------:R-:W-:Y:S02]  /*d290*/  @P4 LOP3.LUT R22, R22, 0x10000000, RZ, 0xfc, !PT ;  /* 0x1000000016164812 */ /* 0x000fe400078efcff */
[----:B------:R-:W-:-:S04]  /*d2a0*/  ISETP.GT.AND P4, PT, R3, 0x79, !P4 ;  /* 0x000000790300780c */ /* 0x000fc80006784270 */
[----:B------:R-:W-:-:S04]  /*d2b0*/  ISETP.LT.OR P4, PT, R6, 0x7a, P4 ;  /* 0x0000007a0600780c */ /* 0x000fc80002781670 */
[----:B------:R-:W-:Y:S02]  /*d2c0*/  FSEL R85, R85, -INF , !P4 ;  /* 0xff80000055557808 */ /* 0x000fe40006000000 */
[----:B------:R-:W-:-:S13]  /*d2d0*/  ISETP.GE.AND P4, PT, R13, 0x1, PT ;  /* 0x000000010d00780c */ /* 0x000fda0003f86270 */
[----:B------:R-:W-:Y:S05]  /*d2e0*/  @!P4 BRA `(.L_x_1387) ;  /* 0x000000000050c947 */ /* 0x000fea0003800000 */
        /* <DEDUP_REMOVED lines=11> */
.L_x_1389:
[----:B------:R-:W-:-:S13]  /*d3a0*/  ISETP.NE.AND P4, PT, R13, 0x1, PT ;  /* 0x000000010d00780c */ /* 0x000fda0003f85270 */
[----:B------:R-:W0:Y:S02]  /*d3b0*/  @P4 LDC.64 R4, c[0x0][0x9e8] ;  /* 0x00027a00ff044b82 */ /* 0x000e240000000a00 */
[----:B0-----:R-:W-:-:S05]  /*d3c0*/  @P4 IMAD.HI.U32 R4, R3, R4, RZ ;  /* 0x0000000403044227 */ /* 0x001fca00078e00ff */
[----:B------:R-:W-:-:S07]  /*d3d0*/  @P4 SHF.R.U32.HI R3, RZ, R5, R4 ;  /* 0x00000005ff034219 */ /* 0x000fce0000011604 */
.L_x_1390:
[----:B------:R-:W-:Y:S05]  /*d3e0*/  BSYNC B0 ;  /* 0x0000000000007941 */ /* 0x000fea0003800000 */
.L_x_1388:
[----:B------:R-:W-:-:S04]  /*d3f0*/  IMAD R0, R3, R13, -R0 ;  /* 0x0000000d03007224 */ /* 0x000fc800078e0a00 */
[----:B------:R-:W-:-:S05]  /*d400*/  IMAD R0, R98, -0x2, R0 ;  /* 0xfffffffe62007824 */ /* 0x000fca00078e0200 */
[----:B------:R-:W-:Y:S02]  /*d410*/  VIMNMX R15, R15, R0, !PT ;  /* 0x000000000f0f7248 */ /* 0x000fe40007fe0100 */
[----:B------:R-:W-:-:S07]  /*d420*/  VIADDMNMX R20, R0, R13, R20, PT ;  /* 0x0000000d00147246 */ /* 0x000fce0003800114 */
.L_x_1387:
[C---:B------:R-:W-:Y:S02]  /*d430*/  ISETP.GT.AND P1, PT, R15.reuse, 0x1, !P1 ;  /* 0x000000010f00780c */ /* 0x040fe40004f24270 */
[----:B------:R-:W-:Y:S02]  /*d440*/  ISETP.GT.AND P6, PT, R15, 0x8, !P6 ;  /* 0x000000080f00780c */ /* 0x000fe400077c4270 */
[C---:B------:R-:W-:Y:S02]  /*d450*/  ISETP.LT.OR P1, PT, R20.reuse, 0x2, P1 ;  /* 0x000000021400780c */ /* 0x040fe40000f21670 */
[----:B------:R-:W-:Y:S02]  /*d460*/  ISETP.LT.OR P6, PT, R20, 0x9, P6 ;  /* 0x000000091400780c */ /* 0x000fe400037c1670 */
[----:B------:R-:W-:Y:S02]  /*d470*/  FSEL R27, R27, -INF , !P1 ;  /* 0xff8000001b1b7808 */ /* 0x000fe40004800000 */
[----:B------:R-:W-:-:S02]  /*d480*/  LOP3.LUT P1, RZ, R22, 0x1, RZ, 0xc0, !PT ;  /* 0x0000000116ff7812 */ /* 0x000fc4000782c0ff */
[----:B------:R-:W-:Y:S02]  /*d490*/  FSEL R5, R30, -INF , !P6 ;  /* 0xff8000001e057808 */ /* 0x000fe40007000000 */
[----:B------:R-:W-:Y:S02]  /*d4a0*/  ISETP.GT.AND P1, PT, R15, 0x9, !P1 ;  /* 0x000000090f00780c */ /* 0x000fe40004f24270 */
[----:B------:R-:W-:Y:S02]  /*d4b0*/  LOP3.LUT P6, RZ, R22, 0x4000000, RZ, 0xc0, !PT ;  /* 0x0400000016ff7812 */ /* 0x000fe400078cc0ff */
[----:B------:R-:W-:Y:S02]  /*d4c0*/  ISETP.LT.OR P1, PT, R20, 0xa, P1 ;  /* 0x0000000a1400780c */ /* 0x000fe40000f21670 */
[----:B------:R-:W-:Y:S02]  /*d4d0*/  LOP3.LUT P4, RZ, R22, 0x2000000, RZ, 0xc0, !PT ;  /* 0x0200000016ff7812 */ /* 0x000fe4000788c0ff */
        /* <DEDUP_REMOVED lines=51> */
[C---:B------:R-:W-:Y:S02]  /*d810*/  LOP3.LUT P6, RZ, R22.reuse, 0x8000, RZ, 0xc0, !PT ;  /* 0x0000800016ff7812 */ /* 0x040fe400078cc0ff */
[----:B------:R-:W-:Y:S02]  /*d820*/  FSEL R47, R47, -INF , !P1 ;  /* 0xff8000002f2f7808 */ /* 0x000fe40004800000 */
[----:B------:R-:W-:Y:S02]  /*d830*/  LOP3.LUT P1, RZ, R22, 0x40000, RZ, 0xc0, !PT ;  /* 0x0004000016ff7812 */ /* 0x000fe4000782c0ff */
[----:B------:R-:W-:-:S02]  /*d840*/  FMNMX.FTZ R0, R111, R0, !PT ;  /* 0x000000006f007209 */ /* 0x000fc40007810000 */
[----:B------:R-:W-:Y:S02]  /*d850*/  ISETP.GT.AND P1, PT, R15, 0x30, !P1 ;  /* 0x000000300f00780c */ /* 0x000fe40004f24270 */
[----:B------:R-:W-:Y:S02]  /*d860*/  FMNMX.FTZ R0, R69, R0, !PT ;  /* 0x0000000045007209 */ /* 0x000fe40007810000 */
[----:B------:R-:W-:Y:S02]  /*d870*/  ISETP.LT.OR P1, PT, R20, 0x31, P1 ;  /* 0x000000311400780c */ /* 0x000fe40000f21670 */
[----:B------:R-:W-:Y:S02]  /*d880*/  LOP3.LUT P4, RZ, R22, 0x4000, RZ, 0xc0, !PT ;  /* 0x0000400016ff7812 */ /* 0x000fe4000788c0ff */
        /* <DEDUP_REMOVED lines=20> */
[C---:B------:R-:W-:Y:S01]  /*d9d0*/  ISETP.GT.AND P1, PT, R15.reuse, 0x40, !P4 ;  /* 0x000000400f00780c */ /* 0x040fe20006724270 */
[----:B------:R-:W0:Y:S01]  /*d9e0*/  SHFL.BFLY PT, R3, R0, 0x2, 0x1f ;  /* 0x0c401f0000037f89 */ /* 0x000e2200000e0000 */
[----:B------:R-:W-:Y:S02]  /*d9f0*/  ISETP.GT.AND P5, PT, R15, RZ, !P5 ;  /* 0x000000ff0f00720c */ /* 0x000fe40006fa4270 */
        /* <DEDUP_REMOVED lines=10> */
[----:B------:R-:W-:Y:S02]  /*daa0*/  LOP3.LUT P1, RZ, R22, 0x1000, RZ, 0xc0, !PT ;  /* 0x0000100016ff7812 */ /* 0x000fe4000782c0ff */
[----:B0-----:R-:W-:Y:S02]  /*dab0*/  FMNMX.FTZ R6, R0, R3, !PT ;  /* 0x0000000300067209 */ /* 0x001fe40007810000 */
[----:B------:R-:W-:Y:S02]  /*dac0*/  ISETP.GT.AND P1, PT, R15, 0x48, !P1 ;  /* 0x000000480f00780c */ /* 0x000fe40004f24270 */
[----:B------:R-:W-:Y:S01]  /*dad0*/  FMNMX.FTZ R0, R26, R27, !PT ;  /* 0x0000001b1a007209 */ /* 0x000fe20007810000 */
[----:B------:R-:W0:Y:S01]  /*dae0*/  SHFL.BFLY PT, R3, R6, 0x1, 0x1f ;  /* 0x0c201f0006037f89 */ /* 0x000e2200000e0000 */
        /* <DEDUP_REMOVED lines=50> */
[----:B0-----:R-:W-:Y:S02]  /*de10*/  FMNMX.FTZ R3, R6, R3, !PT ;  /* 0x0000000306037209 */ /* 0x001fe40007810000 */
[----:B------:R-:W-:Y:S02]  /*de20*/  FSEL R75, R75, -INF , !P1 ;  /* 0xff8000004b4b7808 */ /* 0x000fe40004800000 */
[----:B------:R-:W-:Y:S02]  /*de30*/  ISETP.GT.AND P1, PT, R15, 0x68, !P6 ;  /* 0x000000680f00780c */ /* 0x000fe40007724270 */
[----:B------:R-:W-:Y:S02]  /*de40*/  FMNMX.FTZ R0, R71, R0, !PT ;  /* 0x0000000047007209 */ /* 0x000fe40007810000 */
[----:B------:R-:W-:Y:S02]  /*de50*/  ISETP.LT.OR P1, PT, R20, 0x69, P1 ;  /* 0x000000691400780c */ /* 0x000fe40000f21670 */
[----:B------:R-:W-:-:S02]  /*de60*/  LOP3.LUT P6, RZ, R22, 0x8000000, RZ, 0xc0, !PT ;  /* 0x0800000016ff7812 */ /* 0x000fc400078cc0ff */
[----:B------:R-:W-:Y:S02]  /*de70*/  FSEL R139, R78, -INF , !P1 ;  /* 0xff8000004e8b7808 */ /* 0x000fe40004800000 */
[----:B------:R-:W-:Y:S02]  /*de80*/  ISETP.GT.AND P1, PT, R15, 0x69, !P4 ;  /* 0x000000690f00780c */ /* 0x000fe40006724270 */
[----:B------:R-:W-:Y:S02]  /*de90*/  FMNMX.FTZ R0, R137, R0, !PT ;  /* 0x0000000089007209 */ /* 0x000fe40007810000 */
[----:B------:R-:W-:Y:S02]  /*dea0*/  ISETP.LT.OR P1, PT, R20, 0x6a, P1 ;  /* 0x0000006a1400780c */ /* 0x000fe40000f21670 */
[----:B------:R-:W-:Y:S02]  /*deb0*/  FMNMX.FTZ R0, R75, R0, !PT ;  /* 0x000000004b007209 */ /* 0x000fe40007810000 */
[----:B------:R-:W-:Y:S01]  /*dec0*/  FSEL R141, R79, -INF , !P1 ;  /* 0xff8000004f8d7808 */ /* 0x000fe20004800000 */
[----:B------:R-:W-:-:S01]  /*ded0*/  FFMA.FTZ R79, R2, R3, -8 ;  /* 0xc1000000024f7423 */ /* 0x000fc20000010003 */
[----:B------:R-:W-:-:S02]  /*dee0*/  FSETP.NEU.FTZ.AND P1, PT, R3, -INF , PT ;  /* 0xff8000000300780b */ /* 0x000fc40003f3d000 */
[----:B------:R-:W-:Y:S02]  /*def0*/  LOP3.LUT P4, RZ, R22, 0x10000000, RZ, 0xc0, !PT ;  /* 0x1000000016ff7812 */ /* 0x000fe4000788c0ff */
[----:B------:R-:W-:Y:S02]  /*df00*/  FSEL R79, R79, RZ, P1 ;  /* 0x000000ff4f4f7208 */ /* 0x000fe40000800000 */
[C---:B------:R-:W-:Y:S02]  /*df10*/  ISETP.GT.AND P1, PT, R15.reuse, 0x70, !P6 ;  /* 0x000000700f00780c */ /* 0x040fe40007724270 */
[----:B------:R-:W-:Y:S01]  /*df20*/  ISETP.GT.AND P2, PT, R15, 0x71, !P2 ;  /* 0x000000710f00780c */ /* 0x000fe20005744270 */
[----:B------:R-:W-:-:S01]  /*df30*/  FFMA.FTZ R6, R2, R91, -R79 ;  /* 0x0000005b02067223 */ /* 0x000fc2000001084f */
[----:B------:R-:W-:Y:S01]  /*df40*/  ISETP.LT.OR P1, PT, R20, 0x71, P1 ;  /* 0x000000711400780c */ /* 0x000fe20000f21670 */
[----:B------:R-:W-:-:S01]  /*df50*/  FFMA.FTZ R91, R2, R57, -R79 ;  /* 0x00000039025b7223 */ /* 0x000fc2000001084f */
[----:B------:R-:W-:Y:S01]  /*df60*/  FMNMX.FTZ R0, R139, R0, !PT ;  /* 0x000000008b007209 */ /* 0x000fe20007810000 */
[----:B------:R-:W-:-:S01]  /*df70*/  FFMA.FTZ R4, R2, R24, -R79 ;  /* 0x0000001802047223 */ /* 0x000fc2000001084f */
[----:B------:R-:W-:Y:S01]  /*df80*/  ISETP.GT.AND P3, PT, R15, 0x78, !P3 ;  /* 0x000000780f00780c */ /* 0x000fe20005f64270 */
[----:B------:R-:W-:-:S01]  /*df90*/  FFMA.FTZ R24, R2, R93, -R79 ;  /* 0x0000005d02187223 */ /* 0x000fc2000001084f */
[----:B------:R-:W-:Y:S01]  /*dfa0*/  ISETP.GT.AND P4, PT, R15, 0x79, !P4 ;  /* 0x000000790f00780c */ /* 0x000fe20006784270 */
[----:B------:R-:W-:-:S01]  /*dfb0*/  FFMA.FTZ R28, R2, R95, -R79 ;  /* 0x0000005f021c7223 */ /* 0x000fc2000001084f */
[----:B------:R-:W-:Y:S01]  /*dfc0*/  ISETP.LT.OR P2, PT, R20, 0x72, P2 ;  /* 0x000000721400780c */ /* 0x000fe20001741670 */
[----:B------:R-:W-:-:S01]  /*dfd0*/  FFMA.FTZ R25, R2, R25, -R79 ;  /* 0x0000001902197223 */ /* 0x000fc2000001084f */
[----:B------:R-:W-:Y:S01]  /*dfe0*/  FSEL R15, R82, -INF , !P1 ;  /* 0xff800000520f7808 */ /* 0x000fe20004800000 */
[----:B------:R-:W-:Y:S01]  /*dff0*/  MUFU.EX2 R4, R4 ;  /* 0x0000000400047308 */ /* 0x000fe20000000800 */
[----:B------:R-:W-:Y:S01]  /*e000*/  FMNMX.FTZ R0, R141, R0, !PT ;  /* 0x000000008d007209 */ /* 0x000fe20007810000 */
[--C-:B------:R-:W-:Y:S01]  /*e010*/  FFMA.FTZ R29, R2, R29, -R79.reuse ;  /* 0x0000001d021d7223 */ /* 0x100fe2000001084f */
[----:B------:R-:W-:Y:S01]  /*e020*/  ISETP.LT.OR P3, PT, R20, 0x79, P3 ;  /* 0x000000791400780c */ /* 0x000fe20001f61670 */
[C-C-:B------:R-:W-:Y:S01]  /*e030*/  FFMA.FTZ R33, R2.reuse, R33, -R79.reuse ;  /* 0x0000002102217223 */ /* 0x140fe2000001084f */
[----:B------:R-:W-:Y:S01]  /*e040*/  FSEL R83, R83, -INF , !P2 ;  /* 0xff80000053537808 */ /* 0x000fe20005000000 */
[--C-:B------:R-:W-:Y:S01]  /*e050*/  FFMA.FTZ R37, R2, R37, -R79.reuse ;  /* 0x0000002502257223 */ /* 0x100fe2000001084f */
[----:B------:R-:W-:Y:S01]  /*e060*/  FMNMX.FTZ R0, R15, R0, !PT ;  /* 0x000000000f007209 */ /* 0x000fe20007810000 */
[----:B------:R-:W-:Y:S01]  /*e070*/  MUFU.EX2 R25, R25 ;  /* 0x0000001900197308 */ /* 0x000fe20000000800 */
[----:B------:R-:W-:Y:S01]  /*e080*/  ISETP.LT.OR P4, PT, R20, 0x7a, P4 ;  /* 0x0000007a1400780c */ /* 0x000fe20002781670 */
[--C-:B------:R-:W-:Y:S01]  /*e090*/  FFMA.FTZ R30, R2, R97, -R79.reuse ;  /* 0x00000061021e7223 */ /* 0x100fe2000001084f */
[----:B------:R-:W-:Y:S01]  /*e0a0*/  FSEL R57, R86, -INF , !P3 ;  /* 0xff80000056397808 */ /* 0x000fe20005800000 */
[C-C-:B------:R-:W-:Y:S01]  /*e0b0*/  FFMA.FTZ R41, R2.reuse, R41, -R79.reuse ;  /* 0x0000002902297223 */ /* 0x140fe2000001084f */
[----:B------:R-:W-:Y:S01]  /*e0c0*/  FMNMX.FTZ R0, R83, R0, !PT ;  /* 0x0000000053007209 */ /* 0x000fe20007810000 */
[C-C-:B------:R-:W-:Y:S01]  /*e0d0*/  FFMA.FTZ R32, R2.reuse, R99, -R79.reuse ;  /* 0x0000006302207223 */ /* 0x140fe2000001084f */
[----:B------:R-:W-:Y:S01]  /*e0e0*/  FSEL R87, R87, -INF , !P4 ;  /* 0xff80000057577808 */ /* 0x000fe20006000000 */
[----:B------:R-:W-:Y:S01]  /*e0f0*/  MUFU.EX2 R6, R6 ;  /* 0x0000000600067308 */ /* 0x000fe20000000800 */
[----:B------:R-:W-:Y:S01]  /*e100*/  FMNMX.FTZ R0, R57, R0, !PT ;  /* 0x0000000039007209 */ /* 0x000fe20007810000 */
[C-C-:B------:R-:W-:Y:S01]  /*e110*/  FFMA.FTZ R45, R2.reuse, R45, -R79.reuse ;  /* 0x0000002d022d7223 */ /* 0x140fe2000001084f */
[----:B------:R-:W-:-:S01]  /*e120*/  FFMA.FTZ R34, R2, R101, -R79 ;  /* 0x0000006502227223 */ /* 0x000fc2000001084f */
[C-C-:B------:R-:W-:Y:S01]  /*e130*/  FFMA.FTZ R49, R2.reuse, R49, -R79.reuse ;  /* 0x0000003102317223 */ /* 0x140fe2000001084f */
[----:B------:R-:W-:Y:S01]  /*e140*/  FMNMX.FTZ R0, R87, R0, !PT ;  /* 0x0000000057007209 */ /* 0x000fe20007810000 */
[C-C-:B------:R-:W-:Y:S01]  /*e150*/  FFMA.FTZ R36, R2.reuse, R103, -R79.reuse ;  /* 0x0000006702247223 */ /* 0x140fe2000001084f */
[----:B------:R-:W-:-:S01]  /*e160*/  FFMA.FTZ R53, R2, R53, -R79 ;  /* 0x0000003502357223 */ /* 0x000fc2000001084f */
[----:B------:R-:W0:Y:S01]  /*e170*/  MUFU.EX2 R29, R29 ;  /* 0x0000001d001d7308 */ /* 0x000e220000000800 */
[----:B------:R-:W-:-:S01]  /*e180*/  FFMA.FTZ R20, R2, R107, -R79 ;  /* 0x0000006b02147223 */ /* 0x000fc2000001084f */
[----:B------:R-:W1:Y:S01]  /*e190*/  SHFL.BFLY PT, R93, R0, 0x2, 0x1f ;  /* 0x0c401f00005d7f89 */ /* 0x000e6200000e0000 */
        /* <DEDUP_REMOVED lines=11> */
[----:B------:R-:W-:Y:S01]  /*e250*/  ISETP.NE.AND P6, PT, R96, 0x1, PT ;  /* 0x000000016000780c */ /* 0x000fe20003fc5270 */
[----:B------:R-:W-:-:S01]  /*e260*/  FFMA.FTZ R48, R2, R117, -R79 ;  /* 0x0000007502307223 */ /* 0x000fc2000001084f */
[----:B------:R-:W-:Y:S01]  /*e270*/  MUFU.EX2 R33, R33 ;  /* 0x0000002100217308 */ /* 0x000fe20000000800 */
[----:B0-----:R-:W-:-:S04]  /*e280*/  F2FP.SATFINITE.E4M3.F32.PACK_AB_MERGE_C R148, R29, R6, RZ ;  /* 0x000000061d94723e */ /* 0x001fc800048070ff */
[----:B------:R-:W-:-:S03]  /*e290*/  F2FP.SATFINITE.E4M3.F32.PACK_AB_MERGE_C R148, R25, R4, R148 ;  /* 0x000000041994723e */ /* 0x000fc60004807094 */
[----:B------:R-:W-:Y:S01]  /*e2a0*/  MUFU.EX2 R28, R28 ;  /* 0x0000001c001c7308 */ /* 0x000fe20000000800 */
[----:B-1----:R-:W-:Y:S01]  /*e2b0*/  FMNMX.FTZ R50, R0, R93, !PT ;  /* 0x0000005d00327209 */ /* 0x002fe20007810000 */
[----:B------:R-:W-:-:S04]  /*e2c0*/  FFMA.FTZ R93, R2, R119, -R79 ;  /* 0x00000077025d7223 */ /* 0x000fc8000001084f */
[----:B------:R-:W0:Y:S02]  /*e2d0*/  SHFL.BFLY PT, R95, R50, 0x1, 0x1f ;  /* 0x0c201f00325f7f89 */ /* 0x000e2400000e0000 */
[----:B------:R-:W1:Y:S08]  /*e2e0*/  MUFU.EX2 R37, R37 ;  /* 0x0000002500257308 */ /* 0x000e700000000800 */
[----:B------:R-:W-:Y:S08]  /*e2f0*/  MUFU.EX2 R30, R30 ;  /* 0x0000001e001e7308 */ /* 0x000ff00000000800 */
[----:B------:R-:W-:Y:S01]  /*e300*/  MUFU.EX2 R41, R41 ;  /* 0x0000002900297308 */ /* 0x000fe20000000800 */
[----:B-1----:R-:W-:-:S04]  /*e310*/  F2FP.SATFINITE.E4M3.F32.PACK_AB_MERGE_C R150, R37, R28, RZ ;  /* 0x0000001c2596723e */ /* 0x002fc800048070ff */
[----:B------:R-:W-:Y:S02]  /*e320*/  F2FP.SATFINITE.E4M3.F32.PACK_AB_MERGE_C R150, R33, R24, R150 ;  /* 0x000000182196723e */ /* 0x000fe40004807096 */
[----:B0-----:R-:W-:Y:S01]  /*e330*/  FMNMX.FTZ R0, R50, R95, !PT ;  /* 0x0000005f32007209 */ /* 0x001fe20007810000 */
[----:B------:R-:W-:Y:S01]  /*e340*/  MUFU.EX2 R32, R32 ;  /* 0x0000002000207308 */ /* 0x000fe20000000800 */
[----:B------:R-:W-:-:S01]  /*e350*/  FFMA.FTZ R50, R2, R81, -R79 ;  /* 0x0000005102327223 */ /* 0x000fc2000001084f */
[----:B------:R-:W-:Y:S01]  /*e360*/  FFMA.FTZ R79, R2, R85, -R79 ;  /* 0x00000055024f7223 */ /* 0x000fe2000001084f */
[----:B------:R-:W-:Y:S01]  /*e370*/  FSETP.NEU.FTZ.AND P1, PT, R0, -INF , PT ;  /* 0xff8000000000780b */ /* 0x000fe20003f3d000 */
[----:B------:R-:W-:-:S04]  /*e380*/  FFMA.FTZ R52, R2, R0, -8 ;  /* 0xc100000002347423 */ /* 0x000fc80000010000 */
[----:B------:R-:W0:Y:S01]  /*e390*/  MUFU.EX2 R45, R45 ;  /* 0x0000002d002d7308 */ /* 0x000e220000000800 */
[----:B------:R-:W-:-:S05]  /*e3a0*/  FSEL R52, R52, RZ, P1 ;  /* 0x000000ff34347208 */ /* 0x000fca0000800000 */
[C-C-:B------:R-:W-:Y:S01]  /*e3b0*/  FFMA.FTZ R26, R2.reuse, R26, -R52.reuse ;  /* 0x0000001a021a7223 */ /* 0x140fe20000010834 */
[----:B------:R-:W-:-:S01]  /*e3c0*/  FFMA.FTZ R27, R2, R27, -R52 ;  /* 0x0000001b021b7223 */ /* 0x000fc20000010834 */
[C-C-:B------:R-:W-:Y:S01]  /*e3d0*/  FFMA.FTZ R5, R2.reuse, R5, -R52.reuse ;  /* 0x0000000502057223 */ /* 0x140fe20000010834 */
[----:B------:R-:W-:-:S01]  /*e3e0*/  FFMA.FTZ R54, R2, R31, -R52 ;  /* 0x0000001f02367223 */ /* 0x000fc20000010834 */
[C-C-:B------:R-:W-:Y:S01]  /*e3f0*/  FFMA.FTZ R7, R2.reuse, R7, -R52.reuse ;  /* 0x0000000702077223 */ /* 0x140fe20000010834 */
[----:B------:R-:W-:-:S01]  /*e400*/  FFMA.FTZ R66, R2, R55, -R52 ;  /* 0x0000003702427223 */ /* 0x000fc20000010834 */
[----:B------:R-:W-:Y:S01]  /*e410*/  MUFU.EX2 R26, R26 ;  /* 0x0000001a001a7308 */ /* 0x000fe20000000800 */
[----:B------:R-:W-:-:S01]  /*e420*/  FADD.FTZ R55, R4, R25 ;  /* 0x0000001904377221 */ /* 0x000fc20000010000 */
[C-C-:B------:R-:W-:Y:S01]  /*e430*/  FFMA.FTZ R56, R2.reuse, R35, -R52.reuse ;  /* 0x0000002302387223 */ /* 0x140fe20000010834 */
[----:B------:R-:W-:-:S01]  /*e440*/  FFMA.FTZ R31, R2, R21, -R52 ;  /* 0x00000015021f7223 */ /* 0x000fc20000010834 */
[----:B------:R-:W-:Y:S01]  /*e450*/  FFMA.FTZ R58, R2, R39, -R52 ;  /* 0x00000027023a7223 */ /* 0x000fe20000010834 */
[----:B------:R-:W-:-:S01]  /*e460*/  FADD.FTZ R70, R6, R55 ;  /* 0x0000003706467221 */ /* 0x000fc20000010000 */
[C-C-:B------:R-:W-:Y:S01]  /*e470*/  FFMA.FTZ R68, R2.reuse, R59, -R52.reuse ;  /* 0x0000003b02447223 */ /* 0x140fe20000010834 */
[----:B------:R-:W-:-:S01]  /*e480*/  FFMA.FTZ R21, R2, R121, -R52 ;  /* 0x0000007902157223 */ /* 0x000fc20000010834 */
[----:B------:R-:W1:Y:S01]  /*e490*/  MUFU.EX2 R27, R27 ;  /* 0x0000001b001b7308 */ /* 0x000e620000000800 */
        /* <DEDUP_REMOVED lines=8> */
[----:B------:R-:W-:-:S01]  /*e520*/  FADD.FTZ R63, R33, R74 ;  /* 0x0000004a213f7221 */ /* 0x000fc20000010000 */
[C-C-:B------:R-:W-:Y:S01]  /*e530*/  FFMA.FTZ R64, R2.reuse, R51, -R52.reuse ;  /* 0x0000003302407223 */ /* 0x140fe20000010834 */
[----:B------:R-:W-:-:S01]  /*e540*/  FFMA.FTZ R43, R2, R127, -R52 ;  /* 0x0000007f022b7223 */ /* 0x000fc20000010834 */
[----:B0-----:R-:W-:Y:S01]  /*e550*/  F2FP.SATFINITE.E4M3.F32.PACK_AB_MERGE_C R144, R45, R32, RZ ;  /* 0x000000202d90723e */ /* 0x001fe200048070ff */
[----:B------:R-:W-:-:S01]  /*e560*/  FADD.FTZ R74, R28, R63 ;  /* 0x0000003f1c4a7221 */ /* 0x000fc20000010000 */
[C-C-:B------:R-:W-:Y:S01]  /*e570*/  FFMA.FTZ R47, R2.reuse, R129, -R52.reuse ;  /* 0x00000081022f7223 */ /* 0x140fe20000010834 */
[----:B------:R-:W-:-:S01]  /*e580*/  FFMA.FTZ R51, R2, R131, -R52 ;  /* 0x0000008302337223 */ /* 0x000fc20000010834 */
[----:B------:R-:W0:Y:S01]  /*e590*/  MUFU.EX2 R54, R54 ;  /* 0x0000003600367308 */ /* 0x000e220000000800 */
[----:B-1----:R-:W-:-:S01]  /*e5a0*/  FADD.FTZ R72, R26, R27 ;  /* 0x0000001b1a487221 */ /* 0x002fc20000010000 */
[C---:B------:R-:W-:Y:S01]  /*e5b0*/  FFMA.FTZ R55, R2.reuse, R133, -R52 ;  /* 0x0000008502377223 */ /* 0x040fe20000010834 */
[----:B------:R-:W-:Y:S01]  /*e5c0*/  F2FP.SATFINITE.E4M3.F32.PACK_AB_MERGE_C R144, R41, R30, R144 ;  /* 0x0000001e2990723e */ /* 0x000fe20004807090 */
[C-C-:B------:R-:W-:Y:S01]  /*e5d0*/  FFMA.FTZ R6, R2.reuse, R67, -R52.reuse ;  /* 0x0000004302067223 */ /* 0x140fe20000010834 */
[----:B------:R-:W-:-:S01]  /*e5e0*/  FFMA.FTZ R4, R2, R135, -R52 ;  /* 0x0000008702047223 */ /* 0x000fc20000010834 */
[C-C-:B------:R-:W-:Y:S01]  /*e5f0*/  FFMA.FTZ R139, R2.reuse, R139, -R52.reuse ;  /* 0x0000008b028b7223 */ /* 0x140fe20000010834 */
[----:B------:R-:W-:-:S01]  /*e600*/  FFMA.FTZ R141, R2, R141, -R52 ;  /* 0x0000008d028d7223 */ /* 0x000fc20000010834 */
[----:B------:R-:W1:Y:S01]  /*e610*/  MUFU.EX2 R7, R7 ;  /* 0x0000000700077308 */ /* 0x000e620000000800 */
[----:B--2---:R-:W-:-:S01]  /*e620*/  FADD.FTZ R59, R5, R72 ;  /* 0x00000048053b7221 */ /* 0x004fc20000010000 */
[C-C-:B------:R-:W-:Y:S01]  /*e630*/  FFMA.FTZ R83, R2.reuse, R83, -R52.reuse ;  /* 0x0000005302537223 */ /* 0x140fe20000010834 */
[----:B------:R-:W-:-:S05]  /*e640*/  FFMA.FTZ R57, R2, R57, -R52 ;  /* 0x0000003902397223 */ /* 0x000fca0000010834 */
[----:B------:R-:W2:Y:S01]  /*e650*/  MUFU.EX2 R56, R56 ;  /* 0x0000003800387308 */ /* 0x000ea20000000800 */
[----:B0-----:R-:W-:-:S01]  /*e660*/  FADD.FTZ R72, R54, R59 ;  /* 0x0000003b36487221 */ /* 0x001fc20000010000 */
[----:B------:R-:W-:Y:S01]  /*e670*/  FADD.FTZ R59, R37, R74 ;  /* 0x0000004a253b7221 */ /* 0x000fe20000010000 */
[----:B------:R-:W-:-:S04]  /*e680*/  F2FP.SATFINITE.E4M3.F32.PACK_AB_MERGE_C R149, R54, R5, RZ ;  /* 0x000000053695723e */ /* 0x000fc800048070ff */
[----:B------:R-:W-:Y:S01]  /*e690*/  F2FP.SATFINITE.E4M3.F32.PACK_AB_MERGE_C R149, R27, R26, R149 ;  /* 0x0000001a1b95723e */ /* 0x000fe20004807095 */
[----:B------:R-:W0:Y:S01]  /*e6a0*/  MUFU.EX2 R31, R31 ;  /* 0x0000001f001f7308 */ /* 0x000e220000000800 */
[----:B-1----:R-:W-:-:S01]  /*e6b0*/  FADD.FTZ R29, R7, R72 ;  /* 0x00000048071d7221 */ /* 0x002fc20000010000 */
[----:B------:R-:W-:-:S06]  /*e6c0*/  FADD.FTZ R72, R30, R59 ;  /* 0x0000003b1e487221 */ /* 0x000fcc0000010000 */
[----:B------:R-:W1:Y:S01]  /*e6d0*/  MUFU.EX2 R58, R58 ;  /* 0x0000003a003a7308 */ /* 0x000e620000000800 */
[----:B--2---:R-:W-:-:S01]  /*e6e0*/  FADD.FTZ R28, R56, R29 ;  /* 0x0000001d381c7221 */ /* 0x004fc20000010000 */
[----:B------:R-:W-:-:S06]  /*e6f0*/  FADD.FTZ R29, R41, R72 ;  /* 0x00000048291d7221 */ /* 0x000fcc0000010000 */
[----:B------:R-:W2:Y:S01]  /*e700*/  MUFU.EX2 R21, R21 ;  /* 0x0000001500157308 */ /* 0x000ea20000000800 */
[----:B0-----:R-:W-:-:S01]  /*e710*/  FADD.FTZ R25, R31, R28 ;  /* 0x0000001c1f197221 */ /* 0x001fc20000010000 */
[----:B------:R-:W-:-:S04]  /*e720*/  FADD.FTZ R28, R32, R29 ;  /* 0x0000001d201c7221 */ /* 0x000fc80000010000 */
[----:B------:R-:W-:Y:S02]  /*e730*/  FADD.FTZ R45, R45, R28 ;  /* 0x0000001c2d2d7221 */ /* 0x000fe40000010000 */
[----:B------:R-:W0:Y:S01]  /*e740*/  MUFU.EX2 R60, R60 ;  /* 0x0000003c003c7308 */ /* 0x000e220000000800 */
[----:B-1----:R-:W-:-:S01]  /*e750*/  FADD.FTZ R24, R58, R25 ;  /* 0x000000193a187221 */ /* 0x002fc20000010000 */
[----:B------:R-:W-:Y:S01]  /*e760*/  FFMA.FTZ R25, R2, R71, -R52 ;  /* 0x0000004702197223 */ /* 0x000fe20000010834 */
[----:B------:R-:W-:-:S04]  /*e770*/  F2FP.SATFINITE.E4M3.F32.PACK_AB_MERGE_C R58, R58, R31, RZ ;  /* 0x0000001f3a3a723e */ /* 0x000fc800048070ff */
[----:B------:R-:W-:Y:S01]  /*e780*/  F2FP.SATFINITE.E4M3.F32.PACK_AB_MERGE_C R151, R56, R7, R58 ;  /* 0x000000073897723e */ /* 0x000fe2000480703a */
[----:B------:R-:W1:Y:S01]  /*e790*/  MUFU.EX2 R34, R34 ;  /* 0x0000002200227308 */ /* 0x000e620000000800 */
[----:B--2---:R-:W-:-:S07]  /*e7a0*/  FADD.FTZ R29, R21, R24 ;  /* 0x00000018151d7221 */ /* 0x004fce0000010000 */
[----:B------:R-:W2:Y:S01]  /*e7b0*/  MUFU.EX2 R35, R35 ;  /* 0x0000002300237308 */ /* 0x000ea20000000800 */
[----:B0-----:R-:W-:-:S07]  /*e7c0*/  FADD.FTZ R24, R60, R29 ;  /* 0x0000001d3c187221 */ /* 0x001fce0000010000 */
[----:B------:R-:W0:Y:S01]  /*e7d0*/  MUFU.EX2 R49, R49 ;  /* 0x0000003100317308 */ /* 0x000e220000000800 */
[----:B-1----:R-:W-:-:S07]  /*e7e0*/  FADD.FTZ R28, R34, R45 ;  /* 0x0000002d221c7221 */ /* 0x002fce0000010000 */
[----:B------:R-:W1:Y:S01]  /*e7f0*/  MUFU.EX2 R62, R62 ;  /* 0x0000003e003e7308 */ /* 0x000e620000000800 */
[----:B--2---:R-:W-:-:S01]  /*e800*/  FADD.FTZ R29, R35, R24 ;  /* 0x00000018231d7221 */ /* 0x004fc20000010000 */
[----:B------:R-:W-:-:S06]  /*e810*/  FFMA.FTZ R24, R2, R137, -R52 ;  /* 0x0000008902187223 */ /* 0x000fcc0000010834 */
[----:B------:R-:W-:Y:S01]  /*e820*/  MUFU.EX2 R36, R36 ;  /* 0x0000002400247308 */ /* 0x000fe20000000800 */
[----:B0-----:R-:W-:-:S07]  /*e830*/  FADD.FTZ R33, R49, R28 ;  /* 0x0000001c31217221 */ /* 0x001fce0000010000 */
[----:B------:R-:W0:Y:S01]  /*e840*/  MUFU.EX2 R53, R53 ;  /* 0x0000003500357308 */ /* 0x000e220000000800 */
[----:B-1----:R-:W-:-:S01]  /*e850*/  FADD.FTZ R28, R62, R29 ;  /* 0x0000001d3e1c7221 */ /* 0x002fc20000010000 */
[----:B------:R-:W-:Y:S01]  /*e860*/  FFMA.FTZ R29, R2, R75, -R52 ;  /* 0x0000004b021d7223 */ /* 0x000fe20000010834 */
[----:B------:R-:W-:-:S04]  /*e870*/  F2FP.SATFINITE.E4M3.F32.PACK_AB_MERGE_C R35, R62, R35, RZ ;  /* 0x000000233e23723e */ /* 0x000fc800048070ff */
[----:B------:R-:W-:Y:S01]  /*e880*/  F2FP.SATFINITE.E4M3.F32.PACK_AB_MERGE_C R145, R60, R21, R35 ;  /* 0x000000153c91723e */ /* 0x000fe20004807023 */
[----:B------:R-:W1:Y:S08]  /*e890*/  MUFU.EX2 R39, R39 ;  /* 0x0000002700277308 */ /* 0x000e700000000800 */
[----:B------:R-:W2:Y:S01]  /*e8a0*/  MUFU.EX2 R64, R64 ;  /* 0x0000004000407308 */ /* 0x000ea20000000800 */
[----:B0-----:R-:W-:Y:S01]  /*e8b0*/  F2FP.SATFINITE.E4M3.F32.PACK_AB_MERGE_C R146, R53, R36, RZ ;  /* 0x000000243592723e */ /* 0x001fe200048070ff */
[----:B------:R-:W-:-:S03]  /*e8c0*/  FADD.FTZ R36, R36, R33 ;  /* 0x0000002124247221 */ /* 0x000fc60000010000 */
[----:B------:R-:W-:Y:S01]  /*e8d0*/  F2FP.SATFINITE.E4M3.F32.PACK_AB_MERGE_C R146, R49, R34, R146 ;  /* 0x000000223192723e */ /* 0x000fe20004807092 */
[----:B------:R-:W-:-:S02]  /*e8e0*/  FADD.FTZ R53, R53, R36 ;  /* 0x0000002435357221 */ /* 0x000fc40000010000 */
[----:B------:R-:W0:Y:S01]  /*e8f0*/  MUFU.EX2 R43, R43 ;  /* 0x0000002b002b7308 */ /* 0x000e220000000800 */
[----:B-1----:R-:W-:-:S07]  /*e900*/  FADD.FTZ R33, R39, R28 ;  /* 0x0000001c27217221 */ /* 0x002fce0000010000 */
[----:B------:R-:W1:Y:S01]  /*e910*/  MUFU.EX2 R66, R66 ;  /* 0x0000004200427308 */ /* 0x000e620000000800 */
[----:B--2---:R-:W-:-:S07]  /*e920*/  FADD.FTZ R28, R64, R33 ;  /* 0x00000021401c7221 */ /* 0x004fce0000010000 */
[----:B------:R-:W-:Y:S01]  /*e930*/  MUFU.EX2 R20, R20 ;  /* 0x0000001400147308 */ /* 0x000fe20000000800 */
[----:B0-----:R-:W-:-:S01]  /*e940*/  FADD.FTZ R33, R43, R28 ;  /* 0x0000001c2b217221 */ /* 0x001fc20000010000 */
[C-C-:B------:R-:W-:Y:S01]  /*e950*/  FFMA.FTZ R28, R2.reuse, R15, -R52.reuse ;  /* 0x0000000f021c7223 */ /* 0x140fe20000010834 */
[----:B------:R-:W-:-:S05]  /*e960*/  FFMA.FTZ R52, R2, R87, -R52 ;  /* 0x0000005702347223 */ /* 0x000fca0000010834 */
[----:B------:R-:W0:Y:S01]  /*e970*/  MUFU.EX2 R61, R61 ;  /* 0x0000003d003d7308 */ /* 0x000e220000000800 */
[----:B-1----:R-:W-:-:S01]  /*e980*/  FADD.FTZ R30, R66, R33 ;  /* 0x00000021421e7221 */ /* 0x002fc20000010000 */
[----:B------:R-:W-:-:S04]  /*e990*/  F2FP.SATFINITE.E4M3.F32.PACK_AB_MERGE_C R43, R66, R43, RZ ;  /* 0x0000002b422b723e */ /* 0x000fc800048070ff */
[----:B------:R-:W-:Y:S02]  /*e9a0*/  F2FP.SATFINITE.E4M3.F32.PACK_AB_MERGE_C R147, R64, R39, R43 ;  /* 0x000000274093723e */ /* 0x000fe4000480702b */
[----:B------:R-:W1:Y:S08]  /*e9b0*/  MUFU.EX2 R47, R47 ;  /* 0x0000002f002f7308 */ /* 0x000e700000000800 */
[----:B------:R-:W-:Y:S01]  /*e9c0*/  MUFU.EX2 R38, R38 ;  /* 0x0000002600267308 */ /* 0x000fe20000000800 */
[----:B0-----:R-:W-:-:S07]  /*e9d0*/  F2FP.SATFINITE.E4M3.F32.PACK_AB_MERGE_C R140, R61, R20, RZ ;  /* 0x000000143d8c723e */ /* 0x001fce00048070ff */
[----:B------:R-:W0:Y:S01]  /*e9e0*/  MUFU.EX2 R91, R91 ;  /* 0x0000005b005b7308 */ /* 0x000e220000000800 */
[----:B-1----:R-:W-:-:S07]  /*e9f0*/  FADD.FTZ R33, R47, R30 ;  /* 0x0000001e2f217221 */ /* 0x002fce0000010000 */
        /* <DEDUP_REMOVED lines=12> */
[----:B0-----:R-:W-:-:S01]  /*eac0*/  FADD.FTZ R30, R70, R5 ;  /* 0x00000005461e7221 */ /* 0x001fc20000010000 */
[----:B------:R-:W-:-:S06]  /*ead0*/  F2FP.SATFINITE.E4M3.F32.PACK_AB_MERGE_C R51, R70, R51, RZ ;  /* 0x000000334633723e */ /* 0x000fcc00048070ff */
[----:B------:R-:W0:Y:S08]  /*eae0*/  MUFU.EX2 R55, R55 ;  /* 0x0000003700377308 */ /* 0x000e300000000800 */
[----:B------:R-:W-:Y:S01]  /*eaf0*/  MUFU.EX2 R46, R46 ;  /* 0x0000002e002e7308 */ /* 0x000fe20000000800 */
[----:B-1----:R-:W-:-:S07]  /*eb00*/  F2FP.SATFINITE.E4M3.F32.PACK_AB_MERGE_C R142, R69, R42, RZ ;  /* 0x0000002a458e723e */ /* 0x002fce00048070ff */
[----:B------:R-:W1:Y:S01]  /*eb10*/  MUFU.EX2 R77, R77 ;  /* 0x0000004d004d7308 */ /* 0x000e620000000800 */
[----:B0-----:R-:W-:-:S02]  /*eb20*/  FADD.FTZ R31, R55, R30 ;  /* 0x0000001e371f7221 */ /* 0x001fc40000010000 */
[----:B------:R-:W0:Y:S05]  /*eb30*/  @P6 LDC R30, c[0x0][0x44c] ;  /* 0x00011300ff1e6b82 */ /* 0x000e2a0000000800 */
[----:B------:R-:W-:Y:S08]  /*eb40*/  MUFU.EX2 R40, R40 ;  /* 0x0000002800287308 */ /* 0x000ff00000000800 */
[----:B------:R-:W2:Y:S01]  /*eb50*/  MUFU.EX2 R65, R65 ;  /* 0x0000004100417308 */ /* 0x000ea20000000800 */
[----:B-1----:R-:W-:-:S07]  /*eb60*/  F2FP.SATFINITE.E4M3.F32.PACK_AB_MERGE_C R27, R77, R46, RZ ;  /* 0x0000002e4d1b723e */ /* 0x002fce00048070ff */
[----:B------:R-:W1:Y:S01]  /*eb70*/  MUFU.EX2 R6, R6 ;  /* 0x0000000600067308 */ /* 0x000e620000000800 */
[----:B0-----:R-:W-:-:S07]  /*eb80*/  @P6 IMAD.HI.U32 R30, R94, R30, RZ ;  /* 0x0000001e5e1e6227 */ /* 0x001fce00078e00ff */
[----:B------:R-:W-:Y:S01]  /*eb90*/  MUFU.EX2 R44, R44 ;  /* 0x0000002c002c7308 */ /* 0x000fe20000000800 */
[----:B--2---:R-:W-:Y:S01]  /*eba0*/  F2FP.SATFINITE.E4M3.F32.PACK_AB_MERGE_C R142, R65, R40, R142 ;  /* 0x00000028418e723e */ /* 0x004fe2000480708e */
[----:B------:R-:W-:-:S04]  /*ebb0*/  FADD.FTZ R40, R40, R61 ;  /* 0x0000003d28287221 */ /* 0x000fc80000010000 */
[----:B------:R-:W-:Y:S02]  /*ebc0*/  FADD.FTZ R65, R65, R40 ;  /* 0x0000002841417221 */ /* 0x000fe40000010000 */
[----:B------:R-:W0:Y:S01]  /*ebd0*/  MUFU.EX2 R73, R73 ;  /* 0x0000004900497308 */ /* 0x000e220000000800 */
[----:B-1----:R-:W-:-:S01]  /*ebe0*/  FADD.FTZ R31, R6, R31 ;  /* 0x0000001f061f7221 */ /* 0x002fc20000010000 */
[----:B------:R-:W-:-:S04]  /*ebf0*/  FADD.FTZ R42, R42, R65 ;  /* 0x000000412a2a7221 */ /* 0x000fc80000010000 */
[----:B------:R-:W-:Y:S02]  /*ec00*/  FADD.FTZ R69, R69, R42 ;  /* 0x0000002a45457221 */ /* 0x000fe40000010000 */
[----:B------:R-:W-:Y:S08]  /*ec10*/  MUFU.EX2 R4, R4 ;  /* 0x0000000400047308 */ /* 0x000ff00000000800 */
[----:B------:R-:W1:Y:S01]  /*ec20*/  MUFU.EX2 R25, R25 ;  /* 0x0000001900197308 */ /* 0x000e620000000800 */
[C---:B0-----:R-:W-:Y:S01]  /*ec30*/  F2FP.SATFINITE.E4M3.F32.PACK_AB_MERGE_C R136, R73.reuse, R44, R27 ;  /* 0x0000002c4988723e */ /* 0x041fe2000480701b */
[----:B------:R-:W-:Y:S01]  /*ec40*/  FADD.FTZ R44, R44, R69 ;  /* 0x000000452c2c7221 */ /* 0x000fe20000010000 */
[----:B------:R-:W0:Y:S03]  /*ec50*/  @P6 LDC R27, c[0x0][0x450] ;  /* 0x00011400ff1b6b82 */ /* 0x000e260000000800 */
[----:B------:R-:W-:-:S02]  /*ec60*/  FADD.FTZ R73, R73, R44 ;  /* 0x0000002c49497221 */ /* 0x000fc40000010000 */
[----:B------:R-:W2:Y:S02]  /*ec70*/  MUFU.EX2 R24, R24 ;  /* 0x0000001800187308 */ /* 0x000ea40000000800 */
[----:B------:R-:W-:-:S04]  /*ec80*/  FADD.FTZ R46, R46, R73 ;  /* 0x000000492e2e7221 */ /* 0x000fc80000010000 */
[----:B------:R-:W-:Y:S02]  /*ec90*/  FADD.FTZ R77, R77, R46 ;  /* 0x0000002e4d4d7221 */ /* 0x000fe40000010000 */
[----:B------:R-:W3:Y:S01]  /*eca0*/  MUFU.EX2 R29, R29 ;  /* 0x0000001d001d7308 */ /* 0x000ee20000000800 */
[----:B-1----:R-:W-:-:S04]  /*ecb0*/  F2FP.SATFINITE.E4M3.F32.PACK_AB_MERGE_C R7, R25, R4, RZ ;  /* 0x000000041907723e */ /* 0x002fc800048070ff */
[----:B------:R-:W-:-:S03]  /*ecc0*/  F2FP.SATFINITE.E4M3.F32.PACK_AB_MERGE_C R143, R6, R55, R7 ;  /* 0x00000037068f723e */ /* 0x000fc60004807007 */
[----:B------:R-:W1:Y:S08]  /*ecd0*/  MUFU.EX2 R15, R139 ;  /* 0x0000008b000f7308 */ /* 0x000e700000000800 */
[----:B------:R4:W-:Y:S08]  /*ece0*/  MUFU.EX2 R5, R28 ;  /* 0x0000001c00057308 */ /* 0x0009f00000000800 */
[----:B------:R5:W0:Y:S01]  /*ecf0*/  MUFU.EX2 R20, R141 ;  /* 0x0000008d00147308 */ /* 0x000a220000000800 */
[----:B----4-:R-:W-:-:S04]  /*ed00*/  FADD.FTZ R28, R4, R31 ;  /* 0x0000001f041c7221 */ /* 0x010fc80000010000 */
[----:B------:R-:W-:-:S03]  /*ed10*/  FADD.FTZ R25, R25, R28 ;  /* 0x0000001c19197221 */ /* 0x000fc60000010000 */
[----:B------:R-:W-:Y:S01]  /*ed20*/  MUFU.EX2 R50, R50 ;  /* 0x0000003200327308 */ /* 0x000fe20000000800 */
[----:B--2---:R-:W-:-:S01]  /*ed30*/  FADD.FTZ R4, R24, R25 ;  /* 0x0000001918047221 */ /* 0x004fc20000010000 */
[----:B-----5:R-:W-:-:S03]  /*ed40*/  F2FP.SATFINITE.E4M3.F32.PACK_AB_MERGE_C R141, R68, R47, R51 ;  /* 0x0000002f448d723e */ /* 0x020fc60004807033 */
[----:B---3--:R-:W-:-:S03]  /*ed50*/  FADD.FTZ R4, R29, R4 ;  /* 0x000000041d047221 */ /* 0x008fc60000010000 */
[----:B------:R-:W2:Y:S01]  /*ed60*/  MUFU.EX2 R79, R79 ;  /* 0x0000004f004f7308 */ /* 0x000ea20000000800 */
[----:B-1----:R-:W-:-:S01]  /*ed70*/  FADD.FTZ R7, R15, R4 ;  /* 0x000000040f077221 */ /* 0x002fc20000010000 */
[----:B0-----:R-:W-:-:S03]  /*ed80*/  F2FP.SATFINITE.E4M3.F32.PACK_AB_MERGE_C R15, R20, R15, RZ ;  /* 0x0000000f140f723e */ /* 0x001fc600048070ff */
[----:B------:R-:W-:Y:S01]  /*ed90*/  FADD.FTZ R20, R20, R7 ;  /* 0x0000000714147221 */ /* 0x000fe20000010000 */
[----:B------:R-:W-:Y:S01]  /*eda0*/  F2FP.SATFINITE.E4M3.F32.PACK_AB_MERGE_C R137, R29, R24, R15 ;  /* 0x000000181d89723e */ /* 0x000fe2000480700f */
[----:B------:R-:W-:Y:S01]  /*edb0*/  IMAD.MOV.U32 R15, RZ, RZ, R94 ;  /* 0x000000ffff0f7224 */ /* 0x000fe200078e005e */
[----:B------:R-:W-:Y:S01]  /*edc0*/  MUFU.EX2 R48, R48 ;  /* 0x0000003000307308 */ /* 0x000fe20000000800 */
[----:B------:R-:W-:Y:S01]  /*edd0*/  @P6 SHF.R.U32.HI R15, RZ, R27, R30 ;  /* 0x0000001bff0f6219 */ /* 0x000fe2000001161e */
[----:B------:R-:W-:Y:S01]  /*ede0*/  FADD.FTZ R7, R5, R20 ;  /* 0x0000001405077221 */ /* 0x000fe20000010000 */
[----:B------:R-:W-:-:S03]  /*edf0*/  ISETP.GE.AND P6, PT, R13, 0x1, PT ;  /* 0x000000010d00780c */ /* 0x000fc60003fc6270 */
[----:B------:R-:W-:Y:S02]  /*ee00*/  IMAD.IADD R15, R88, 0x1, R15 ;  /* 0x00000001580f7824 */ /* 0x000fe400078e020f */
[----:B------:R-:W0:Y:S01]  /*ee10*/  MUFU.EX2 R93, R93 ;  /* 0x0000005d005d7308 */ /* 0x000e220000000800 */
[----:B--2---:R-:W-:Y:S01]  /*ee20*/  F2FP.SATFINITE.E4M3.F32.PACK_AB_MERGE_C R4, R79, R50, RZ ;  /* 0x000000324f04723e */ /* 0x004fe200048070ff */
[----:B------:R-:W-:-:S06]  /*ee30*/  IMAD.IADD R12, R15, 0x1, R12 ;  /* 0x000000010f0c7824 */ /* 0x000fcc00078e020c */
[----:B------:R-:W1:Y:S08]  /*ee40*/  MUFU.EX2 R26, R83 ;  /* 0x00000053001a7308 */ /* 0x000e700000000800 */
[----:B------:R-:W-:Y:S01]  /*ee50*/  MUFU.EX2 R57, R57 ;  /* 0x0000003900397308 */ /* 0x000fe20000000800 */
[----:B0-----:R-:W-:Y:S01]  /*ee60*/  F2FP.SATFINITE.E4M3.F32.PACK_AB_MERGE_C R138, R93, R48, R4 ;  /* 0x000000305d8a723e */ /* 0x001fe20004807004 */
[----:B------:R-:W-:-:S04]  /*ee70*/  FADD.FTZ R48, R48, R77 ;  /* 0x0000004d30307221 */ /* 0x000fc80000010000 */
[----:B------:R-:W-:Y:S02]  /*ee80*/  FADD.FTZ R93, R93, R48 ;  /* 0x000000305d5d7221 */ /* 0x000fe40000010000 */
[----:B------:R-:W0:Y:S01]  /*ee90*/  MUFU.EX2 R52, R52 ;  /* 0x0000003400347308 */ /* 0x000e220000000800 */
[----:B-1----:R-:W-:-:S01]  /*eea0*/  FADD.FTZ R4, R26, R7 ;  /* 0x000000071a047221 */ /* 0x002fc20000010000 */
[----:B------:R-:W-:-:S04]  /*eeb0*/  FADD.FTZ R6, R50, R93 ;  /* 0x0000005d32067221 */ /* 0x000fc80000010000 */
[----:B------:R-:W-:Y:S01]  /*eec0*/  FADD.FTZ R6, R79, R6 ;  /* 0x000000064f067221 */ /* 0x000fe20000010000 */
[----:B0-----:R-:W-:Y:S01]  /*eed0*/  F2FP.SATFINITE.E4M3.F32.PACK_AB_MERGE_C R7, R52, R57, RZ ;  /* 0x000000393407723e */ /* 0x001fe200048070ff */
[----:B------:R-:W-:Y:S01]  /*eee0*/  FADD.FTZ R57, R57, R4 ;  /* 0x0000000439397221 */ /* 0x000fe20000010000 */
[----:B------:R-:W-:Y:S02]  /*eef0*/  VIADD R4, R89, 0xfffffffe ;  /* 0xfffffffe59047836 */ /* 0x000fe40000000000 */
[----:B------:R-:W-:Y:S01]  /*ef00*/  F2FP.SATFINITE.E4M3.F32.PACK_AB_MERGE_C R139, R26, R5, R7 ;  /* 0x000000051a8b723e */ /* 0x000fe20004807007 */
[----:B------:R-:W-:-:S01]  /*ef10*/  FADD.FTZ R5, R52, R57 ;  /* 0x0000003934057221 */ /* 0x000fc20000010000 */
        /* <DEDUP_REMOVED lines=12> */
.L_x_1393:
[----:B------:R-:W-:-:S13]  /*efe0*/  ISETP.NE.AND P1, PT, R13, 0x1, PT ;  /* 0x000000010d00780c */ /* 0x000fda0003f25270 */
[----:B------:R-:W0:Y:S02]  /*eff0*/  @P1 LDC.64 R20, c[0x0][0x9e8] ;  /* 0x00027a00ff141b82 */ /* 0x000e240000000a00 */
[----:B0-----:R-:W-:-:S05]  /*f000*/  @P1 IMAD.HI.U32 R20, R7, R20, RZ ;  /* 0x0000001407141227 */ /* 0x001fca00078e00ff */
[----:B------:R-:W-:-:S07]  /*f010*/  @P1 SHF.R.U32.HI R7, RZ, R21, R20 ;  /* 0x00000015ff071219 */ /* 0x000fce0000011614 */
.L_x_1394:
[----:B------:R-:W-:Y:S05]  /*f020*/  BSYNC B0 ;  /* 0x0000000000007941 */ /* 0x000fea0003800000 */
.L_x_1392:
[----:B------:R-:W-:-:S05]  /*f030*/  IMAD R7, R7, R13, R13 ;  /* 0x0000000d07077224 */ /* 0x000fca00078e020d */
[----:B------:R-:W-:-:S07]  /*f040*/  VIMNMX R12, R12, R7, PT ;  /* 0x000000070c0c7248 */ /* 0x000fce0003fe0100 */
.L_x_1391:
[----:B------:R-:W2:Y:S01]  /*f050*/  LDL R13, [R1+0x4c] ;  /* 0x00004c00010d7983 */ /* 0x000ea20000100800 */
[----:B------:R-:W-:Y:S01]  /*f060*/  SHF.R.S32.HI R7, RZ, 0x1f, R12 ;  /* 0x0000001fff077819 */ /* 0x000fe2000001140c */
[----:B------:R-:W-:Y:S01]  /*f070*/  ULDC UR39, c[0x0][0x9e4] ;  /* 0x0002790000277ab9 */ /* 0x000fe20000000800 */
[----:B------:R-:W-:Y:S01]  /*f080*/  ULDC UR38, c[0x0][0x9e4] ;  /* 0x0002790000267ab9 */ /* 0x000fe20000000800 */
[----:B------:R-:W-:Y:S01]  /*f090*/  ULDC UR40, c[0x0][0x9dc] ;  /* 0x0002770000287ab9 */ /* 0x000fe20000000800 */
[----:B------:R-:W-:Y:S01]  /*f0a0*/  LEA.HI R7, R7, R12, RZ, 0x7 ;  /* 0x0000000c07077211 */ /* 0x000fe200078f38ff */
[----:B------:R-:W-:Y:S01]  /*f0b0*/  ULDC UR44, c[0x0][0x9dc] ;  /* 0x00027700002c7ab9 */ /* 0x000fe20000000800 */
[----:B------:R-:W-:Y:S01]  /*f0c0*/  ULDC UR45, c[0x0][0x9e0] ;  /* 0x00027800002d7ab9 */ /* 0x000fe20000000800 */
[----:B------:R-:W-:Y:S01]  /*f0d0*/  ULDC UR41, c[0x0][0x9e0] ;  /* 0x0002780000297ab9 */ /* 0x000fe20000000800 */
[----:B------:R-:W-:Y:S01]  /*f0e0*/  SHF.R.S32.HI R7, RZ, 0x7, R7 ;  /* 0x00000007ff077819 */ /* 0x000fe20000011407 */
[----:B------:R-:W-:Y:S01]  /*f0f0*/  BSSY B1, `(.L_x_1395) ;  /* 0x000031d000017945 */ /* 0x000fe20003800000 */
        /* <DEDUP_REMOVED lines=24> */
[----:B--2---:R-:W-:-:S04]  /*f280*/  VIMNMX R13, R13, R7, !PT ;  /* 0x000000070d0d7248 */ /* 0x004fc80007fe0100 */
[----:B------:R-:W-:Y:S01]  /*f290*/  ISETP.GE.AND P1, PT, R4, R13, PT ;  /* 0x0000000d0400720c */ /* 0x000fe20003f26270 */
[----:B------:R0:W-:-:S12]  /*f2a0*/  STL [R1+0x38], R13 ;  /* 0x0000380d01007387 */ /* 0x0001d80000100800 */
[----:B0-----:R-:W-:Y:S05]  /*f2b0*/  @!P1 BRA `(.L_x_1396) ;  /* 0x0000003000009947 */ /* 0x001fea0003800000 */
[----:B------:R-:W-:Y:S01]  /*f2c0*/  BSSY B0, `(.L_x_1397) ;  /* 0x00002fb000007945 */ /* 0x000fe20003800000 */
[----:B------:R-:W-:-:S07]  /*f2d0*/  IMAD.MOV.U32 R135, RZ, RZ, RZ ;  /* 0x000000ffff877224 */ /* 0x000fce00078e00ff */
.L_x_1418:
[----:B------:R-:W-:-:S05]  /*f2e0*/  VIADD R7, R19, 0x1 ;  /* 0x0000000113077836 */ /* 0x000fca0000000000 */
[----:B------:R-:W-:-:S04]  /*f2f0*/  ISETP.NE.AND P1, PT, R7, 0x2, PT ;  /* 0x000000020700780c */ /* 0x000fc80003f25270 */
[----:B------:R-:W-:Y:S02]  /*f300*/  SEL R13, RZ, 0x1, P1 ;  /* 0x00000001ff0d7807 */ /* 0x000fe40000800000 */
[----:B------:R-:W-:Y:S02]  /*f310*/  SEL R7, R7, RZ, P1 ;  /* 0x000000ff07077207 */ /* 0x000fe40000800000 */
[----:B------:R-:W-:Y:S01]  /*f320*/  LOP3.LUT R20, R156, R13, RZ, 0x3c, !PT ;  /* 0x0000000d9c147212 */ /* 0x000fe200078e3cff */
[----:B------:R-:W-:Y:S06]  /*f330*/  @!P0 BRA `(.L_x_1398) ;  /* 0x0000000000048947 */ /* 0x000fec0003800000 */
[----:B------:R-:W-:Y:S01]  /*f340*/  BPT.TRAP 0x1 ;  /* 0x000000040000795c */ /* 0x000fe20000300000 */
.L_x_1398:
[----:B------:R-:W-:Y:S01]  /*f350*/  IMAD R21, R7, 0x8, R18 ;  /* 0x0000000807157824 */ /* 0x000fe200078e0212 */
[----:B------:R-:W-:-:S04]  /*f360*/  SHF.L.U32 R12, R20, 0x1f, RZ ;  /* 0x0000001f140c7819 */ /* 0x000fc800000006ff */
[----:B------:R0:W1:Y:S01]  /*f370*/  SYNCS.PHASECHK.TRANS64.TRYWAIT P1, [R21+URZ+0x19c30], R12 ;  /* 0x019c300c150075a7 */ /* 0x000062000802017f */
[----:B------:R-:W-:Y:S05]  /*f380*/  @!P0 BRA `(.L_x_1399) ;  /* 0x0000000000048947 */ /* 0x000fea0003800000 */
[----:B------:R-:W-:Y:S01]  /*f390*/  BPT.TRAP 0x1 ;  /* 0x000000040000795c */ /* 0x000fe20000300000 */
.L_x_1399:
[----:B------:R-:W-:Y:S01]  /*f3a0*/  BSSY B2, `(.L_x_1400) ;  /* 0x0000006000027945 */ /* 0x000fe20003800000 */
[----:B------:R-:W-:Y:S02]  /*f3b0*/  IMAD R14, R7, 0x300, R153 ;  /* 0x00000300070e7824 */ /* 0x000fe400078e0299 */
[----:B------:R-:W-:Y:S01]  /*f3c0*/  IMAD.MOV.U32 R15, RZ, RZ, -0x3ffffff0 ;  /* 0xc0000010ff0f7424 */ /* 0x000fe200078e00ff */
[----:B-1----:R-:W-:Y:S06]  /*f3d0*/  @P1 BRA `(.L_x_1401) ;  /* 0x0000000000081947 */ /* 0x002fec0003800000 */
[----:B------:R-:W1:Y:S02]  /*f3e0*/  SYNCS.PHASECHK.TRANS64.TRYWAIT P1, [R21+URZ+0x19c30], R12 ;  /* 0x019c300c150075a7 */ /* 0x000e64000802017f */
[----:B-1----:R-:W-:Y:S05]  /*f3f0*/  @!P1 BRA `(.L_x_1402) ;  /* 0x0000012c00809947 */ /* 0x002fea0003800000 */
.L_x_1401:
[----:B------:R-:W-:Y:S05]  /*f400*/  BSYNC B2 ;  /* 0x0000000000027941 */ /* 0x000fea0003800000 */
.L_x_1400:
[C---:B01----:R-:W-:Y:S01]  /*f410*/  VIADD R12, R14.reuse, 0x100 ;  /* 0x000001000e0c7836 */ /* 0x043fe20000000000 */
[----:B------:R-:W-:Y:S01]  /*f420*/  R2UR UR6, R14 ;  /* 0x000000000e0672ca */ /* 0x000fe200000e0000 */
[----:B------:R-:W-:Y:S01]  /*f430*/  IMAD.MOV.U32 R13, RZ, RZ, -0x3ffffff0 ;  /* 0xc0000010ff0d7424 */ /* 0x000fe200078e00ff */
[----:B------:R-:W-:Y:S02]  /*f440*/  R2UR UR7, R15 ;  /* 0x000000000f0772ca */ /* 0x000fe400000e0000 */
[----:B------:R-:W-:Y:S02]  /*f450*/  R2UR UR4, R8 ;  /* 0x00000000080472ca */ /* 0x000fe400000e0000 */
[----:B------:R-:W-:Y:S01]  /*f460*/  R2UR UR5, R9 ;  /* 0x00000000090572ca */ /* 0x000fe200000e0000 */
[----:B------:R-:W-:Y:S01]  /*f470*/  WARPGROUP.ARRIVE ;  /* 0x00000000000079c5 */ /* 0x000fe20000000000 */
[----:B------:R-:W-:Y:S01]  /*f480*/  R2UR UR10, R12 ;  /* 0x000000000c0a72ca */ /* 0x000fe200000e0000 */
[----:B------:R-:W-:Y:S01]  /*f490*/  VIADD R14, R14, 0x200 ;  /* 0x000002000e0e7836 */ /* 0x000fe20000000000 */
[----:B------:R-:W-:-:S02]  /*f4a0*/  R2UR UR11, R13 ;  /* 0x000000000d0b72ca */ /* 0x000fc400000e0000 */
[----:B------:R-:W2:Y:S01]  /*f4b0*/  LDL.64 R12, [R1] ;  /* 0x00000000010c7983 */ /* 0x000ea20000100a00 */
[----:B------:R-:W-:Y:S01]  /*f4c0*/  IMAD.MOV.U32 R15, RZ, RZ, -0x3ffffff0 ;  /* 0xc0000010ff0f7424 */ /* 0x000fe200078e00ff */
[----:B------:R-:W-:Y:S02]  /*f4d0*/  R2UR UR14, R14 ;  /* 0x000000000e0e72ca */ /* 0x000fe400000e0000 */
[----:B------:R-:W-:Y:S02]  /*f4e0*/  R2UR UR12, R10 ;  /* 0x000000000a0c72ca */ /* 0x000fe400000e0000 */
[----:B------:R-:W-:Y:S01]  /*f4f0*/  R2UR UR15, R15 ;  /* 0x000000000f0f72ca */ /* 0x000fe200000e0000 */
[----:B------:R-:W-:Y:S01]  /*f500*/  QGMMA.64x128x32.F32.E4M3.E4M3 R24, gdesc[UR4], RZ, !UPT, gsb0 ;  /* 0x01e00000041879f3 */ /* 0x000fe2000c0008ff */
[----:B------:R-:W-:Y:S02]  /*f510*/  R2UR UR13, R11 ;  /* 0x000000000b0d72ca */ /* 0x000fe400000e0000 */
[----:B------:R-:W-:-:S02]  /*f520*/  WARPGROUP.DEPBAR.LE gsb0, 0x0 ;  /* 0x00008000000079c5 */ /* 0x000fc40000010000 */
[----:B------:R-:W-:Y:S01]  /*f530*/  WARPGROUP.ARRIVE ;  /* 0x00000000000079c5 */ /* 0x000fe20000000000 */
[----:B--2---:R-:W-:Y:S02]  /*f540*/  R2UR UR8, R12 ;  /* 0x000000000c0872ca */ /* 0x004fe400000e0000 */
[----:B------:R-:W-:-:S13]  /*f550*/  R2UR UR9, R13 ;  /* 0x000000000d0972ca */ /* 0x000fda00000e0000 */
[----:B------:R-:W-:Y:S03]  /*f560*/  QGMMA.64x128x32.F32.E4M3.E4M3 R24, gdesc[UR8], R24, gsb0 ;  /* 0x01e00000081879f3 */ /* 0x000fe60008000818 */
[----:B------:R-:W-:Y:S02]  /*f570*/  WARPGROUP.DEPBAR.LE gsb0, 0x0 ;  /* 0x00008000000079c5 */ /* 0x000fe40000010000 */
[----:B------:R-:W-:-:S07]  /*f580*/  WARPGROUP.ARRIVE ;  /* 0x00000000000079c5 */ /* 0x000fce0000000000 */
[----:B------:R-:W-:Y:S03]  /*f590*/  QGMMA.64x128x32.F32.E4M3.E4M3 R24, gdesc[UR12], R24, gsb0 ;  /* 0x01e000000c1879f3 */ /* 0x000fe60008000818 */
[----:B------:R-:W-:Y:S02]  /*f5a0*/  WARPGROUP.DEPBAR.LE gsb0, 0x0 ;  /* 0x00008000000079c5 */ /* 0x000fe40000010000 */
[----:B------:R-:W-:Y:S05]  /*f5b0*/  @!P0 BRA `(.L_x_1403) ;  /* 0x0000000000048947 */ /* 0x000fea0003800000 */
[----:B------:R-:W-:Y:S01]  /*f5c0*/  BPT.TRAP 0x1 ;  /* 0x000000040000795c */ /* 0x000fe20000300000 */
.L_x_1403:
[----:B------:R-:W-:Y:S01]  /*f5d0*/  SHF.L.U32 R12, R156, 0x1f, RZ ;  /* 0x0000001f9c0c7819 */ /* 0x000fe200000006ff */
[----:B------:R-:W-:-:S04]  /*f5e0*/  IMAD R152, R19, 0x8, R18 ;  /* 0x0000000813987824 */ /* 0x000fc800078e0212 */
[----:B------:R0:W1:Y:S01]  /*f5f0*/  SYNCS.PHASECHK.TRANS64.TRYWAIT P1, [R152+URZ+0x19c50], R12 ;  /* 0x019c500c980075a7 */ /* 0x000062000802017f */
[----:B------:R-:W-:Y:S05]  /*f600*/  @!P0 BRA `(.L_x_1404) ;  /* 0x0000000000048947 */ /* 0x000fea0003800000 */
[----:B------:R-:W-:Y:S01]  /*f610*/  BPT.TRAP 0x1 ;  /* 0x000000040000795c */ /* 0x000fe20000300000 */
.L_x_1404:
[----:B------:R-:W-:Y:S04]  /*f620*/  BSSY B2, `(.L_x_1405) ;  /* 0x0000004000027945 */ /* 0x000fe80003800000 */
[----:B-1----:R-:W-:Y:S05]  /*f630*/  @P1 BRA `(.L_x_1406) ;  /* 0x0000000000081947 */ /* 0x002fea0003800000 */
[----:B------:R-:W1:Y:S02]  /*f640*/  SYNCS.PHASECHK.TRANS64.TRYWAIT P1, [R152+URZ+0x19c50], R12 ;  /* 0x019c500c980075a7 */ /* 0x000e64000802017f */
[----:B-1----:R-:W-:Y:S05]  /*f650*/  @!P1 BRA `(.L_x_1407) ;  /* 0x0000012800fc9947 */ /* 0x002fea0003800000 */
.L_x_1406:
[----:B------:R-:W-:Y:S05]  /*f660*/  BSYNC B2 ;  /* 0x0000000000027941 */ /* 0x000fea0003800000 */
.L_x_1405:
[----:B01----:R-:W-:Y:S01]  /*f670*/  VIADD R12, R18, 0x3000 ;  /* 0x00003000120c7836 */ /* 0x003fe20000000000 */
[----:B------:R-:W-:Y:S01]  /*f680*/  WARPGROUP.ARRIVE ;  /* 0x00000000000079c5 */ /* 0x000fe20000000000 */
[----:B------:R-:W-:Y:S02]  /*f690*/  IMAD.MOV.U32 R13, RZ, RZ, 0x40000040 ;  /* 0x40000040ff0d7424 */ /* 0x000fe400078e00ff */
[----:B------:R-:W-:Y:S01]  /*f6a0*/  IMAD.MOV.U32 R15, RZ, RZ, 0x40000040 ;  /* 0x40000040ff0f7424 */ /* 0x000fe200078e00ff */
[----:B------:R-:W-:Y:S02]  /*f6b0*/  SHF.R.U32.HI R12, RZ, 0x4, R12 ;  /* 0x00000004ff0c7819 */ /* 0x000fe4000001160c */
[----:B------:R-:W-:Y:S01]  /*f6c0*/  R2UR UR7, R13 ;  /* 0x000000000d0772ca */ /* 0x000fe200000e0000 */
[----:B------:R-:W-:Y:S01]  /*f6d0*/  IMAD.MOV.U32 R13, RZ, RZ, 0x40000040 ;  /* 0x40000040ff0d7424 */ /* 0x000fe200078e00ff */
[----:B------:R-:W-:-:S04]  /*f6e0*/  LOP3.LUT R12, R12, 0x3fff, RZ, 0xc0, !PT ;  /* 0x00003fff0c0c7812 */ /* 0x000fc800078ec0ff */
[----:B------:R-:W-:-:S05]  /*f6f0*/  LOP3.LUT R12, R12, 0x10000, RZ, 0xfc, !PT ;  /* 0x000100000c0c7812 */ /* 0x000fca00078efcff */
[----:B------:R-:W-:-:S04]  /*f700*/  IMAD R12, R19, 0x300, R12 ;  /* 0x00000300130c7824 */ /* 0x000fc800078e020c */
[C---:B------:R-:W-:Y:S01]  /*f710*/  VIADD R14, R12.reuse, 0x2 ;  /* 0x000000020c0e7836 */ /* 0x040fe20000000000 */
[----:B------:R-:W-:-:S13]  /*f720*/  R2UR UR6, R12 ;  /* 0x000000000c0672ca */ /* 0x000fda00000e0000 */
        /* <DEDUP_REMOVED lines=22> */
.L_x_1408:
[----:B------:R-:W2:Y:S01]  /*f890*/  LDL R15, [R1+0x2c] ;  /* 0x00002c00010f7983 */ /* 0x000ea20000100800 */
[----:B------:R-:W0:Y:S03]  /*f8a0*/  LDC R12, c[0x0][0x448] ;  /* 0x00011200ff0c7b82 */ /* 0x000e260000000800 */
[----:B------:R-:W2:Y:S04]  /*f8b0*/  LDL R14, [R1+0x48] ;  /* 0x00004800010e7983 */ /* 0x000ea80000100800 */
[----:B------:R-:W3:Y:S04]  /*f8c0*/  LDL R142, [R1+0x10] ;  /* 0x00001000018e7983 */ /* 0x000ee80000100800 */
[----:B------:R-:W4:Y:S04]  /*f8d0*/  LDL R141, [R1+0xc] ;  /* 0x00000c00018d7983 */ /* 0x000f280000100800 */
[----:B------:R-:W5:Y:S01]  /*f8e0*/  LDL R143, [R1+0x8] ;  /* 0x00000800018f7983 */ /* 0x000f620000100800 */
[----:B0-----:R-:W-:-:S13]  /*f8f0*/  ISETP.NE.AND P1, PT, R12, 0x1, PT ;  /* 0x000000010c00780c */ /* 0x001fda0003f25270 */
[----:B------:R-:W0:Y:S08]  /*f900*/  @P1 LDC R13, c[0x0][0x44c] ;  /* 0x00011300ff0d1b82 */ /* 0x000e300000000800 */
[----:B------:R-:W1:Y:S01]  /*f910*/  @P1 LDC R12, c[0x0][0x450] ;  /* 0x00011400ff0c1b82 */ /* 0x000e620000000800 */
[----:B------:R-:W-:Y:S02]  /*f920*/  IMAD.SHL.U32 R19, R4, 0x80, RZ ;  /* 0x0000008004137824 */ /* 0x000fe400078e00ff */
[----:B------:R-:W-:-:S03]  /*f930*/  VIADD R21, R21, 0x19c40 ;  /* 0x00019c4015157836 */ /* 0x000fc60000000000 */
[----:B------:R-:W-:Y:S02]  /*f940*/  IADD3 R136, -R19, 0x1, RZ ;  /* 0x0000000113887810 */ /* 0x000fe40007ffe1ff */
[----:B------:R-:W-:Y:S01]  /*f950*/  LOP3.LUT P5, RZ, R22, 0x20, RZ, 0xc0, !PT ;  /* 0x0000002016ff7812 */ /* 0x000fe200078ac0ff */
[----:B--2---:R-:W-:-:S04]  /*f960*/  IMAD.IADD R15, R14, 0x1, R15 ;  /* 0x000000010e0f7824 */ /* 0x004fc800078e020f */
[----:B0-----:R-:W-:-:S05]  /*f970*/  @P1 IMAD.HI.U32 R13, R15, R13, RZ ;  /* 0x0000000d0f0d1227 */ /* 0x001fca00078e00ff */
[----:B-1----:R-:W-:-:S05]  /*f980*/  @P1 SHF.R.U32.HI R15, RZ, R12, R13 ;  /* 0x0000000cff0f1219 */ /* 0x002fca000001160d */
[----:B------:R-:W0:Y:S01]  /*f990*/  SHFL.IDX PT, R139, R15, RZ, 0x1c1f ;  /* 0x001c1fff0f8b7589 */ /* 0x000e2200000e0000 */
[----:B----4-:R-:W-:Y:S01]  /*f9a0*/  PRMT R21, R141, 0x654, R21 ;  /* 0x000006548d157816 */ /* 0x010fe20000000015 */
[----:B---3--:R-:W-:Y:S02]  /*f9b0*/  IMAD R136, R142, -0x2, R136 ;  /* 0xfffffffe8e887824 */ /* 0x008fe400078e0288 */
[----:B------:R-:W-:Y:S01]  /*f9c0*/  IMAD.U32 R14, RZ, RZ, UR40 ;  /* 0x00000028ff0e7e24 */ /* 0x000fe2000f8e00ff */
[----:B------:R1:W-:Y:S02]  /*f9d0*/  SYNCS.ARRIVE.TRANS64.RED.A1T0 RZ, [R21+URZ], RZ ;  /* 0x000000ff15ff79a7 */ /* 0x0003e4000810043f */
[----:B-----5:R-:W-:Y:S02]  /*f9e0*/  IADD3 R136, -R157, R136, R143 ;  /* 0x000000889d887210 */ /* 0x020fe40007ffe18f */
[----:B-1----:R-:W-:-:S05]  /*f9f0*/  LOP3.LUT R21, RZ, R14, RZ, 0x33, !PT ;  /* 0x0000000eff157212 */ /* 0x002fca00078e33ff */
[----:B------:R-:W-:Y:S02]  /*fa00*/  IMAD.IADD R21, R21, 0x1, R136 ;  /* 0x0000000115157824 */ /* 0x000fe400078e0288 */
[----:B------:R-:W-:-:S04]  /*fa10*/  VIADD R136, R136, UR45 ;  /* 0x0000002d88887c36 */ /* 0x000fc80008000000 */
[--C-:B0-----:R-:W-:Y:S02]  /*fa20*/  IMAD.IADD R137, R136, 0x1, R139.reuse ;  /* 0x0000000188897824 */ /* 0x101fe400078e028b */
[----:B------:R-:W-:Y:S01]  /*fa30*/  IMAD.IADD R138, R21, 0x1, R139 ;  /* 0x00000001158a7824 */ /* 0x000fe200078e028b */
[----:B------:R-:W-:Y:S06]  /*fa40*/  @!P5 BRA `(.L_x_1409) ;  /* 0x000000000058d947 */ /* 0x000fec0003800000 */
[----:B------:R-:W-:Y:S01]  /*fa50*/  IADD3 R139, -R157, R143, R139 ;  /* 0x0000008f9d8b7210 */ /* 0x000fe20007ffe18b */
[----:B------:R-:W-:Y:S03]  /*fa60*/  BSSY B2, `(.L_x_1410) ;  /* 0x0000010000027945 */ /* 0x000fe60003800000 */
        /* <DEDUP_REMOVED lines=10> */
.L_x_1411:
[----:B------:R-:W-:-:S05]  /*fb10*/  IMAD.U32 R140, RZ, RZ, UR39 ;  /* 0x00000027ff8c7e24 */ /* 0x000fca000f8e00ff */
[----:B------:R-:W-:-:S13]  /*fb20*/  ISETP.NE.AND P1, PT, R140, 0x1, PT ;  /* 0x000000018c00780c */ /* 0x000fda0003f25270 */
[----:B------:R-:W0:Y:S02]  /*fb30*/  @P1 LDC.64 R12, c[0x0][0x9e8] ;  /* 0x00027a00ff0c1b82 */ /* 0x000e240000000a00 */
[----:B0-----:R-:W-:-:S05]  /*fb40*/  @P1 IMAD.HI.U32 R12, R139, R12, RZ ;  /* 0x0000000c8b0c1227 */ /* 0x001fca00078e00ff */
[----:B------:R-:W-:-:S07]  /*fb50*/  @P1 SHF.R.U32.HI R139, RZ, R13, R12 ;  /* 0x0000000dff8b1219 */ /* 0x000fce000001160c */
.L_x_1412:
[----:B------:R-:W-:Y:S05]  /*fb60*/  BSYNC B2 ;  /* 0x0000000000027941 */ /* 0x000fea0003800000 */
.L_x_1410:
[----:B------:R-:W-:-:S04]  /*fb70*/  IMAD R139, R139, R140, -R19 ;  /* 0x0000008c8b8b7224 */ /* 0x000fc800078e0a13 */
[----:B------:R-:W-:-:S05]  /*fb80*/  IMAD R139, R142, -0x2, R139 ;  /* 0xfffffffe8e8b7824 */ /* 0x000fca00078e028b */
[----:B------:R-:W-:Y:S02]  /*fb90*/  VIMNMX R138, R138, R139, !PT ;  /* 0x0000008b8a8a7248 */ /* 0x000fe40007fe0100 */
[----:B------:R-:W-:-:S07]  /*fba0*/  VIADDMNMX R137, R139, R140, R137, PT ;  /* 0x0000008c8b897246 */ /* 0x000fce0003800189 */
.L_x_1409:
[----:B------:R-:W-:Y:S01]  /*fbb0*/  ISETP.GT.AND P1, PT, R4, -0x1, PT ;  /* 0xffffffff0400780c */ /* 0x000fe20003f24270 */
[----:B------:R-:W0:Y:S03]  /*fbc0*/  SHFL.IDX PT, R15, R15, 0x1, 0x1c1f ;  /* 0x003c1f000f0f7f89 */ /* 0x000e2600000e0000 */
[C---:B------:R-:W-:Y:S02]  /*fbd0*/  ISETP.GT.AND P3, PT, R138.reuse, RZ, P1 ;  /* 0x000000ff8a00720c */ /* 0x040fe40000f64270 */
[----:B------:R-:W-:Y:S02]  /*fbe0*/  ISETP.GT.AND P4, PT, R138, 0x1, P1 ;  /* 0x000000018a00780c */ /* 0x000fe40000f84270 */
[C---:B------:R-:W-:Y:S02]  /*fbf0*/  ISETP.LT.OR P3, PT, R137.reuse, 0x1, P3 ;  /* 0x000000018900780c */ /* 0x040fe40001f61670 */
[----:B------:R-:W-:-:S02]  /*fc00*/  ISETP.LT.OR P4, PT, R137, 0x2, P4 ;  /* 0x000000028900780c */ /* 0x000fc40002781670 */
[----:B------:R-:W-:Y:S02]  /*fc10*/  FSEL R24, R24, -INF , !P3 ;  /* 0xff80000018187808 */ /* 0x000fe40005800000 */
[----:B------:R-:W-:Y:S02]  /*fc20*/  FSEL R25, R25, -INF , !P4 ;  /* 0xff80000019197808 */ /* 0x000fe40006000000 */
[C---:B------:R-:W-:Y:S02]  /*fc30*/  ISETP.GT.AND P2, PT, R138.reuse, 0x8, P1 ;  /* 0x000000088a00780c */ /* 0x040fe40000f44270 */
[C---:B------:R-:W-:Y:S02]  /*fc40*/  ISETP.GT.AND P3, PT, R138.reuse, 0x9, P1 ;  /* 0x000000098a00780c */ /* 0x040fe40000f64270 */
[----:B------:R-:W-:Y:S02]  /*fc50*/  ISETP.GT.AND P4, PT, R138, 0x10, P1 ;  /* 0x000000108a00780c */ /* 0x000fe40000f84270 */
[----:B------:R-:W-:-:S02]  /*fc60*/  ISETP.LT.OR P2, PT, R137, 0x9, P2 ;  /* 0x000000098900780c */ /* 0x000fc40001741670 */
[C---:B------:R-:W-:Y:S01]  /*fc70*/  ISETP.LT.OR P3, PT, R137.reuse, 0xa, P3 ;  /* 0x0000000a8900780c */ /* 0x040fe20001f61670 */
[--C-:B0-----:R-:W-:Y:S01]  /*fc80*/  IMAD.IADD R136, R136, 0x1, R15.reuse ;  /* 0x0000000188887824 */ /* 0x101fe200078e020f */
[----:B------:R-:W-:Y:S01]  /*fc90*/  ISETP.LT.OR P4, PT, R137, 0x11, P4 ;  /* 0x000000118900780c */ /* 0x000fe20002781670 */
[----:B------:R-:W-:Y:S01]  /*fca0*/  IMAD.IADD R21, R21, 0x1, R15 ;  /* 0x0000000115157824 */ /* 0x000fe200078e020f */
[----:B------:R-:W-:Y:S02]  /*fcb0*/  FSEL R28, R28, -INF , !P2 ;  /* 0xff8000001c1c7808 */ /* 0x000fe40005000000 */
[----:B------:R-:W-:Y:S02]  /*fcc0*/  FSEL R29, R29, -INF , !P3 ;  /* 0xff8000001d1d7808 */ /* 0x000fe40005800000 */
[----:B------:R-:W-:Y:S02]  /*fcd0*/  FSEL R32, R32, -INF , !P4 ;  /* 0xff80000020207808 */ /* 0x000fe40006000000 */
[----:B------:R-:W-:-:S02]  /*fce0*/  ISETP.GT.AND P2, PT, R138, 0x11, P1 ;  /* 0x000000118a00780c */ /* 0x000fc40000f44270 */
[C---:B------:R-:W-:Y:S02]  /*fcf0*/  ISETP.GT.AND P3, PT, R138.reuse, 0x18, P1 ;  /* 0x000000188a00780c */ /* 0x040fe40000f64270 */
[----:B------:R-:W-:Y:S02]  /*fd00*/  ISETP.GT.AND P4, PT, R138, 0x19, P1 ;  /* 0x000000198a00780c */ /* 0x000fe40000f84270 */
[C---:B------:R-:W-:Y:S02]  /*fd10*/  ISETP.LT.OR P2, PT, R137.reuse, 0x12, P2 ;  /* 0x000000128900780c */ /* 0x040fe40001741670 */
[C---:B------:R-:W-:Y:S02]  /*fd20*/  ISETP.LT.OR P3, PT, R137.reuse, 0x19, P3 ;  /* 0x000000198900780c */ /* 0x040fe40001f61670 */
[----:B------:R-:W-:Y:S02]  /*fd30*/  ISETP.LT.OR P4, PT, R137, 0x1a, P4 ;  /* 0x0000001a8900780c */ /* 0x000fe40002781670 */
[----:B------:R-:W-:-:S02]  /*fd40*/  FSEL R33, R33, -INF , !P2 ;  /* 0xff80000021217808 */ /* 0x000fc40005000000 */
[----:B------:R-:W-:Y:S02]  /*fd50*/  FSEL R36, R36, -INF , !P3 ;  /* 0xff80000024247808 */ /* 0x000fe40005800000 */
[----:B------:R-:W-:Y:S02]  /*fd60*/  FSEL R37, R37, -INF , !P4 ;  /* 0xff80000025257808 */ /* 0x000fe40006000000 */
[C---:B------:R-:W-:Y:S02]  /*fd70*/  ISETP.GT.AND P2, PT, R138.reuse, 0x20, P1 ;  /* 0x000000208a00780c */ /* 0x040fe40000f44270 */
[C---:B------:R-:W-:Y:S02]  /*fd80*/  ISETP.GT.AND P3, PT, R138.reuse, 0x21, P1 ;  /* 0x000000218a00780c */ /* 0x040fe40000f64270 */
[----:B------:R-:W-:Y:S02]  /*fd90*/  ISETP.GT.AND P4, PT, R138, 0x28, P1 ;  /* 0x000000288a00780c */ /* 0x000fe40000f84270 */
[----:B------:R-:W-:-:S02]  /*fda0*/  ISETP.LT.OR P2, PT, R137, 0x21, P2 ;  /* 0x000000218900780c */ /* 0x000fc40001741670 */
[C---:B------:R-:W-:Y:S02]  /*fdb0*/  ISETP.LT.OR P3, PT, R137.reuse, 0x22, P3 ;  /* 0x000000228900780c */ /* 0x040fe40001f61670 */
[----:B------:R-:W-:Y:S02]  /*fdc0*/  ISETP.LT.OR P4, PT, R137, 0x29, P4 ;  /* 0x000000298900780c */ /* 0x000fe40002781670 */
        /* <DEDUP_REMOVED lines=65> */
[----:B------:R-:W-:Y:S01]  /*101e0*/  FSEL R85, R85, -INF , !P4 ;  /* 0xff80000055557808 */ /* 0x000fe20006000000 */
        /* <DEDUP_REMOVED lines=13> */
.L_x_1415:
[----:B------:R-:W-:-:S05]  /*102c0*/  IMAD.U32 R137, RZ, RZ, UR39 ;  /* 0x00000027ff897e24 */ /* 0x000fca000f8e00ff */
[----:B------:R-:W-:-:S13]  /*102d0*/  ISETP.NE.AND P2, PT, R137, 0x1, PT ;  /* 0x000000018900780c */ /* 0x000fda0003f45270 */
[----:B------:R-:W0:Y:S02]  /*102e0*/  @P2 LDC.64 R12, c[0x0][0x9e8] ;  /* 0x00027a00ff0c2b82 */ /* 0x000e240000000a00 */
[----:B0-----:R-:W-:-:S05]  /*102f0*/  @P2 IMAD.HI.U32 R12, R15, R12, RZ ;  /* 0x0000000c0f0c2227 */ /* 0x001fca00078e00ff */
[----:B------:R-:W-:-:S07]  /*10300*/  @P2 SHF.R.U32.HI R15, RZ, R13, R12 ;  /* 0x0000000dff0f2219 */ /* 0x000fce000001160c */
.L_x_1416:
[----:B------:R-:W-:Y:S05]  /*10310*/  BSYNC B2 ;  /* 0x0000000000027941 */ /* 0x000fea0003800000 */
.L_x_1414:
[----:B------:R-:W-:-:S04]  /*10320*/  IMAD R15, R15, R137, -R19 ;  /* 0x000000890f0f7224 */ /* 0x000fc800078e0a13 */
[----:B------:R-:W-:-:S05]  /*10330*/  IMAD R15, R142, -0x2, R15 ;  /* 0xfffffffe8e0f7824 */ /* 0x000fca00078e020f */
[----:B------:R-:W-:Y:S02]  /*10340*/  VIMNMX R21, R21, R15, !PT ;  /* 0x0000000f15157248 */ /* 0x000fe40007fe0100 */
[----:B------:R-:W-:-:S07]  /*10350*/  VIADDMNMX R136, R15, R137, R136, PT ;  /* 0x000000890f887246 */ /* 0x000fce0003800188 */
.L_x_1413:
[----:B------:R-:W-:Y:S02]  /*10360*/  FMNMX.FTZ R12, R24, R3, !PT ;  /* 0x00000003180c7209 */ /* 0x000fe40007810000 */
[C---:B------:R-:W-:Y:S02]  /*10370*/  ISETP.GT.AND P4, PT, R21.reuse, 0x1, P1 ;  /* 0x000000011500780c */ /* 0x040fe40000f84270 */
[C---:B------:R-:W-:Y:S02]  /*10380*/  ISETP.GT.AND P2, PT, R21.reuse, 0x8, P1 ;  /* 0x000000081500780c */ /* 0x040fe40000f44270 */
[----:B------:R-:W-:Y:S02]  /*10390*/  ISETP.GT.AND P3, PT, R21, 0x9, P1 ;  /* 0x000000091500780c */ /* 0x000fe40000f64270 */
[----:B------:R-:W-:Y:S02]  /*103a0*/  FMNMX.FTZ R12, R25, R12, !PT ;  /* 0x0000000c190c7209 */ /* 0x000fe40007810000 */
[----:B------:R-:W-:-:S02]  /*103b0*/  ISETP.LT.OR P4, PT, R136, 0x2, P4 ;  /* 0x000000028800780c */ /* 0x000fc40002781670 */
[C---:B------:R-:W-:Y:S02]  /*103c0*/  ISETP.LT.OR P2, PT, R136.reuse, 0x9, P2 ;  /* 0x000000098800780c */ /* 0x040fe40001741670 */
[----:B------:R-:W-:Y:S02]  /*103d0*/  ISETP.LT.OR P3, PT, R136, 0xa, P3 ;  /* 0x0000000a8800780c */ /* 0x000fe40001f61670 */
[----:B------:R-:W-:Y:S02]  /*103e0*/  FMNMX.FTZ R12, R28, R12, !PT ;  /* 0x0000000c1c0c7209 */ /* 0x000fe40007810000 */
[----:B------:R-:W-:Y:S02]  /*103f0*/  FSEL R27, R27, -INF , !P4 ;  /* 0xff8000001b1b7808 */ /* 0x000fe40006000000 */
[----:B------:R-:W-:Y:S02]  /*10400*/  FSEL R30, R30, -INF , !P2 ;  /* 0xff8000001e1e7808 */ /* 0x000fe40005000000 */
[----:B------:R-:W-:-:S02]  /*10410*/  FSEL R31, R31, -INF , !P3 ;  /* 0xff8000001f1f7808 */ /* 0x000fc40005800000 */
        /* <DEDUP_REMOVED lines=12> */
[C---:B------:R-:W-:Y:S02]  /*104e0*/  ISETP.GT.AND P4, PT, R21.reuse, 0x19, P1 ;  /* 0x000000191500780c */ /* 0x040fe40000f84270 */
[C---:B------:R-:W-:Y:S02]  /*104f0*/  ISETP.GT.AND P2, PT, R21.reuse, 0x20, P1 ;  /* 0x000000201500780c */ /* 0x040fe40000f44270 */
[----:B------:R-:W-:Y:S02]  /*10500*/  ISETP.GT.AND P3, PT, R21, 0x21, P1 ;  /* 0x000000211500780c */ /* 0x000fe40000f64270 */
[----:B------:R-:W-:Y:S02]  /*10510*/  FMNMX.FTZ R12, R36, R12, !PT ;  /* 0x0000000c240c7209 */ /* 0x000fe40007810000 */
[C---:B------:R-:W-:Y:S02]  /*10520*/  ISETP.LT.OR P4, PT, R136.reuse, 0x1a, P4 ;  /* 0x0000001a8800780c */ /* 0x040fe40002781670 */
[----:B------:R-:W-:-:S02]  /*10530*/  ISETP.LT.OR P2, PT, R136, 0x21, P2 ;  /* 0x000000218800780c */ /* 0x000fc40001741670 */
[----:B------:R-:W-:Y:S02]  /*10540*/  ISETP.LT.OR P3, PT, R136, 0x22, P3 ;  /* 0x000000228800780c */ /* 0x000fe40001f61670 */
[----:B------:R-:W-:Y:S02]  /*10550*/  FMNMX.FTZ R12, R37, R12, !PT ;  /* 0x0000000c250c7209 */ /* 0x000fe40007810000 */
[----:B------:R-:W-:Y:S02]  /*10560*/  FSEL R39, R39, -INF , !P4 ;  /* 0xff80000027277808 */ /* 0x000fe40006000000 */
[----:B------:R-:W-:Y:S02]  /*10570*/  FSEL R42, R42, -INF , !P2 ;  /* 0xff8000002a2a7808 */ /* 0x000fe40005000000 */
[----:B------:R-:W-:Y:S02]  /*10580*/  FSEL R43, R43, -INF , !P3 ;  /* 0xff8000002b2b7808 */ /* 0x000fe40005800000 */
[----:B------:R-:W-:-:S02]  /*10590*/  ISETP.GT.AND P4, PT, R21, 0x28, P1 ;  /* 0x000000281500780c */ /* 0x000fc40000f84270 */
[C---:B------:R-:W-:Y:S02]  /*105a0*/  ISETP.GT.AND P2, PT, R21.reuse, 0x29, P1 ;  /* 0x000000291500780c */ /* 0x040fe40000f44270 */
[----:B------:R-:W-:Y:S02]  /*105b0*/  ISETP.GT.AND P3, PT, R21, 0x30, P1 ;  /* 0x000000301500780c */ /* 0x000fe40000f64270 */
[----:B------:R-:W-:Y:S02]  /*105c0*/  FMNMX.FTZ R12, R40, R12, !PT ;  /* 0x0000000c280c7209 */ /* 0x000fe40007810000 */
[C---:B------:R-:W-:Y:S02]  /*105d0*/  ISETP.LT.OR P4, PT, R136.reuse, 0x29, P4 ;  /* 0x000000298800780c */ /* 0x040fe40002781670 */
[C---:B------:R-:W-:Y:S02]  /*105e0*/  ISETP.LT.OR P2, PT, R136.reuse, 0x2a, P2 ;  /* 0x0000002a8800780c */ /* 0x040fe40001741670 */
[----:B------:R-:W-:-:S02]  /*105f0*/  ISETP.LT.OR P3, PT, R136, 0x31, P3 ;  /* 0x000000318800780c */ /* 0x000fc40001f61670 */
[----:B------:R-:W-:Y:S02]  /*10600*/  FMNMX.FTZ R12, R41, R12, !PT ;  /* 0x0000000c290c7209 */ /* 0x000fe40007810000 */
[----:B------:R-:W-:Y:S02]  /*10610*/  FSEL R46, R46, -INF , !P4 ;  /* 0xff8000002e2e7808 */ /* 0x000fe40006000000 */
[----:B------:R-:W-:Y:S02]  /*10620*/  FSEL R47, R47, -INF , !P2 ;  /* 0xff8000002f2f7808 */ /* 0x000fe40005000000 */
[----:B------:R-:W-:Y:S02]  /*10630*/  FSEL R50, R50, -INF , !P3 ;  /* 0xff80000032327808 */ /* 0x000fe40005800000 */
[C---:B------:R-:W-:Y:S02]  /*10640*/  ISETP.GT.AND P4, PT, R21.reuse, 0x31, P1 ;  /* 0x000000311500780c */ /* 0x040fe40000f84270 */
[----:B------:R-:W-:-:S02]  /*10650*/  ISETP.GT.AND P2, PT, R21, 0x38, P1 ;  /* 0x000000381500780c */ /* 0x000fc40000f44270 */
[----:B------:R-:W-:Y:S02]  /*10660*/  ISETP.GT.AND P3, PT, R21, 0x39, P1 ;  /* 0x000000391500780c */ /* 0x000fe40000f64270 */
[----:B------:R-:W-:Y:S02]  /*10670*/  FMNMX.FTZ R12, R44, R12, !PT ;  /* 0x0000000c2c0c7209 */ /* 0x000fe40007810000 */
[C---:B------:R-:W-:Y:S02]  /*10680*/  ISETP.LT.OR P4, PT, R136.reuse, 0x32, P4 ;  /* 0x000000328800780c */ /* 0x040fe40002781670 */
[C---:B------:R-:W-:Y:S02]  /*10690*/  ISETP.LT.OR P2, PT, R136.reuse, 0x39, P2 ;  /* 0x000000398800780c */ /* 0x040fe40001741670 */
[----:B------:R-:W-:Y:S02]  /*106a0*/  ISETP.LT.OR P3, PT, R136, 0x3a, P3 ;  /* 0x0000003a8800780c */ /* 0x000fe40001f61670 */
[----:B------:R-:W-:-:S02]  /*106b0*/  FMNMX.FTZ R12, R45, R12, !PT ;  /* 0x0000000c2d0c7209 */ /* 0x000fc40007810000 */
[----:B------:R-:W-:Y:S02]  /*106c0*/  FSEL R51, R51, -INF , !P4 ;  /* 0xff80000033337808 */ /* 0x000fe40006000000 */
[----:B------:R-:W-:Y:S02]  /*106d0*/  FSEL R54, R54, -INF , !P2 ;  /* 0xff80000036367808 */ /* 0x000fe40005000000 */
[----:B------:R-:W-:Y:S02]  /*106e0*/  FSEL R55, R55, -INF , !P3 ;  /* 0xff80000037377808 */ /* 0x000fe40005800000 */
[----:B------:R-:W-:Y:S02]  /*106f0*/  FMNMX.FTZ R12, R48, R12, !PT ;  /* 0x0000000c300c7209 */ /* 0x000fe40007810000 */
[----:B------:R-:W-:Y:S02]  /*10700*/  LOP3.LUT R22, R22, 0xdfffffff, RZ, 0xc0, !PT ;  /* 0xdfffffff16167812 */ /* 0x000fe400078ec0ff */
[----:B------:R-:W-:-:S02]  /*10710*/  ISETP.GT.AND P4, PT, R21, 0x40, P1 ;  /* 0x000000401500780c */ /* 0x000fc40000f84270 */
[C---:B------:R-:W-:Y:S02]  /*10720*/  ISETP.GT.AND P2, PT, R21.reuse, 0x41, P1 ;  /* 0x000000411500780c */ /* 0x040fe40000f44270 */
[----:B------:R-:W-:Y:S02]  /*10730*/  ISETP.GT.AND P3, PT, R21, 0x48, P1 ;  /* 0x000000481500780c */ /* 0x000fe40000f64270 */
[----:B------:R-:W-:Y:S02]  /*10740*/  FMNMX.FTZ R12, R49, R12, !PT ;  /* 0x0000000c310c7209 */ /* 0x000fe40007810000 */
[----:B------:R-:W-:Y:S02]  /*10750*/  @P0 LOP3.LUT R22, R22, 0x20000000, RZ, 0xfc, !PT ;  /* 0x2000000016160812 */ /* 0x000fe400078efcff */
[C---:B------:R-:W-:Y:S02]  /*10760*/  ISETP.LT.OR P4, PT, R136.reuse, 0x41, P4 ;  /* 0x000000418800780c */ /* 0x040fe40002781670 */
[----:B------:R-:W-:-:S02]  /*10770*/  ISETP.LT.OR P2, PT, R136, 0x42, P2 ;  /* 0x000000428800780c */ /* 0x000fc40001741670 */
[----:B------:R-:W-:Y:S02]  /*10780*/  ISETP.LT.OR P3, PT, R136, 0x49, P3 ;  /* 0x000000498800780c */ /* 0x000fe40001f61670 */
[----:B------:R-:W-:Y:S02]  /*10790*/  ISETP.GT.AND P0, PT, R21, 0x61, P1 ;  /* 0x000000611500780c */ /* 0x000fe40000f04270 */
        /* <DEDUP_REMOVED lines=11> */
[----:B------:R-:W-:Y:S02]  /*10850*/  LOP3.LUT R22, R22, 0x7fffffff, RZ, 0xc0, !PT ;  /* 0x7fffffff16167812 */ /* 0x000fe400078ec0ff */
[----:B------:R-:W-:Y:S02]  /*10860*/  FMNMX.FTZ R12, R56, R12, !PT ;  /* 0x0000000c380c7209 */ /* 0x000fe40007810000 */
[----:B------:R-:W-:Y:S02]  /*10870*/  FSEL R63, R63, -INF , !P4 ;  /* 0xff8000003f3f7808 */ /* 0x000fe40006000000 */
[----:B------:R-:W-:Y:S02]  /*10880*/  FSEL R66, R66, -INF , !P2 ;  /* 0xff80000042427808 */ /* 0x000fe40005000000 */
[----:B------:R-:W-:-:S02]  /*10890*/  FSEL R67, R67, -INF , !P3 ;  /* 0xff80000043437808 */ /* 0x000fc40005800000 */
[C---:B------:R-:W-:Y:S02]  /*108a0*/  ISETP.GT.AND P4, PT, R21.reuse, 0x58, P1 ;  /* 0x000000581500780c */ /* 0x040fe40000f84270 */
[C---:B------:R-:W-:Y:S02]  /*108b0*/  ISETP.GT.AND P2, PT, R21.reuse, 0x59, P1 ;  /* 0x000000591500780c */ /* 0x040fe40000f44270 */
[C---:B------:R-:W-:Y:S02]  /*108c0*/  ISETP.GT.AND P3, PT, R21.reuse, 0x60, P1 ;  /* 0x000000601500780c */ /* 0x040fe40000f64270 */
[----:B------:R-:W-:Y:S02]  /*108d0*/  @P0 LOP3.LUT R22, R22, 0x80000000, RZ, 0xfc, !PT ;  /* 0x8000000016160812 */ /* 0x000fe400078efcff */
[----:B------:R-:W-:Y:S02]  /*108e0*/  ISETP.GT.AND P0, PT, R21, RZ, P1 ;  /* 0x000000ff1500720c */ /* 0x000fe40000f04270 */
[----:B------:R-:W-:-:S02]  /*108f0*/  FMNMX.FTZ R12, R57, R12, !PT ;  /* 0x0000000c390c7209 */ /* 0x000fc40007810000 */
[C---:B------:R-:W-:Y:S02]  /*10900*/  ISETP.LT.OR P4, PT, R136.reuse, 0x59, P4 ;  /* 0x000000598800780c */ /* 0x040fe40002781670 */
[C---:B------:R-:W-:Y:S02]  /*10910*/  ISETP.LT.OR P2, PT, R136.reuse, 0x5a, P2 ;  /* 0x0000005a8800780c */ /* 0x040fe40001741670 */
[----:B------:R-:W-:Y:S02]  /*10920*/  ISETP.LT.OR P3, PT, R136, 0x61, P3 ;  /* 0x000000618800780c */ /* 0x000fe40001f61670 */
[----:B------:R-:W-:Y:S02]  /*10930*/  FMNMX.FTZ R12, R60, R12, !PT ;  /* 0x0000000c3c0c7209 */ /* 0x000fe40007810000 */
[----:B------:R-:W-:Y:S02]  /*10940*/  FSEL R70, R70, -INF , !P4 ;  /* 0xff80000046467808 */ /* 0x000fe40006000000 */
[----:B------:R-:W-:-:S02]  /*10950*/  FSEL R71, R71, -INF , !P2 ;  /* 0xff80000047477808 */ /* 0x000fc40005000000 */
[----:B------:R-:W-:Y:S02]  /*10960*/  FSEL R74, R74, -INF , !P3 ;  /* 0xff8000004a4a7808 */ /* 0x000fe40005800000 */
[C---:B------:R-:W-:Y:S02]  /*10970*/  ISETP.GT.AND P2, PT, R21.reuse, 0x68, P1 ;  /* 0x000000681500780c */ /* 0x040fe40000f44270 */
[C---:B------:R-:W-:Y:S02]  /*10980*/  ISETP.GT.AND P3, PT, R21.reuse, 0x69, P1 ;  /* 0x000000691500780c */ /* 0x040fe40000f64270 */
[C---:B------:R-:W-:Y:S02]  /*10990*/  ISETP.GT.AND P4, PT, R21.reuse, 0x70, P1 ;  /* 0x000000701500780c */ /* 0x040fe40000f84270 */
[C---:B------:R-:W-:Y:S02]  /*109a0*/  ISETP.GT.AND P5, PT, R21.reuse, 0x71, P1 ;  /* 0x000000711500780c */ /* 0x040fe40000fa4270 */
[----:B------:R-:W-:-:S02]  /*109b0*/  ISETP.GT.AND P6, PT, R21, 0x78, P1 ;  /* 0x000000781500780c */ /* 0x000fc40000fc4270 */
[----:B------:R-:W-:Y:S02]  /*109c0*/  FMNMX.FTZ R12, R61, R12, !PT ;  /* 0x0000000c3d0c7209 */ /* 0x000fe40007810000 */
[----:B------:R-:W-:Y:S02]  /*109d0*/  LOP3.LUT R22, R22, 0xfffffff7, RZ, 0xc0, !PT ;  /* 0xfffffff716167812 */ /* 0x000fe400078ec0ff */
[----:B------:R-:W-:Y:S02]  /*109e0*/  ISETP.GT.AND P1, PT, R21, 0x79, P1 ;  /* 0x000000791500780c */ /* 0x000fe40000f24270 */
[----:B------:R-:W-:Y:S02]  /*109f0*/  FMNMX.FTZ R12, R64, R12, !PT ;  /* 0x0000000c400c7209 */ /* 0x000fe40007810000 */
[----:B------:R-:W-:Y:S02]  /*10a00*/  @P0 LOP3.LUT R22, R22, 0x8, RZ, 0xfc, !PT ;  /* 0x0000000816160812 */ /* 0x000fe400078efcff */
[----:B------:R-:W-:-:S02]  /*10a10*/  FMNMX.FTZ R12, R65, R12, !PT ;  /* 0x0000000c410c7209 */ /* 0x000fc40007810000 */
[C---:B------:R-:W-:Y:S02]  /*10a20*/  LOP3.LUT P0, RZ, R22.reuse, 0x80000000, RZ, 0xc0, !PT ;  /* 0x8000000016ff7812 */ /* 0x040fe4000780c0ff */
[----:B------:R-:W-:Y:S02]  /*10a30*/  LOP3.LUT R22, R22, 0xfffffffd, RZ, 0xc0, !PT ;  /* 0xfffffffd16167812 */ /* 0x000fe400078ec0ff */
[----:B------:R-:W-:Y:S02]  /*10a40*/  FMNMX.FTZ R12, R68, R12, !PT ;  /* 0x0000000c440c7209 */ /* 0x000fe40007810000 */
[----:B------:R-:W-:Y:S02]  /*10a50*/  @P1 LOP3.LUT R22, R22, 0x2, RZ, 0xfc, !PT ;  /* 0x0000000216161812 */ /* 0x000fe400078efcff */
[----:B------:R-:W-:Y:S02]  /*10a60*/  FMNMX.FTZ R12, R69, R12, !PT ;  /* 0x0000000c450c7209 */ /* 0x000fe40007810000 */
[----:B------:R-:W-:-:S02]  /*10a70*/  LOP3.LUT P1, RZ, R22, 0x8, RZ, 0xc0, !PT ;  /* 0x0000000816ff7812 */ /* 0x000fc4000782c0ff */
[----:B------:R-:W-:Y:S02]  /*10a80*/  FMNMX.FTZ R12, R72, R12, !PT ;  /* 0x0000000c480c7209 */ /* 0x000fe40007810000 */
[----:B------:R-:W-:Y:S02]  /*10a90*/  ISETP.LT.OR P1, PT, R136, 0x1, P1 ;  /* 0x000000018800780c */ /* 0x000fe40000f21670 */
[----:B------:R-:W-:Y:S02]  /*10aa0*/  FMNMX.FTZ R12, R73, R12, !PT ;  /* 0x0000000c490c7209 */ /* 0x000fe40007810000 */
[----:B------:R-:W-:Y:S02]  /*10ab0*/  FSEL R26, R26, -INF , !P1 ;  /* 0xff8000001a1a7808 */ /* 0x000fe40004800000 */
        /* <DEDUP_REMOVED lines=12> */
[----:B------:R-:W-:Y:S01]  /*10b80*/  ISETP.LT.OR P0, PT, R136, 0x62, P0 ;  /* 0x000000628800780c */ /* 0x000fe20000701670 */
[----:B------:R-:W0:Y:S01]  /*10b90*/  SHFL.BFLY PT, R13, R12, 0x2, 0x1f ;  /* 0x0c401f000c0d7f89 */ /* 0x000e2200000e0000 */
[----:B------:R-:W-:-:S02]  /*10ba0*/  FMNMX.FTZ R15, R38, R15, !PT ;  /* 0x0000000f260f7209 */ /* 0x000fc40007810000 */
[----:B------:R-:W-:Y:S02]  /*10bb0*/  LOP3.LUT R22, R22, 0xffffffef, RZ, 0xc0, !PT ;  /* 0xffffffef16167812 */ /* 0x000fe400078ec0ff */
[----:B------:R-:W-:Y:S02]  /*10bc0*/  FMNMX.FTZ R15, R39, R15, !PT ;  /* 0x0000000f270f7209 */ /* 0x000fe40007810000 */
[----:B------:R-:W-:Y:S02]  /*10bd0*/  ISETP.LT.OR P4, PT, R136, 0x71, P4 ;  /* 0x000000718800780c */ /* 0x000fe40002781670 */
[----:B------:R-:W-:Y:S02]  /*10be0*/  FMNMX.FTZ R15, R42, R15, !PT ;  /* 0x0000000f2a0f7209 */ /* 0x000fe40007810000 */
[----:B------:R-:W-:Y:S02]  /*10bf0*/  ISETP.LT.OR P5, PT, R136, 0x72, P5 ;  /* 0x000000728800780c */ /* 0x000fe40002fa1670 */
[----:B------:R-:W-:-:S02]  /*10c00*/  FMNMX.FTZ R15, R43, R15, !PT ;  /* 0x0000000f2b0f7209 */ /* 0x000fc40007810000 */
[----:B------:R-:W-:Y:S02]  /*10c10*/  @P0 LOP3.LUT R22, R22, 0x10, RZ, 0xfc, !PT ;  /* 0x0000001016160812 */ /* 0x000fe400078efcff */
[----:B------:R-:W-:Y:S02]  /*10c20*/  FMNMX.FTZ R15, R46, R15, !PT ;  /* 0x0000000f2e0f7209 */ /* 0x000fe40007810000 */
[----:B------:R-:W-:Y:S02]  /*10c30*/  ISETP.LT.OR P0, PT, R136, 0x69, P2 ;  /* 0x000000698800780c */ /* 0x000fe40001701670 */
[----:B------:R-:W-:Y:S02]  /*10c40*/  FMNMX.FTZ R15, R47, R15, !PT ;  /* 0x0000000f2f0f7209 */ /* 0x000fe40007810000 */
[----:B------:R-:W-:Y:S02]  /*10c50*/  LOP3.LUT P2, RZ, R22, 0x2, RZ, 0xc0, !PT ;  /* 0x0000000216ff7812 */ /* 0x000fe4000784c0ff */
[----:B0-----:R-:W-:-:S02]  /*10c60*/  FMNMX.FTZ R12, R12, R13, !PT ;  /* 0x0000000d0c0c7209 */ /* 0x001fc40007810000 */
[----:B------:R-:W-:Y:S02]  /*10c70*/  FMNMX.FTZ R15, R50, R15, !PT ;  /* 0x0000000f320f7209 */ /* 0x000fe40007810000 */
[----:B------:R-:W-:Y:S01]  /*10c80*/  LOP3.LUT R22, R22, 0xfffffffb, RZ, 0xc0, !PT ;  /* 0xfffffffb16167812 */ /* 0x000fe200078ec0ff */
[----:B------:R-:W0:Y:S01]  /*10c90*/  SHFL.BFLY PT, R13, R12, 0x1, 0x1f ;  /* 0x0c201f000c0d7f89 */ /* 0x000e2200000e0000 */
[----:B------:R-:W-:Y:S02]  /*10ca0*/  FMNMX.FTZ R15, R51, R15, !PT ;  /* 0x0000000f330f7209 */ /* 0x000fe40007810000 */
[----:B------:R-:W-:Y:S02]  /*10cb0*/  @P0 LOP3.LUT R22, R22, 0x4, RZ, 0xfc, !PT ;  /* 0x0000000416160812 */ /* 0x000fe400078efcff */
[----:B------:R-:W-:Y:S02]  /*10cc0*/  FMNMX.FTZ R15, R54, R15, !PT ;  /* 0x0000000f360f7209 */ /* 0x000fe40007810000 */
[----:B------:R-:W-:-:S02]  /*10cd0*/  ISETP.LT.OR P0, PT, R136, 0x6a, P3 ;  /* 0x0000006a8800780c */ /* 0x000fc40001f01670 */
[----:B------:R-:W-:Y:S02]  /*10ce0*/  FMNMX.FTZ R15, R55, R15, !PT ;  /* 0x0000000f370f7209 */ /* 0x000fe40007810000 */
[----:B------:R-:W-:Y:S02]  /*10cf0*/  LOP3.LUT R22, R22, 0xbfffffff, RZ, 0xc0, !PT ;  /* 0xbfffffff16167812 */ /* 0x000fe400078ec0ff */
[----:B------:R-:W-:Y:S02]  /*10d00*/  FMNMX.FTZ R15, R58, R15, !PT ;  /* 0x0000000f3a0f7209 */ /* 0x000fe40007810000 */
[----:B------:R-:W-:Y:S02]  /*10d10*/  FSEL R82, R82, -INF , !P4 ;  /* 0xff80000052527808 */ /* 0x000fe40006000000 */
[----:B------:R-:W-:Y:S02]  /*10d20*/  FMNMX.FTZ R15, R59, R15, !PT ;  /* 0x0000000f3b0f7209 */ /* 0x000fe40007810000 */
[----:B------:R-:W-:-:S02]  /*10d30*/  ISETP.LT.OR P6, PT, R136, 0x79, P6 ;  /* 0x000000798800780c */ /* 0x000fc400037c1670 */
[----:B------:R-:W-:Y:S02]  /*10d40*/  FMNMX.FTZ R15, R62, R15, !PT ;  /* 0x0000000f3e0f7209 */ /* 0x000fe40007810000 */
[----:B------:R-:W-:Y:S02]  /*10d50*/  @P0 LOP3.LUT R22, R22, 0x40000000, RZ, 0xfc, !PT ;  /* 0x4000000016160812 */ /* 0x000fe400078efcff */
[----:B0-----:R-:W-:Y:S02]  /*10d60*/  FMNMX.FTZ R12, R12, R13, !PT ;  /* 0x0000000d0c0c7209 */ /* 0x001fe40007810000 */
[----:B------:R-:W-:Y:S02]  /*10d70*/  FMNMX.FTZ R15, R63, R15, !PT ;  /* 0x0000000f3f0f7209 */ /* 0x000fe40007810000 */
[----:B------:R-:W-:Y:S02]  /*10d80*/  FSETP.NEU.FTZ.AND P3, PT, R12, -INF , PT ;  /* 0xff8000000c00780b */ /* 0x000fe40003f7d000 */
[----:B------:R-:W-:-:S02]  /*10d90*/  FMNMX.FTZ R15, R66, R15, !PT ;  /* 0x0000000f420f7209 */ /* 0x000fc40007810000 */
[----:B------:R-:W-:Y:S02]  /*10da0*/  FSEL R13, R12, RZ, P3 ;  /* 0x000000ff0c0d7208 */ /* 0x000fe40001800000 */
[----:B------:R-:W-:Y:S02]  /*10db0*/  FMNMX.FTZ R15, R67, R15, !PT ;  /* 0x0000000f430f7209 */ /* 0x000fe40007810000 */
[----:B------:R-:W-:Y:S01]  /*10dc0*/  LOP3.LUT P0, RZ, R22, 0x10, RZ, 0xc0, !PT ;  /* 0x0000001016ff7812 */ /* 0x000fe2000780c0ff */
[----:B------:R-:W-:-:S01]  /*10dd0*/  FADD.FTZ R3, -R13, R3 ;  /* 0x000000030d037221 */ /* 0x000fc20000010100 */
[----:B------:R-:W-:Y:S01]  /*10de0*/  FMNMX.FTZ R15, R70, R15, !PT ;  /* 0x0000000f460f7209 */ /* 0x000fe20007810000 */
[----:B------:R-:W-:-:S01]  /*10df0*/  FFMA.FTZ R13, R2, R12, -8 ;  /* 0xc1000000020d7423 */ /* 0x000fc2000001000c */
[----:B------:R-:W-:Y:S01]  /*10e00*/  FSEL R75, R75, -INF , !P0 ;  /* 0xff8000004b4b7808 */ /* 0x000fe20004000000 */
[----:B------:R-:W-:Y:S01]  /*10e10*/  FMUL.FTZ R3, R2, R3 ;  /* 0x0000000302037220 */ /* 0x000fe20000410000 */
[----:B------:R-:W-:-:S02]  /*10e20*/  FMNMX.FTZ R15, R71, R15, !PT ;  /* 0x0000000f470f7209 */ /* 0x000fc40007810000 */
[----:B------:R-:W-:Y:S02]  /*10e30*/  FSEL R13, R13, RZ, P3 ;  /* 0x000000ff0d0d7208 */ /* 0x000fe40001800000 */
[----:B------:R-:W-:Y:S01]  /*10e40*/  LOP3.LUT P3, RZ, R22, 0x4, RZ, 0xc0, !PT ;  /* 0x0000000416ff7812 */ /* 0x000fe2000786c0ff */
[----:B------:R-:W-:Y:S01]  /*10e50*/  MUFU.EX2 R3, R3 ;  /* 0x0000000300037308 */ /* 0x000fe20000000800 */
[----:B------:R-:W-:Y:S01]  /*10e60*/  FMNMX.FTZ R15, R74, R15, !PT ;  /* 0x0000000f4a0f7209 */ /* 0x000fe20007810000 */
[--C-:B------:R-:W-:Y:S01]  /*10e70*/  FFMA.FTZ R24, R2, R24, -R13.reuse ;  /* 0x0000001802187223 */ /* 0x100fe2000001080d */
[----:B------:R-:W-:Y:S01]  /*10e80*/  LOP3.LUT P0, RZ, R22, 0x40000000, RZ, 0xc0, !PT ;  /* 0x4000000016ff7812 */ /* 0x000fe2000780c0ff */
[--C-:B------:R-:W-:Y:S01]  /*10e90*/  FFMA.FTZ R25, R2, R25, -R13.reuse ;  /* 0x0000001902197223 */ /* 0x100fe2000001080d */
[----:B------:R-:W-:Y:S01]  /*10ea0*/  FSEL R78, R78, -INF , !P3 ;  /* 0xff8000004e4e7808 */ /* 0x000fe20005800000 */
[C-C-:B------:R-:W-:Y:S01]  /*10eb0*/  FFMA.FTZ R28, R2.reuse, R28, -R13.reuse ;  /* 0x0000001c021c7223 */ /* 0x140fe2000001080d */
[----:B------:R-:W-:Y:S01]  /*10ec0*/  FMNMX.FTZ R15, R75, R15, !PT ;  /* 0x0000000f4b0f7209 */ /* 0x000fe20007810000 */
[----:B------:R-:W0:Y:S01]  /*10ed0*/  MUFU.EX2 R24, R24 ;  /* 0x0000001800187308 */ /* 0x000e220000000800 */
[----:B------:R-:W-:Y:S01]  /*10ee0*/  FSEL R79, R79, -INF , !P0 ;  /* 0xff8000004f4f7808 */ /* 0x000fe20004000000 */
[--C-:B------:R-:W-:Y:S01]  /*10ef0*/  FFMA.FTZ R29, R2, R29, -R13.reuse ;  /* 0x0000001d021d7223 */ /* 0x100fe2000001080d */
[----:B------:R-:W-:Y:S01]  /*10f00*/  FMNMX.FTZ R15, R78, R15, !PT ;  /* 0x0000000f4e0f7209 */ /* 0x000fe20007810000 */
[C-C-:B------:R-:W-:Y:S01]  /*10f10*/  FFMA.FTZ R32, R2.reuse, R32, -R13.reuse ;  /* 0x0000002002207223 */ /* 0x140fe2000001080d */
[----:B------:R-:W-:Y:S01]  /*10f20*/  FSEL R83, R83, -INF , !P5 ;  /* 0xff80000053537808 */ /* 0x000fe20006800000 */
[--C-:B------:R-:W-:Y:S01]  /*10f30*/  FFMA.FTZ R33, R2, R33, -R13.reuse ;  /* 0x0000002102217223 */ /* 0x100fe2000001080d */
[----:B------:R-:W-:Y:S01]  /*10f40*/  FMNMX.FTZ R15, R79, R15, !PT ;  /* 0x0000000f4f0f7209 */ /* 0x000fe20007810000 */
[----:B------:R-:W1:Y:S01]  /*10f50*/  MUFU.EX2 R25, R25 ;  /* 0x0000001900197308 */ /* 0x000e620000000800 */
[----:B------:R-:W-:Y:S01]  /*10f60*/  ISETP.LT.OR P2, PT, R136, 0x7a, P2 ;  /* 0x0000007a8800780c */ /* 0x000fe20001741670 */
[--C-:B------:R-:W-:Y:S01]  /*10f70*/  FFMA.FTZ R36, R2, R36, -R13.reuse ;  /* 0x0000002402247223 */ /* 0x100fe2000001080d */
[----:B------:R-:W-:Y:S01]  /*10f80*/  FMNMX.FTZ R15, R82, R15, !PT ;  /* 0x0000000f520f7209 */ /* 0x000fe20007810000 */
[--C-:B------:R-:W-:Y:S01]  /*10f90*/  FFMA.FTZ R37, R2, R37, -R13.reuse ;  /* 0x0000002502257223 */ /* 0x100fe2000001080d */
[----:B------:R-:W-:Y:S01]  /*10fa0*/  FSEL R86, R86, -INF , !P6 ;  /* 0xff80000056567808 */ /* 0x000fe20007000000 */
[--C-:B------:R-:W-:Y:S01]  /*10fb0*/  FFMA.FTZ R40, R2, R40, -R13.reuse ;  /* 0x0000002802287223 */ /* 0x100fe2000001080d */
[----:B------:R-:W-:Y:S01]  /*10fc0*/  FMNMX.FTZ R15, R83, R15, !PT ;  /* 0x0000000f530f7209 */ /* 0x000fe20007810000 */
[----:B------:R-:W-:Y:S01]  /*10fd0*/  MUFU.EX2 R28, R28 ;  /* 0x0000001c001c7308 */ /* 0x000fe20000000800 */
[----:B------:R-:W-:Y:S01]  /*10fe0*/  FSEL R87, R87, -INF , !P2 ;  /* 0xff80000057577808 */ /* 0x000fe20005000000 */
[----:B0-----:R-:W-:Y:S01]  /*10ff0*/  FFMA.FTZ R6, R3, R6, R24 ;  /* 0x0000000603067223 */ /* 0x001fe20000010018 */
[----:B------:R-:W-:Y:S01]  /*11000*/  FMNMX.FTZ R15, R86, R15, !PT ;  /* 0x0000000f560f7209 */ /* 0x000fe20007810000 */
[C-C-:B------:R-:W-:Y:S01]  /*11010*/  FFMA.FTZ R41, R2.reuse, R41, -R13.reuse ;  /* 0x0000002902297223 */ /* 0x140fe2000001080d */
[----:B------:R-:W-:-:S01]  /*11020*/  FFMA.FTZ R44, R2, R44, -R13 ;  /* 0x0000002c022c7223 */ /* 0x000fc2000001080d */
[----:B------:R-:W-:Y:S01]  /*11030*/  FFMA.FTZ R45, R2, R45, -R13 ;  /* 0x0000002d022d7223 */ /* 0x000fe2000001080d */
[----:B------:R-:W-:Y:S01]  /*11040*/  FMNMX.FTZ R15, R87, R15, !PT ;  /* 0x0000000f570f7209 */ /* 0x000fe20007810000 */
[----:B------:R-:W-:Y:S01]  /*11050*/  MUFU.EX2 R29, R29 ;  /* 0x0000001d001d7308 */ /* 0x000fe20000000800 */
[----:B-1----:R-:W-:-:S01]  /*11060*/  FADD.FTZ R6, R25, R6 ;  /* 0x0000000619067221 */ /* 0x002fc20000010000 */
[C-C-:B------:R-:W-:Y:S01]  /*11070*/  FFMA.FTZ R48, R2.reuse, R48, -R13.reuse ;  /* 0x0000003002307223 */ /* 0x140fe2000001080d */
[----:B------:R-:W-:-:S01]  /*11080*/  FFMA.FTZ R49, R2, R49, -R13 ;  /* 0x0000003102317223 */ /* 0x000fc2000001080d */
[----:B------:R-:W0:Y:S01]  /*11090*/  SHFL.BFLY PT, R19, R15, 0x2, 0x1f ;  /* 0x0c401f000f137f89 */ /* 0x000e2200000e0000 */
        /* <DEDUP_REMOVED lines=21> */
[----:B------:R-:W-:-:S02]  /*111f0*/  LOP3.LUT P0, RZ, R22, 0x20000000, RZ, 0xc0, !PT ;  /* 0x2000000016ff7812 */ /* 0x000fc4000780c0ff */
[----:B0-----:R-:W-:-:S04]  /*11200*/  FMNMX.FTZ R15, R15, R19, !PT ;  /* 0x000000130f0f7209 */ /* 0x001fc80007810000 */
[----:B------:R-:W-:Y:S01]  /*11210*/  MUFU.EX2 R37, R37 ;  /* 0x0000002500257308 */ /* 0x000fe20000000800 */
[----:B------:R-:W0:Y:S07]  /*11220*/  SHFL.BFLY PT, R19, R15, 0x1, 0x1f ;  /* 0x0c201f000f137f89 */ /* 0x000e2e00000e0000 */
[----:B------:R-:W-:Y:S08]  /*11230*/  MUFU.EX2 R40, R40 ;  /* 0x0000002800287308 */ /* 0x000ff00000000800 */
[----:B------:R-:W-:Y:S08]  /*11240*/  MUFU.EX2 R41, R41 ;  /* 0x0000002900297308 */ /* 0x000ff00000000800 */
[----:B------:R-:W-:Y:S01]  /*11250*/  MUFU.EX2 R44, R44 ;  /* 0x0000002c002c7308 */ /* 0x000fe20000000800 */
[----:B0-----:R-:W-:-:S04]  /*11260*/  FMNMX.FTZ R15, R15, R19, !PT ;  /* 0x000000130f0f7209 */ /* 0x001fc80007810000 */
[----:B------:R-:W-:-:S03]  /*11270*/  FSETP.NEU.FTZ.AND P1, PT, R15, -INF , PT ;  /* 0xff8000000f00780b */ /* 0x000fc60003f3d000 */
[----:B------:R-:W-:Y:S01]  /*11280*/  MUFU.EX2 R45, R45 ;  /* 0x0000002d002d7308 */ /* 0x000fe20000000800 */
[----:B------:R-:W-:-:S05]  /*11290*/  FSEL R19, R15, RZ, P1 ;  /* 0x000000ff0f137208 */ /* 0x000fca0000800000 */
[----:B------:R-:W-:Y:S01]  /*112a0*/  FADD.FTZ R0, -R19, R0 ;  /* 0x0000000013007221 */ /* 0x000fe20000010100 */
[----:B------:R-:W-:-:S01]  /*112b0*/  FFMA.FTZ R19, R2, R15, -8 ;  /* 0xc100000002137423 */ /* 0x000fc2000001000f */
[----:B------:R-:W-:Y:S02]  /*112c0*/  MUFU.EX2 R48, R48 ;  /* 0x0000003000307308 */ /* 0x000fe40000000800 */
[----:B------:R-:W-:Y:S02]  /*112d0*/  FMUL.FTZ R0, R2, R0 ;  /* 0x0000000002007220 */ /* 0x000fe40000410000 */
[----:B------:R-:W-:-:S04]  /*112e0*/  FSEL R19, R19, RZ, P1 ;  /* 0x000000ff13137208 */ /* 0x000fc80000800000 */
        /* <DEDUP_REMOVED lines=17> */
[----:B------:R-:W-:-:S01]  /*11400*/  FFMA.FTZ R54, R2, R54, -R19 ;  /* 0x0000003602367223 */ /* 0x000fc20000010813 */
[C-C-:B------:R-:W-:Y:S01]  /*11410*/  FFMA.FTZ R55, R2.reuse, R55, -R19.reuse ;  /* 0x0000003702377223 */ /* 0x140fe20000010813 */
[----:B------:R-:W-:-:S01]  /*11420*/  FFMA.FTZ R58, R2, R58, -R19 ;  /* 0x0000003a023a7223 */ /* 0x000fc20000010813 */
[C-C-:B------:R-:W-:Y:S01]  /*11430*/  FFMA.FTZ R59, R2.reuse, R59, -R19.reuse ;  /* 0x0000003b023b7223 */ /* 0x140fe20000010813 */
[----:B------:R-:W-:-:S01]  /*11440*/  FFMA.FTZ R62, R2, R62, -R19 ;  /* 0x0000003e023e7223 */ /* 0x000fc20000010813 */
[C-C-:B------:R-:W-:Y:S01]  /*11450*/  FFMA.FTZ R63, R2.reuse, R63, -R19.reuse ;  /* 0x0000003f023f7223 */ /* 0x140fe20000010813 */
[----:B------:R-:W-:-:S01]  /*11460*/  FFMA.FTZ R66, R2, R66, -R19 ;  /* 0x0000004202427223 */ /* 0x000fc20000010813 */
[----:B------:R-:W2:Y:S01]  /*11470*/  MUFU.EX2 R30, R30 ;  /* 0x0000001e001e7308 */ /* 0x000ea20000000800 */
[----:B0-----:R-:W-:-:S01]  /*11480*/  FFMA.FTZ R5, R0, R5, R26 ;  /* 0x0000000500057223 */ /* 0x001fc2000001001a */
[C-C-:B------:R-:W-:Y:S01]  /*11490*/  FFMA.FTZ R67, R2.reuse, R67, -R19.reuse ;  /* 0x0000004302437223 */ /* 0x140fe20000010813 */
[----:B------:R-:W-:-:S01]  /*114a0*/  FFMA.FTZ R70, R2, R70, -R19 ;  /* 0x0000004602467223 */ /* 0x000fc20000010813 */
[C-C-:B------:R-:W-:Y:S01]  /*114b0*/  FFMA.FTZ R71, R2.reuse, R71, -R19.reuse ;  /* 0x0000004702477223 */ /* 0x140fe20000010813 */
[----:B------:R-:W-:-:S01]  /*114c0*/  FFMA.FTZ R74, R2, R74, -R19 ;  /* 0x0000004a024a7223 */ /* 0x000fc20000010813 */
[C-C-:B------:R-:W-:Y:S01]  /*114d0*/  FFMA.FTZ R75, R2.reuse, R75, -R19.reuse ;  /* 0x0000004b024b7223 */ /* 0x140fe20000010813 */
[----:B------:R-:W-:-:S01]  /*114e0*/  FFMA.FTZ R78, R2, R78, -R19 ;  /* 0x0000004e024e7223 */ /* 0x000fc20000010813 */
[----:B------:R-:W0:Y:S01]  /*114f0*/  MUFU.EX2 R31, R31 ;  /* 0x0000001f001f7308 */ /* 0x000e220000000800 */
[----:B-1----:R-:W-:-:S01]  /*11500*/  FADD.FTZ R21, R27, R5 ;  /* 0x000000051b157221 */ /* 0x002fc20000010000 */
[----:B------:R-:W-:Y:S01]  /*11510*/  FADD.FTZ R5, R28, R6 ;  /* 0x000000061c057221 */ /* 0x000fe20000010000 */
[----:B------:R-:W-:-:S01]  /*11520*/  FFMA.FTZ R79, R2, R79, -R19 ;  /* 0x0000004f024f7223 */ /* 0x000fc20000010813 */
[C-C-:B------:R-:W-:Y:S01]  /*11530*/  FFMA.FTZ R82, R2.reuse, R82, -R19.reuse ;  /* 0x0000005202527223 */ /* 0x140fe20000010813 */
[----:B------:R-:W-:-:S01]  /*11540*/  FFMA.FTZ R83, R2, R83, -R19 ;  /* 0x0000005302537223 */ /* 0x000fc20000010813 */
[----:B------:R-:W-:Y:S01]  /*11550*/  FADD.FTZ R5, R29, R5 ;  /* 0x000000051d057221 */ /* 0x000fe20000010000 */
[----:B------:R-:W-:-:S01]  /*11560*/  FFMA.FTZ R86, R2, R86, -R19 ;  /* 0x0000005602567223 */ /* 0x000fc20000010813 */
[----:B------:R-:W1:Y:S01]  /*11570*/  MUFU.EX2 R34, R34 ;  /* 0x0000002200227308 */ /* 0x000e620000000800 */
[----:B--2---:R-:W-:-:S01]  /*11580*/  FADD.FTZ R6, R30, R21 ;  /* 0x000000151e067221 */ /* 0x004fc20000010000 */
[----:B------:R-:W-:Y:S01]  /*11590*/  FADD.FTZ R5, R32, R5 ;  /* 0x0000000520057221 */ /* 0x000fe20000010000 */
[----:B------:R-:W-:-:S03]  /*115a0*/  FFMA.FTZ R19, R2, R87, -R19 ;  /* 0x0000005702137223 */ /* 0x000fc60000010813 */
[----:B------:R-:W-:Y:S02]  /*115b0*/  FADD.FTZ R5, R33, R5 ;  /* 0x0000000521057221 */ /* 0x000fe40000010000 */
        /* <DEDUP_REMOVED lines=14> */
[----:B------:R-:W-:-:S06]  /*116a0*/  FADD.FTZ R5, R48, R5 ;  /* 0x0000000530057221 */ /* 0x000fcc0000010000 */
        /* <DEDUP_REMOVED lines=84> */
[----:B-1----:R-:W-:-:S03]  /*11bf0*/  FADD.FTZ R6, R13, R5 ;  /* 0x000000050d067221 */ /* 0x002fc60000010000 */
[----:B--2---:R-:W-:Y:S01]  /*11c00*/  FADD.FTZ R5, R19, R21 ;  /* 0x0000001513057221 */ /* 0x004fe20000010000 */
[----:B------:R-:W-:Y:S06]  /*11c10*/  @!P0 BRA `(.L_x_1417) ;  /* 0x0000000000048947 */ /* 0x000fec0003800000 */
[----:B------:R-:W-:Y:S01]  /*11c20*/  BPT.TRAP 0x1 ;  /* 0x000000040000795c */ /* 0x000fe20000300000 */
.L_x_1417:
[----:B------:R-:W2:Y:S01]  /*11c30*/  LDL R21, [R1+0x38] ;  /* 0x0000380001157983 */ /* 0x000ea20000100800 */
[----:B------:R-:W-:Y:S01]  /*11c40*/  VIADD R152, R152, 0x19c60 ;  /* 0x00019c6098987836 */ /* 0x000fe20000000000 */
[----:B------:R-:W-:Y:S02]  /*11c50*/  F2FP.SATFINITE.E4M3.F32.PACK_AB_MERGE_C R28, R29, R28, RZ ;  /* 0x0000001c1d1c723e */ /* 0x000fe400048070ff */
[----:B------:R-:W-:Y:S02]  /*11c60*/  F2FP.SATFINITE.E4M3.F32.PACK_AB_MERGE_C R30, R31, R30, RZ ;  /* 0x0000001e1f1e723e */ /* 0x000fe400048070ff */
[----:B------:R-:W-:Y:S02]  /*11c70*/  F2FP.SATFINITE.E4M3.F32.PACK_AB_MERGE_C R36, R37, R36, RZ ;  /* 0x000000242524723e */ /* 0x000fe400048070ff */
[----:B------:R-:W-:Y:S02]  /*11c80*/  F2FP.SATFINITE.E4M3.F32.PACK_AB_MERGE_C R38, R39, R38, RZ ;  /* 0x000000262726723e */ /* 0x000fe400048070ff */
[----:B------:R-:W-:-:S02]  /*11c90*/  F2FP.SATFINITE.E4M3.F32.PACK_AB_MERGE_C R44, R45, R44, RZ ;  /* 0x0000002c2d2c723e */ /* 0x000fc400048070ff */
[----:B------:R-:W-:Y:S02]  /*11ca0*/  F2FP.SATFINITE.E4M3.F32.PACK_AB_MERGE_C R46, R47, R46, RZ ;  /* 0x0000002e2f2e723e */ /* 0x000fe400048070ff */
[----:B------:R-:W-:Y:S02]  /*11cb0*/  F2FP.SATFINITE.E4M3.F32.PACK_AB_MERGE_C R52, R53, R52, RZ ;  /* 0x000000343534723e */ /* 0x000fe400048070ff */
[----:B------:R-:W-:Y:S02]  /*11cc0*/  F2FP.SATFINITE.E4M3.F32.PACK_AB_MERGE_C R54, R55, R54, RZ ;  /* 0x000000363736723e */ /* 0x000fe400048070ff */
[----:B------:R-:W-:Y:S02]  /*11cd0*/  F2FP.SATFINITE.E4M3.F32.PACK_AB_MERGE_C R60, R61, R60, RZ ;  /* 0x0000003c3d3c723e */ /* 0x000fe400048070ff */
[----:B------:R-:W-:Y:S02]  /*11ce0*/  PRMT R152, R141, 0x654, R152 ;  /* 0x000006548d987816 */ /* 0x000fe40000000098 */
[----:B------:R-:W-:-:S02]  /*11cf0*/  F2FP.SATFINITE.E4M3.F32.PACK_AB_MERGE_C R19, R19, R86, RZ ;  /* 0x000000561313723e */ /* 0x000fc400048070ff */
[----:B------:R-:W-:Y:S01]  /*11d00*/  F2FP.SATFINITE.E4M3.F32.PACK_AB_MERGE_C R28, R25, R24, R28 ;  /* 0x00000018191c723e */ /* 0x000fe2000480701c */
[----:B------:R0:W-:Y:S01]  /*11d10*/  SYNCS.ARRIVE.TRANS64.RED.A1T0 RZ, [R152+URZ], RZ ;  /* 0x000000ff98ff79a7 */ /* 0x0001e2000810043f */
        /* <DEDUP_REMOVED lines=8> */
[----:B------:R-:W-:Y:S02]  /*11da0*/  F2FP.SATFINITE.E4M3.F32.PACK_AB_MERGE_C R62, R63, R62, RZ ;  /* 0x0000003e3f3e723e */ /* 0x000fe400048070ff */
[----:B------:R-:W-:Y:S02]  /*11db0*/  F2FP.SATFINITE.E4M3.F32.PACK_AB_MERGE_C R68, R69, R68, RZ ;  /* 0x000000444544723e */ /* 0x000fe400048070ff */
[----:B------:R-:W-:-:S02]  /*11dc0*/  F2FP.SATFINITE.E4M3.F32.PACK_AB_MERGE_C R70, R71, R70, RZ ;  /* 0x000000464746723e */ /* 0x000fc400048070ff */
[----:B------:R-:W-:Y:S02]  /*11dd0*/  F2FP.SATFINITE.E4M3.F32.PACK_AB_MERGE_C R76, R77, R76, RZ ;  /* 0x0000004c4d4c723e */ /* 0x000fe400048070ff */
[----:B------:R-:W-:Y:S02]  /*11de0*/  F2FP.SATFINITE.E4M3.F32.PACK_AB_MERGE_C R78, R79, R78, RZ ;  /* 0x0000004e4f4e723e */ /* 0x000fe400048070ff */
[----:B------:R-:W-:Y:S01]  /*11df0*/  F2FP.SATFINITE.E4M3.F32.PACK_AB_MERGE_C R13, R13, R84, RZ ;  /* 0x000000540d0d723e */ /* 0x000fe200048070ff */
        /* <DEDUP_REMOVED lines=60> */
[----:B------:R-:W-:-:S02]  /*121c0*/  IMAD.MOV.U32 R149, RZ, RZ, R30 ;  /* 0x000000ffff957224 */ /* 0x000fc400078e001e */
[----:B------:R-:W-:Y:S02]  /*121d0*/  IMAD.MOV.U32 R150, RZ, RZ, R36 ;  /* 0x000000ffff967224 */ /* 0x000fe400078e0024 */
[----:B------:R-:W-:Y:S02]  /*121e0*/  IMAD.MOV.U32 R151, RZ, RZ, R38 ;  /* 0x000000ffff977224 */ /* 0x000fe400078e0026 */
[----:B------:R-:W-:Y:S02]  /*121f0*/  IMAD.MOV.U32 R144, RZ, RZ, R44 ;  /* 0x000000ffff907224 */ /* 0x000fe400078e002c */
[----:B------:R-:W-:Y:S02]  /*12200*/  IMAD.MOV.U32 R145, RZ, RZ, R46 ;  /* 0x000000ffff917224 */ /* 0x000fe400078e002e */
[----:B------:R-:W-:Y:S02]  /*12210*/  IMAD.MOV.U32 R146, RZ, RZ, R52 ;  /* 0x000000ffff927224 */ /* 0x000fe400078e0034 */
[----:B------:R-:W-:-:S02]  /*12220*/  IMAD.MOV.U32 R147, RZ, RZ, R54 ;  /* 0x000000ffff937224 */ /* 0x000fc400078e0036 */
[----:B------:R-:W-:Y:S01]  /*12230*/  IMAD.MOV.U32 R140, RZ, RZ, R60 ;  /* 0x000000ffff8c7224 */ /* 0x000fe200078e003c */
[C---:B--2---:R-:W-:Y:S01]  /*12240*/  ISETP.GT.AND P1, PT, R4.reuse, R21, PT ;  /* 0x000000150400720c */ /* 0x044fe20003f24270 */
[----:B------:R-:W-:-:S12]  /*12250*/  VIADD R4, R4, 0xffffffff ;  /* 0xffffffff04047836 */ /* 0x000fd80000000000 */
[----:B0-----:R-:W-:Y:S05]  /*12260*/  @P1 BRA `(.L_x_1418) ;  /* 0xffffffd0001c1947 */ /* 0x001fea000383ffff */
[----:B------:R-:W-:Y:S05]  /*12270*/  BSYNC B0 ;  /* 0x0000000000007941 */ /* 0x000fea0003800000 */
.L_x_1397:
[----:B------:R-:W-:Y:S02]  /*12280*/  IMAD.MOV.U32 R0, RZ, RZ, R15 ;  /* 0x000000ffff007224 */ /* 0x000fe400078e000f */
[----:B------:R-:W-:Y:S02]  /*12290*/  IMAD.MOV.U32 R3, RZ, RZ, R12 ;  /* 0x000000ffff037224 */ /* 0x000fe400078e000c */
[----:B------:R-:W-:Y:S02]  /*122a0*/  IMAD.MOV.U32 R19, RZ, RZ, R7 ;  /* 0x000000ffff137224 */ /* 0x000fe400078e0007 */
[----:B------:R-:W-:-:S07]  /*122b0*/  IMAD.MOV.U32 R156, RZ, RZ, R20 ;  /* 0x000000ffff9c7224 */ /* 0x000fce00078e0014 */
.L_x_1396:
[----:B------:R-:W-:Y:S05]  /*122c0*/  BSYNC B1 ;  /* 0x0000000000017941 */ /* 0x000fea0003800000 */
.L_x_1395:
[----:B------:R-:W2:Y:S01]  /*122d0*/  LDL R7, [R1+0x2c] ;  /* 0x00002c0001077983 */ /* 0x000ea20000100800 */
[----:B------:R-:W0:Y:S03]  /*122e0*/  LDC R12, c[0x0][0x448] ;  /* 0x00011200ff0c7b82 */ /* 0x000e260000000800 */
[----:B------:R-:W3:Y:S01]  /*122f0*/  LDL R20, [R1+0x8] ;  /* 0x0000080001147983 */ /* 0x000ee20000100800 */
[----:B------:R-:W-:-:S04]  /*12300*/  LOP3.LUT R22, R22, 0xffffffdf, RZ, 0xc0, !PT ;  /* 0xffffffdf16167812 */ /* 0x000fc800078ec0ff */
[----:B------:R-:W1:Y:S01]  /*12310*/  LDC R15, c[0x0][0x9e4] ;  /* 0x00027900ff0f7b82 */ /* 0x000e620000000800 */
[----:B0-----:R-:W-:-:S13]  /*12320*/  ISETP.NE.AND P1, PT, R12, 0x1, PT ;  /* 0x000000010c00780c */ /* 0x001fda0003f25270 */
[----:B------:R-:W0:Y:S01]  /*12330*/  @P1 LDC R12, c[0x0][0x44c] ;  /* 0x00011300ff0c1b82 */ /* 0x000e220000000800 */
[----:B------:R-:W-:-:S04]  /*12340*/  @P1 LOP3.LUT R22, R22, 0x20, RZ, 0xfc, !PT ;  /* 0x0000002016161812 */ /* 0x000fc800078efcff */
[----:B------:R-:W-:-:S03]  /*12350*/  LOP3.LUT R22, R22, 0xffffffbf, RZ, 0xc0, !PT ;  /* 0xffffffbf16167812 */ /* 0x000fc600078ec0ff */
[----:B------:R-:W4:Y:S01]  /*12360*/  @P1 LDC R13, c[0x0][0x450] ;  /* 0x00011400ff0d1b82 */ /* 0x000f220000000800 */
[----:B--2---:R-:W-:-:S04]  /*12370*/  VIADD R7, R7, 0xbf ;  /* 0x000000bf07077836 */ /* 0x004fc80000000000 */
[----:B0-----:R-:W-:Y:S01]  /*12380*/  @P1 IMAD.HI.U32 R12, R7, R12, RZ ;  /* 0x0000000c070c1227 */ /* 0x001fe200078e00ff */
[----:B---3--:R-:W-:-:S04]  /*12390*/  IADD3 R20, R20, 0x1, -R157 ;  /* 0x0000000114147810 */ /* 0x008fc80007ffe89d */
[----:B----4-:R-:W-:Y:S02]  /*123a0*/  @P1 SHF.R.U32.HI R7, RZ, R13, R12 ;  /* 0x0000000dff071219 */ /* 0x010fe4000001160c */
[----:B-1----:R-:W-:-:S03]  /*123b0*/  ISETP.GE.AND P1, PT, R15, 0x1, PT ;  /* 0x000000010f00780c */ /* 0x002fc60003f26270 */
[----:B------:R-:W-:-:S04]  /*123c0*/  IMAD.IADD R7, R20, 0x1, R7 ;  /* 0x0000000114077824 */ /* 0x000fc800078e0207 */
[----:B------:R-:W-:-:S06]  /*123d0*/  IMAD.IADD R14, R7, 0x1, -R14 ;  /* 0x00000001070e7824 */ /* 0x000fcc00078e0a0e */
[----:B------:R-:W-:Y:S01]  /*123e0*/  @P1 LOP3.LUT R22, R22, 0x40, RZ, 0xfc, !PT ;  /* 0x0000004016161812 */ /* 0x000fe200078efcff */
        /* <DEDUP_REMOVED lines=11> */
.L_x_1421:
[----:B------:R-:W-:-:S13]  /*124a0*/  ISETP.NE.AND P1, PT, R15, 0x1, PT ;  /* 0x000000010f00780c */ /* 0x000fda0003f25270 */
[----:B------:R-:W0:Y:S02]  /*124b0*/  @P1 LDC.64 R12, c[0x0][0x9e8] ;  /* 0x00027a00ff0c1b82 */ /* 0x000e240000000a00 */
[----:B0-----:R-:W-:-:S05]  /*124c0*/  @P1 IMAD.HI.U32 R12, R7, R12, RZ ;  /* 0x0000000c070c1227 */ /* 0x001fca00078e00ff */
[----:B------:R-:W-:-:S07]  /*124d0*/  @P1 SHF.R.U32.HI R7, RZ, R13, R12 ;  /* 0x0000000dff071219 */ /* 0x000fce000001160c */
.L_x_1422:
[----:B------:R-:W-:Y:S05]  /*124e0*/  BSYNC B0 ;  /* 0x0000000000007941 */ /* 0x000fea0003800000 */
.L_x_1420:
[----:B------:R-:W-:-:S05]  /*124f0*/  IMAD R7, R7, R15, RZ ;  /* 0x0000000f07077224 */ /* 0x000fca00078e02ff */
[----:B------:R-:W-:-:S07]  /*12500*/  VIMNMX R14, R14, R7, !PT ;  /* 0x000000070e0e7248 */ /* 0x000fce0007fe0100 */
.L_x_1419:
[----:B------:R-:W2:Y:S01]  /*12510*/  LDL R12, [R1+0x4c] ;  /* 0x00004c00010c7983 */ /* 0x000ea20000100800 */
[----:B------:R-:W-:Y:S01]  /*12520*/  VIADD R14, R14, 0x7f ;  /* 0x0000007f0e0e7836 */ /* 0x000fe20000000000 */
[----:B------:R-:W-:Y:S04]  /*12530*/  BSSY B0, `(.L_x_1423) ;  /* 0x00001e3000007945 */ /* 0x000fe80003800000 */
[----:B------:R-:W-:-:S04]  /*12540*/  SHF.R.S32.HI R7, RZ, 0x1f, R14 ;  /* 0x0000001fff077819 */ /* 0x000fc8000001140e */
[----:B------:R-:W-:-:S04]  /*12550*/  LEA.HI R7, R7, R14, RZ, 0x7 ;  /* 0x0000000e07077211 */ /* 0x000fc800078f38ff */
[----:B------:R-:W-:-:S04]  /*12560*/  SHF.R.S32.HI R7, RZ, 0x7, R7 ;  /* 0x00000007ff077819 */ /* 0x000fc80000011407 */
[----:B--2---:R-:W-:-:S04]  /*12570*/  VIMNMX R152, R12, R7, !PT ;  /* 0x000000070c987248 */ /* 0x004fc80007fe0100 */
[----:B------:R-:W-:-:S13]  /*12580*/  ISETP.GE.AND P1, PT, R4, R152, PT ;  /* 0x000000980400720c */ /* 0x000fda0003f26270 */
[----:B------:R-:W-:Y:S05]  /*12590*/  @!P1 BRA `(.L_x_1424) ;  /* 0x0000001c00709947 */ /* 0x000fea0003800000 */
[----:B------:R-:W-:Y:S01]  /*125a0*/  BSSY B1, `(.L_x_1424) ;  /* 0x00001db000017945 */ /* 0x000fe20003800000 */
[----:B------:R-:W-:Y:S02]  /*125b0*/  IMAD.MOV.U32 R7, RZ, RZ, R0 ;  /* 0x000000ffff077224 */ /* 0x000fe400078e0000 */
[----:B------:R-:W-:Y:S02]  /*125c0*/  IMAD.MOV.U32 R14, RZ, RZ, R3 ;  /* 0x000000ffff0e7224 */ /* 0x000fe400078e0003 */
[----:B------:R-:W-:Y:S02]  /*125d0*/  IMAD.MOV.U32 R13, RZ, RZ, R156 ;  /* 0x000000ffff0d7224 */ /* 0x000fe400078e009c */
[----:B------:R-:W-:-:S07]  /*125e0*/  IMAD.MOV.U32 R12, RZ, RZ, R19 ;  /* 0x000000ffff0c7224 */ /* 0x000fce00078e0013 */
.L_x_1437:
[----:B------:R-:W-:-:S05]  /*125f0*/  VIADD R0, R12, 0x1 ;  /* 0x000000010c007836 */ /* 0x000fca0000000000 */
[----:B------:R-:W-:-:S04]  /*12600*/  ISETP.NE.AND P1, PT, R0, 0x2, PT ;  /* 0x000000020000780c */ /* 0x000fc80003f25270 */
[----:B------:R-:W-:Y:S02]  /*12610*/  SEL R0, R0, RZ, P1 ;  /* 0x000000ff00007207 */ /* 0x000fe40000800000 */
[----:B------:R-:W-:-:S03]  /*12620*/  SEL R156, RZ, 0x1, P1 ;  /* 0x00000001ff9c7807 */ /* 0x000fc60000800000 */
[----:B------:R-:W-:Y:S01]  /*12630*/  IMAD.MOV.U32 R19, RZ, RZ, R0 ;  /* 0x000000ffff137224 */ /* 0x000fe200078e0000 */
[----:B------:R-:W-:Y:S01]  /*12640*/  LOP3.LUT R156, R13, R156, RZ, 0x3c, !PT ;  /* 0x0000009c0d9c7212 */ /* 0x000fe200078e3cff */
[----:B------:R-:W-:Y:S06]  /*12650*/  @!P0 BRA `(.L_x_1425) ;  /* 0x0000000000048947 */ /* 0x000fec0003800000 */
[----:B------:R-:W-:Y:S01]  /*12660*/  BPT.TRAP 0x1 ;  /* 0x000000040000795c */ /* 0x000fe20000300000 */
.L_x_1425:
[----:B------:R-:W-:Y:S01]  /*12670*/  IMAD R3, R19, 0x8, R18 ;  /* 0x0000000813037824 */ /* 0x000fe200078e0212 */
[----:B------:R-:W-:-:S04]  /*12680*/  SHF.L.U32 R20, R156, 0x1f, RZ ;  /* 0x0000001f9c147819 */ /* 0x000fc800000006ff */
[----:B------:R0:W1:Y:S01]  /*12690*/  SYNCS.PHASECHK.TRANS64.TRYWAIT P1, [R3+URZ+0x19c30], R20 ;  /* 0x019c3014030075a7 */ /* 0x000062000802017f */
[----:B------:R-:W-:Y:S05]  /*126a0*/  @!P0 BRA `(.L_x_1426) ;  /* 0x0000000000048947 */ /* 0x000fea0003800000 */
[----:B------:R-:W-:Y:S01]  /*126b0*/  BPT.TRAP 0x1 ;  /* 0x000000040000795c */ /* 0x000fe20000300000 */
.L_x_1426:
[----:B------:R-:W-:Y:S01]  /*126c0*/  BSSY B2, `(.L_x_1427) ;  /* 0x0000006000027945 */ /* 0x000fe20003800000 */
[----:B------:R-:W-:Y:S02]  /*126d0*/  IMAD R24, R19, 0x300, R153 ;  /* 0x0000030013187824 */ /* 0x000fe400078e0299 */
[----:B------:R-:W-:Y:S01]  /*126e0*/  IMAD.MOV.U32 R25, RZ, RZ, -0x3ffffff0 ;  /* 0xc0000010ff197424 */ /* 0x000fe200078e00ff */
[----:B-1----:R-:W-:Y:S06]  /*126f0*/  @P1 BRA `(.L_x_1428) ;  /* 0x0000000000081947 */ /* 0x002fec0003800000 */
[----:B------:R-:W1:Y:S02]  /*12700*/  SYNCS.PHASECHK.TRANS64.TRYWAIT P1, [R3+URZ+0x19c30], R20 ;  /* 0x019c3014030075a7 */ /* 0x000e64000802017f */
[----:B-1----:R-:W-:Y:S05]  /*12710*/  @!P1 BRA `(.L_x_1429) ;  /* 0x000000f800e09947 */ /* 0x002fea0003800000 */
.L_x_1428:
[----:B------:R-:W-:Y:S05]  /*12720*/  BSYNC B2 ;  /* 0x0000000000027941 */ /* 0x000fea0003800000 */
.L_x_1427:
[C---:B01----:R-:W-:Y:S01]  /*12730*/  VIADD R20, R24.reuse, 0x100 ;  /* 0x0000010018147836 */ /* 0x043fe20000000000 */
[C---:B------:R-:W-:Y:S01]  /*12740*/  R2UR UR6, R24.reuse ;  /* 0x00000000180672ca */ /* 0x040fe200000e0000 */
[----:B------:R-:W-:Y:S01]  /*12750*/  IMAD.MOV.U32 R21, RZ, RZ, -0x3ffffff0 ;  /* 0xc0000010ff157424 */ /* 0x000fe200078e00ff */
[----:B------:R-:W-:Y:S01]  /*12760*/  R2UR UR7, R25 ;  /* 0x00000000190772ca */ /* 0x000fe200000e0000 */
[----:B------:R-:W-:Y:S01]  /*12770*/  VIADD R24, R24, 0x200 ;  /* 0x0000020018187836 */ /* 0x000fe20000000000 */
[----:B------:R-:W-:Y:S02]  /*12780*/  R2UR UR10, R20 ;  /* 0x00000000140a72ca */ /* 0x000fe400000e0000 */
[----:B------:R-:W-:Y:S02]  /*12790*/  R2UR UR11, R21 ;  /* 0x00000000150b72ca */ /* 0x000fe400000e0000 */
[----:B------:R-:W2:Y:S01]  /*127a0*/  LDL.64 R20, [R1] ;  /* 0x0000000001147983 */ /* 0x000ea20000100a00 */
[----:B------:R-:W-:Y:S01]  /*127b0*/  R2UR UR4, R8 ;  /* 0x00000000080472ca */ /* 0x000fe200000e0000 */
[----:B------:R-:W-:Y:S01]  /*127c0*/  IMAD.MOV.U32 R25, RZ, RZ, -0x3ffffff0 ;  /* 0xc0000010ff197424 */ /* 0x000fe200078e00ff */
[----:B------:R-:W-:-:S02]  /*127d0*/  R2UR UR5, R9 ;  /* 0x00000000090572ca */ /* 0x000fc400000e0000 */
[----:B------:R-:W-:Y:S02]  /*127e0*/  R2UR UR14, R24 ;  /* 0x00000000180e72ca */ /* 0x000fe400000e0000 */
[----:B------:R-:W-:Y:S02]  /*127f0*/  R2UR UR15, R25 ;  /* 0x00000000190f72ca */ /* 0x000fe400000e0000 */
[----:B------:R-:W-:-:S07]  /*12800*/  WARPGROUP.ARRIVE ;  /* 0x00000000000079c5 */ /* 0x000fce0000000000 */
[----:B------:R-:W-:Y:S01]  /*12810*/  QGMMA.64x128x32.F32.E4M3.E4M3 R24, gdesc[UR4], RZ, !UPT, gsb0 ;  /* 0x01e00000041879f3 */ /* 0x000fe2000c0008ff */
[----:B------:R-:W-:Y:S02]  /*12820*/  R2UR UR12, R10 ;  /* 0x000000000a0c72ca */ /* 0x000fe400000e0000 */
[----:B------:R-:W-:Y:S01]  /*12830*/  R2UR UR13, R11 ;  /* 0x000000000b0d72ca */ /* 0x000fe200000e0000 */
[----:B------:R-:W-:Y:S02]  /*12840*/  WARPGROUP.DEPBAR.LE gsb0, 0x0 ;  /* 0x00008000000079c5 */ /* 0x000fe40000010000 */
        /* <DEDUP_REMOVED lines=10> */
.L_x_1430:
[----:B------:R-:W-:Y:S01]  /*128f0*/  SHF.L.U32 R3, R13, 0x1f, RZ ;  /* 0x0000001f0d037819 */ /* 0x000fe200000006ff */
[----:B------:R-:W-:-:S04]  /*12900*/  IMAD R15, R12, 0x8, R18 ;  /* 0x000000080c0f7824 */ /* 0x000fc800078e0212 */
[----:B------:R0:W1:Y:S01]  /*12910*/  SYNCS.PHASECHK.TRANS64.TRYWAIT P1, [R15+URZ+0x19c50], R3 ;  /* 0x019c50030f0075a7 */ /* 0x000062000802017f */
[----:B------:R-:W-:Y:S05]  /*12920*/  @!P0 BRA `(.L_x_1431) ;  /* 0x0000000000048947 */ /* 0x000fea0003800000 */
[----:B------:R-:W-:Y:S01]  /*12930*/  BPT.TRAP 0x1 ;  /* 0x000000040000795c */ /* 0x000fe20000300000 */
.L_x_1431:
[----:B------:R-:W-:Y:S04]  /*12940*/  BSSY B2, `(.L_x_1432) ;  /* 0x0000004000027945 */ /* 0x000fe80003800000 */
[----:B-1----:R-:W-:Y:S05]  /*12950*/  @P1 BRA `(.L_x_1433) ;  /* 0x0000000000081947 */ /* 0x002fea0003800000 */
[----:B------:R-:W1:Y:S02]  /*12960*/  SYNCS.PHASECHK.TRANS64.TRYWAIT P1, [R15+URZ+0x19c50], R3 ;  /* 0x019c50030f0075a7 */ /* 0x000e64000802017f */
[----:B-1----:R-:W-:Y:S05]  /*12970*/  @!P1 BRA `(.L_x_1434) ;  /* 0x000000f8005c9947 */ /* 0x002fea0003800000 */
.L_x_1433:
[----:B------:R-:W-:Y:S05]  /*12980*/  BSYNC B2 ;  /* 0x0000000000027941 */ /* 0x000fea0003800000 */
.L_x_1432:
        /* <DEDUP_REMOVED lines=34> */
.L_x_1435:
[----:B------:R-:W2:Y:S01]  /*12bb0*/  LDL R20, [R1+0xc] ;  /* 0x00000c0001147983 */ /* 0x000ea20000100800 */
[----:B------:R-:W-:-:S04]  /*12bc0*/  IMAD R0, R0, 0x8, R18 ;  /* 0x0000000800007824 */ /* 0x000fc800078e0212 */
[----:B------:R-:W-:-:S05]  /*12bd0*/  VIADD R0, R0, 0x19c40 ;  /* 0x00019c4000007836 */ /* 0x000fca0000000000 */
        /* <DEDUP_REMOVED lines=174> */
[----:B-1----:R-:W-:-:S07]  /*136c0*/  FFMA.FTZ R5, R7, R5, R26 ;  /* 0x0000000507057223 */ /* 0x002fce000001001a */
        /* <DEDUP_REMOVED lines=42> */
[----:B------:R-:W-:-:S06]  /*13970*/  FADD.FTZ R5, R68, R5 ;  /* 0x0000000544057221 */ /* 0x000fcc0000010000 */
        /* <DEDUP_REMOVED lines=58> */
.L_x_1436:
[----:B------:R-:W-:Y:S01]  /*13d20*/  ISETP.GT.AND P1, PT, R4, R152, PT ;  /* 0x000000980400720c */ /* 0x000fe20003f24270 */
[----:B------:R-:W-:Y:S01]  /*13d30*/  VIADD R15, R15, 0x19c60 ;  /* 0x00019c600f0f7836 */ /* 0x000fe20000000000 */
        /* <DEDUP_REMOVED lines=18> */
[----:B------:R-:W-:Y:S01]  /*13e60*/  PRMT R15, R20, 0x654, R15 ;  /* 0x00000654140f7816 */ /* 0x000fe2000000000f */
[----:B------:R-:W-:Y:S01]  /*13e70*/  FMUL.FTZ R105, R105, R12 ;  /* 0x0000000c69697220 */ /* 0x000fe20000410000 */
[----:B------:R-:W-:Y:S01]  /*13e80*/  F2FP.SATFINITE.E4M3.F32.PACK_AB_MERGE_C R13, R13, R84, RZ ;  /* 0x000000540d0d723e */ /* 0x000fe200048070ff */
[----:B------:R-:W-:Y:S01]  /*13e90*/  FMUL.FTZ R108, R108, R12 ;  /* 0x0000000c6c6c7220 */ /* 0x000fe20000410000 */
[----:B------:R-:W-:Y:S01]  /*13ea0*/  F2FP.SATFINITE.E4M3.F32.PACK_AB_MERGE_C R28, R25, R24, R28 ;  /* 0x00000018191c723e */ /* 0x000fe2000480701c */
[----:B------:R0:W-:Y:S01]  /*13eb0*/  SYNCS.ARRIVE.TRANS64.RED.A1T0 RZ, [R15+URZ], RZ ;  /* 0x000000ff0fff79a7 */ /* 0x0001e2000810043f */
        /* <DEDUP_REMOVED lines=70> */
[----:B------:R-:W-:Y:S02]  /*14320*/  IMAD.MOV.U32 R147, RZ, RZ, R54 ;  /* 0x000000ffff937224 */ /* 0x000fe400078e0036 */
[----:B------:R-:W-:Y:S01]  /*14330*/  IMAD.MOV.U32 R140, RZ, RZ, R60 ;  /* 0x000000ffff8c7224 */ /* 0x000fe200078e003c */
[----:B0-----:R-:W-:Y:S06]  /*14340*/  @P1 BRA `(.L_x_1437) ;  /* 0xffffffe000a81947 */ /* 0x001fec000383ffff */
[----:B------:R-:W-:Y:S05]  /*14350*/  BSYNC B1 ;  /* 0x0000000000017941 */ /* 0x000fea0003800000 */
.L_x_1424:
[----:B------:R-:W-:Y:S05]  /*14360*/  BSYNC B0 ;  /* 0x0000000000007941 */ /* 0x000fea0003800000 */
.L_x_1423:
[----:B------:R-:W2:Y:S01]  /*14370*/  LDL R7, [R1+0x4c] ;  /* 0x00004c0001077983 */ /* 0x000ea20000100800 */
[----:B------:R-:W-:Y:S01]  /*14380*/  BSSY B0, `(.L_x_1438) ;  /* 0x0000301000007945 */ /* 0x000fe20003800000 */
[----:B--2---:R-:W-:-:S13]  /*14390*/  ISETP.GE.AND P1, PT, R4, R7, PT ;  /* 0x000000070400720c */ /* 0x004fda0003f26270 */
[----:B------:R-:W-:Y:S05]  /*143a0*/  @!P1 BRA `(.L_x_1439) ;  /* 0x0000002c00f89947 */ /* 0x000fea0003800000 */
[----:B------:R-:W-:Y:S02]  /*143b0*/  IMAD.MOV.U32 R7, RZ, RZ, R0 ;  /* 0x000000ffff077224 */ /* 0x000fe400078e0000 */
[----:B------:R-:W-:Y:S02]  /*143c0*/  IMAD.MOV.U32 R20, RZ, RZ, R3 ;  /* 0x000000ffff147224 */ /* 0x000fe400078e0003 */
[----:B------:R-:W-:Y:S02]  /*143d0*/  IMAD.MOV.U32 R13, RZ, RZ, R156 ;  /* 0x000000ffff0d7224 */ /* 0x000fe400078e009c */
[----:B------:R-:W-:-:S07]  /*143e0*/  IMAD.MOV.U32 R12, RZ, RZ, R19 ;  /* 0x000000ffff0c7224 */ /* 0x000fce00078e0013 */
.L_x_1460:
        /* <DEDUP_REMOVED lines=8> */
.L_x_1440:
[----:B------:R-:W-:Y:S01]  /*14470*/  IMAD R3, R19, 0x8, R18 ;  /* 0x0000000813037824 */ /* 0x000fe200078e0212 */
[----:B------:R-:W-:-:S04]  /*14480*/  SHF.L.U32 R14, R156, 0x1f, RZ ;  /* 0x0000001f9c0e7819 */ /* 0x000fc800000006ff */
[----:B------:R0:W1:Y:S01]  /*14490*/  SYNCS.PHASECHK.TRANS64.TRYWAIT P1, [R3+URZ+0x19c30], R14 ;  /* 0x019c300e030075a7 */ /* 0x000062000802017f */
[----:B------:R-:W-:Y:S05]  /*144a0*/  @!P0 BRA `(.L_x_1441) ;  /* 0x0000000000048947 */ /* 0x000fea0003800000 */
[----:B------:R-:W-:Y:S01]  /*144b0*/  BPT.TRAP 0x1 ;  /* 0x000000040000795c */ /* 0x000fe20000300000 */
.L_x_1441:
[----:B------:R-:W-:Y:S01]  /*144c0*/  BSSY B1, `(.L_x_1442) ;  /* 0x0000006000017945 */ /* 0x000fe20003800000 */
[----:B------:R-:W-:Y:S02]  /*144d0*/  IMAD R24, R19, 0x300, R153 ;  /* 0x0000030013187824 */ /* 0x000fe400078e0299 */
[----:B------:R-:W-:Y:S01]  /*144e0*/  IMAD.MOV.U32 R25, RZ, RZ, -0x3ffffff0 ;  /* 0xc0000010ff197424 */ /* 0x000fe200078e00ff */
[----:B-1----:R-:W-:Y:S06]  /*144f0*/  @P1 BRA `(.L_x_1443) ;  /* 0x0000000000081947 */ /* 0x002fec0003800000 */
[----:B------:R-:W1:Y:S02]  /*14500*/  SYNCS.PHASECHK.TRANS64.TRYWAIT P1, [R3+URZ+0x19c30], R14 ;  /* 0x019c300e030075a7 */ /* 0x000e64000802017f */
[----:B-1----:R-:W-:Y:S05]  /*14510*/  @!P1 BRA `(.L_x_1444) ;  /* 0x000000dc00889947 */ /* 0x002fea0003800000 */
.L_x_1443:
[----:B------:R-:W-:Y:S05]  /*14520*/  BSYNC B1 ;  /* 0x0000000000017941 */ /* 0x000fea0003800000 */
.L_x_1442:
        /* <DEDUP_REMOVED lines=28> */
.L_x_1445:
[----:B------:R-:W-:Y:S01]  /*146f0*/  SHF.L.U32 R3, R13, 0x1f, RZ ;  /* 0x0000001f0d037819 */ /* 0x000fe200000006ff */
[----:B------:R-:W-:-:S04]  /*14700*/  IMAD R21, R12, 0x8, R18 ;  /* 0x000000080c157824 */ /* 0x000fc800078e0212 */
[----:B------:R0:W1:Y:S01]  /*14710*/  SYNCS.PHASECHK.TRANS64.TRYWAIT P1, [R21+URZ+0x19c50], R3 ;  /* 0x019c5003150075a7 */ /* 0x000062000802017f */
[----:B------:R-:W-:Y:S05]  /*14720*/  @!P0 BRA `(.L_x_1446) ;  /* 0x0000000000048947 */ /* 0x000fea0003800000 */
[----:B------:R-:W-:Y:S01]  /*14730*/  BPT.TRAP 0x1 ;  /* 0x000000040000795c */ /* 0x000fe20000300000 */
.L_x_1446:
[----:B------:R-:W-:Y:S04]  /*14740*/  BSSY B1, `(.L_x_1447) ;  /* 0x0000004000017945 */ /* 0x000fe80003800000 */
[----:B-1----:R-:W-:Y:S05]  /*14750*/  @P1 BRA `(.L_x_1448) ;  /* 0x0000000000081947 */ /* 0x002fea0003800000 */
[----:B------:R-:W1:Y:S02]  /*14760*/  SYNCS.PHASECHK.TRANS64.TRYWAIT P1, [R21+URZ+0x19c50], R3 ;  /* 0x019c5003150075a7 */ /* 0x000e64000802017f */
[----:B-1----:R-:W-:Y:S05]  /*14770*/  @!P1 BRA `(.L_x_1449) ;  /* 0x000000dc00049947 */ /* 0x002fea0003800000 */
.L_x_1448:
[----:B------:R-:W-:Y:S05]  /*14780*/  BSYNC B1 ;  /* 0x0000000000017941 */ /* 0x000fea0003800000 */
.L_x_1447:
        /* <DEDUP_REMOVED lines=34> */
.L_x_1450:
[----:B------:R-:W2:Y:S01]  /*149b0*/  LDL R14, [R1+0x2c] ;  /* 0x00002c00010e7983 */ /* 0x000ea20000100800 */
[----:B------:R-:W0:Y:S03]  /*149c0*/  LDC R12, c[0x0][0x448] ;  /* 0x00011200ff0c7b82 */ /* 0x000e260000000800 */
[----:B------:R-:W2:Y:S04]  /*149d0*/  LDL R3, [R1+0x48] ;  /* 0x0000480001037983 */ /* 0x000ea80000100800 */
[----:B------:R-:W3:Y:S04]  /*149e0*/  LDL R140, [R1+0xc] ;  /* 0x00000c00018c7983 */ /* 0x000ee80000100800 */
[----:B------:R-:W4:Y:S04]  /*149f0*/  LDL R141, [R1+0x10] ;  /* 0x00001000018d7983 */ /* 0x000f280000100800 */
[----:B------:R-:W5:Y:S01]  /*14a00*/  LDL R142, [R1+0x8] ;  /* 0x00000800018e7983 */ /* 0x000f620000100800 */
[----:B------:R-:W-:Y:S01]  /*14a10*/  IMAD R0, R0, 0x8, R18 ;  /* 0x0000000800007824 */ /* 0x000fe200078e0212 */
[----:B------:R-:W1:Y:S01]  /*14a20*/  LDC R136, c[0x0][0x9e4] ;  /* 0x00027900ff887b82 */ /* 0x000e620000000800 */
[----:B0-----:R-:W-:-:S13]  /*14a30*/  ISETP.NE.AND P1, PT, R12, 0x1, PT ;  /* 0x000000010c00780c */ /* 0x001fda0003f25270 */
[----:B------:R-:W0:Y:S08]  /*14a40*/  @P1 LDC R13, c[0x0][0x44c] ;  /* 0x00011300ff0d1b82 */ /* 0x000e300000000800 */
[----:B------:R-:W3:Y:S01]  /*14a50*/  @P1 LDC R12, c[0x0][0x450] ;  /* 0x00011400ff0c1b82 */ /* 0x000ee20000000800 */
[----:B------:R-:W-:Y:S01]  /*14a60*/  VIADD R0, R0, 0x19c40 ;  /* 0x00019c4000007836 */ /* 0x000fe20000000000 */
[----:B-1----:R-:W-:Y:S01]  /*14a70*/  ISETP.GE.AND P5, PT, R136, 0x1, PT ;  /* 0x000000018800780c */ /* 0x002fe20003fa6270 */
[----:B------:R-:W-:Y:S01]  /*14a80*/  ULOP3.LUT UR4, URZ, UR44, URZ, 0x33, !UPT ;  /* 0x0000002c3f047292 */ /* 0x000fe2000f8e333f */
[----:B--2---:R-:W-:-:S04]  /*14a90*/  IMAD.IADD R3, R3, 0x1, R14 ;  /* 0x0000000103037824 */ /* 0x004fc800078e020e */
[----:B0-----:R-:W-:Y:S01]  /*14aa0*/  @P1 IMAD.HI.U32 R13, R3, R13, RZ ;  /* 0x0000000d030d1227 */ /* 0x001fe200078e00ff */
[----:B---3--:R-:W-:-:S04]  /*14ab0*/  PRMT R0, R140, 0x654, R0 ;  /* 0x000006548c007816 */ /* 0x008fc80000000000 */
[----:B------:R-:W-:Y:S01]  /*14ac0*/  @P1 SHF.R.U32.HI R3, RZ, R12, R13 ;  /* 0x0000000cff031219 */ /* 0x000fe2000001160d */
[----:B------:R0:W-:Y:S04]  /*14ad0*/  SYNCS.ARRIVE.TRANS64.RED.A1T0 RZ, [R0+URZ], RZ ;  /* 0x000000ff00ff79a7 */ /* 0x0001e8000810043f */
[----:B------:R-:W1:Y:S01]  /*14ae0*/  SHFL.IDX PT, R138, R3, RZ, 0x1c1f ;  /* 0x001c1fff038a7589 */ /* 0x000e6200000e0000 */
[----:B0-----:R-:W-:-:S05]  /*14af0*/  IMAD.SHL.U32 R0, R4, 0x80, RZ ;  /* 0x0000008004007824 */ /* 0x001fca00078e00ff */
[----:B------:R-:W-:-:S05]  /*14b00*/  IADD3 R12, -R0, 0x1, RZ ;  /* 0x00000001000c7810 */ /* 0x000fca0007ffe1ff */
[----:B----4-:R-:W-:-:S05]  /*14b10*/  IMAD R12, R141, -0x2, R12 ;  /* 0xfffffffe8d0c7824 */ /* 0x010fca00078e020c */
[----:B-----5:R-:W-:-:S05]  /*14b20*/  IADD3 R15, -R157, R12, R142 ;  /* 0x0000000c9d0f7210 */ /* 0x020fca0007ffe18e */
[C---:B------:R-:W-:Y:S02]  /*14b30*/  VIADD R14, R15.reuse, UR41 ;  /* 0x000000290f0e7c36 */ /* 0x040fe40008000000 */
[----:B------:R-:W-:Y:S02]  /*14b40*/  VIADD R15, R15, UR4 ;  /* 0x000000040f0f7c36 */ /* 0x000fe40008000000 */
[--C-:B-1----:R-:W-:Y:S02]  /*14b50*/  IMAD.IADD R136, R14, 0x1, R138.reuse ;  /* 0x000000010e887824 */ /* 0x102fe400078e028a */
        /* <DEDUP_REMOVED lines=14> */
.L_x_1453:
[----:B------:R-:W-:-:S05]  /*14c40*/  IMAD.U32 R139, RZ, RZ, UR38 ;  /* 0x00000026ff8b7e24 */ /* 0x000fca000f8e00ff */
[----:B------:R-:W-:-:S13]  /*14c50*/  ISETP.NE.AND P1, PT, R139, 0x1, PT ;  /* 0x000000018b00780c */ /* 0x000fda0003f25270 */
[----:B------:R-:W0:Y:S02]  /*14c60*/  @P1 LDC.64 R12, c[0x0][0x9e8] ;  /* 0x00027a00ff0c1b82 */ /* 0x000e240000000a00 */
[----:B0-----:R-:W-:-:S05]  /*14c70*/  @P1 IMAD.HI.U32 R12, R138, R12, RZ ;  /* 0x0000000c8a0c1227 */ /* 0x001fca00078e00ff */
[----:B------:R-:W-:-:S07]  /*14c80*/  @P1 SHF.R.U32.HI R138, RZ, R13, R12 ;  /* 0x0000000dff8a1219 */ /* 0x000fce000001160c */
.L_x_1454:
[----:B------:R-:W-:Y:S05]  /*14c90*/  BSYNC B1 ;  /* 0x0000000000017941 */ /* 0x000fea0003800000 */
.L_x_1452:
[----:B------:R-:W-:-:S04]  /*14ca0*/  IMAD R138, R138, R139, -R0 ;  /* 0x0000008b8a8a7224 */ /* 0x000fc800078e0a00 */
[----:B------:R-:W-:-:S05]  /*14cb0*/  IMAD R138, R141, -0x2, R138 ;  /* 0xfffffffe8d8a7824 */ /* 0x000fca00078e028a */
[----:B------:R-:W-:Y:S02]  /*14cc0*/  VIMNMX R137, R137, R138, !PT ;  /* 0x0000008a89897248 */ /* 0x000fe40007fe0100 */
[----:B------:R-:W-:-:S07]  /*14cd0*/  VIADDMNMX R136, R138, R139, R136, PT ;  /* 0x0000008b8a887246 */ /* 0x000fce0003800188 */
.L_x_1451:
        /* <DEDUP_REMOVED lines=12> */
[----:B------:R-:W-:Y:S01]  /*14da0*/  ISETP.LT.OR P3, PT, R136, 0xa, P3 ;  /* 0x0000000a8800780c */ /* 0x000fe20001f61670 */
        /* <DEDUP_REMOVED lines=100> */
.L_x_1457:
[----:B------:R-:W-:-:S05]  /*153f0*/  IMAD.U32 R136, RZ, RZ, UR38 ;  /* 0x00000026ff887e24 */ /* 0x000fca000f8e00ff */
[----:B------:R-:W-:-:S13]  /*15400*/  ISETP.NE.AND P2, PT, R136, 0x1, PT ;  /* 0x000000018800780c */ /* 0x000fda0003f45270 */
[----:B------:R-:W0:Y:S02]  /*15410*/  @P2 LDC.64 R12, c[0x0][0x9e8] ;  /* 0x00027a00ff0c2b82 */ /* 0x000e240000000a00 */
[----:B0-----:R-:W-:-:S05]  /*15420*/  @P2 IMAD.HI.U32 R12, R3, R12, RZ ;  /* 0x0000000c030c2227 */ /* 0x001fca00078e00ff */
[----:B------:R-:W-:-:S07]  /*15430*/  @P2 SHF.R.U32.HI R3, RZ, R13, R12 ;  /* 0x0000000dff032219 */ /* 0x000fce000001160c */
.L_x_1458:
[----:B------:R-:W-:Y:S05]  /*15440*/  BSYNC B1 ;  /* 0x0000000000017941 */ /* 0x000fea0003800000 */
.L_x_1456:
[----:B------:R-:W-:-:S04]  /*15450*/  IMAD R0, R3, R136, -R0 ;  /* 0x0000008803007224 */ /* 0x000fc800078e0a00 */
[----:B------:R-:W-:-:S05]  /*15460*/  IMAD R0, R141, -0x2, R0 ;  /* 0xfffffffe8d007824 */ /* 0x000fca00078e0200 */
[----:B------:R-:W-:Y:S02]  /*15470*/  VIMNMX R15, R15, R0, !PT ;  /* 0x000000000f0f7248 */ /* 0x000fe40007fe0100 */
[----:B------:R-:W-:-:S07]  /*15480*/  VIADDMNMX R14, R0, R136, R14, PT ;  /* 0x00000088000e7246 */ /* 0x000fce000380010e */
.L_x_1455:
[----:B------:R-:W-:Y:S02]  /*15490*/  FMNMX.FTZ R0, R24, R20, !PT ;  /* 0x0000001418007209 */ /* 0x000fe40007810000 */
[----:B------:R-:W-:Y:S02]  /*154a0*/  ISETP.GT.AND P4, PT, R15, 0x1, P1 ;  /* 0x000000010f00780c */ /* 0x000fe40000f84270 */
[----:B------:R-:W-:Y:S02]  /*154b0*/  FMNMX.FTZ R0, R25, R0, !PT ;  /* 0x0000000019007209 */ /* 0x000fe40007810000 */
[C---:B------:R-:W-:Y:S02]  /*154c0*/  ISETP.GT.AND P2, PT, R15.reuse, 0x8, P1 ;  /* 0x000000080f00780c */ /* 0x040fe40000f44270 */
[----:B------:R-:W-:Y:S02]  /*154d0*/  FMNMX.FTZ R0, R28, R0, !PT ;  /* 0x000000001c007209 */ /* 0x000fe40007810000 */
[----:B------:R-:W-:-:S02]  /*154e0*/  ISETP.GT.AND P3, PT, R15, 0x9, P1 ;  /* 0x000000090f00780c */ /* 0x000fc40000f64270 */
[----:B------:R-:W-:Y:S02]  /*154f0*/  FMNMX.FTZ R0, R29, R0, !PT ;  /* 0x000000001d007209 */ /* 0x000fe40007810000 */
[----:B------:R-:W-:Y:S02]  /*15500*/  ISETP.LT.OR P4, PT, R14, 0x2, P4 ;  /* 0x000000020e00780c */ /* 0x000fe40002781670 */
[----:B------:R-:W-:Y:S02]  /*15510*/  FMNMX.FTZ R0, R32, R0, !PT ;  /* 0x0000000020007209 */ /* 0x000fe40007810000 */
[C---:B------:R-:W-:Y:S02]  /*15520*/  ISETP.LT.OR P2, PT, R14.reuse, 0x9, P2 ;  /* 0x000000090e00780c */ /* 0x040fe40001741670 */
[----:B------:R-:W-:Y:S02]  /*15530*/  FMNMX.FTZ R0, R33, R0, !PT ;  /* 0x0000000021007209 */ /* 0x000fe40007810000 */
[----:B------:R-:W-:-:S02]  /*15540*/  ISETP.LT.OR P3, PT, R14, 0xa, P3 ;  /* 0x0000000a0e00780c */ /* 0x000fc40001f61670 */
[----:B------:R-:W-:Y:S02]  /*15550*/  FMNMX.FTZ R0, R36, R0, !PT ;  /* 0x0000000024007209 */ /* 0x000fe40007810000 */
[----:B------:R-:W-:Y:S02]  /*15560*/  FSEL R27, R27, -INF , !P4 ;  /* 0xff8000001b1b7808 */ /* 0x000fe40006000000 */
[----:B------:R-:W-:Y:S02]  /*15570*/  FMNMX.FTZ R0, R37, R0, !PT ;  /* 0x0000000025007209 */ /* 0x000fe40007810000 */
[----:B------:R-:W-:Y:S02]  /*15580*/  FSEL R30, R30, -INF , !P2 ;  /* 0xff8000001e1e7808 */ /* 0x000fe40005000000 */
[----:B------:R-:W-:Y:S02]  /*15590*/  FMNMX.FTZ R0, R40, R0, !PT ;  /* 0x0000000028007209 */ /* 0x000fe40007810000 */
[----:B------:R-:W-:-:S02]  /*155a0*/  FSEL R31, R31, -INF , !P3 ;  /* 0xff8000001f1f7808 */ /* 0x000fc40005800000 */
[----:B------:R-:W-:Y:S02]  /*155b0*/  FMNMX.FTZ R0, R41, R0, !PT ;  /* 0x0000000029007209 */ /* 0x000fe40007810000 */
[C---:B------:R-:W-:Y:S02]  /*155c0*/  ISETP.GT.AND P4, PT, R15.reuse, 0x10, P1 ;  /* 0x000000100f00780c */ /* 0x040fe40000f84270 */
[----:B------:R-:W-:Y:S02]  /*155d0*/  FMNMX.FTZ R0, R44, R0, !PT ;  /* 0x000000002c007209 */ /* 0x000fe40007810000 */
[----:B------:R-:W-:Y:S02]  /*155e0*/  ISETP.GT.AND P2, PT, R15, 0x11, P1 ;  /* 0x000000110f00780c */ /* 0x000fe40000f44270 */
[----:B------:R-:W-:Y:S02]  /*155f0*/  FMNMX.FTZ R0, R45, R0, !PT ;  /* 0x000000002d007209 */ /* 0x000fe40007810000 */
[----:B------:R-:W-:-:S02]  /*15600*/  ISETP.GT.AND P3, PT, R15, 0x18, P1 ;  /* 0x000000180f00780c */ /* 0x000fc40000f64270 */
[----:B------:R-:W-:Y:S02]  /*15610*/  FMNMX.FTZ R0, R48, R0, !PT ;  /* 0x0000000030007209 */ /* 0x000fe40007810000 */
[C---:B------:R-:W-:Y:S02]  /*15620*/  ISETP.LT.OR P4, PT, R14.reuse, 0x11, P4 ;  /* 0x000000110e00780c */ /* 0x040fe40002781670 */
[----:B------:R-:W-:Y:S02]  /*15630*/  FMNMX.FTZ R0, R49, R0, !PT ;  /* 0x0000000031007209 */ /* 0x000fe40007810000 */
[----:B------:R-:W-:Y:S02]  /*15640*/  ISETP.LT.OR P2, PT, R14, 0x12, P2 ;  /* 0x000000120e00780c */ /* 0x000fe40001741670 */
        /* <DEDUP_REMOVED lines=37> */
[----:B------:R-:W-:-:S02]  /*158a0*/  FMNMX.FTZ R0, R81, R0, !PT ;  /* 0x0000000051007209 */ /* 0x000fc40007810000 */
        /* <DEDUP_REMOVED lines=9> */
[----:B------:R-:W-:Y:S01]  /*15940*/  FSEL R54, R54, -INF , !P2 ;  /* 0xff80000036367808 */ /* 0x000fe20005000000 */
[----:B------:R-:W0:Y:S01]  /*15950*/  SHFL.BFLY PT, R3, R0, 0x2, 0x1f ;  /* 0x0c401f0000037f89 */ /* 0x000e2200000e0000 */
[----:B------:R-:W-:Y:S02]  /*15960*/  FSEL R55, R55, -INF , !P3 ;  /* 0xff80000037377808 */ /* 0x000fe40005800000 */
[----:B------:R-:W-:-:S02]  /*15970*/  LOP3.LUT R22, R22, 0xdfffffff, RZ, 0xc0, !PT ;  /* 0xdfffffff16167812 */ /* 0x000fc400078ec0ff */
[C---:B------:R-:W-:Y:S02]  /*15980*/  ISETP.GT.AND P4, PT, R15.reuse, 0x40, P1 ;  /* 0x000000400f00780c */ /* 0x040fe40000f84270 */
[C---:B------:R-:W-:Y:S02]  /*15990*/  ISETP.GT.AND P2, PT, R15.reuse, 0x41, P1 ;  /* 0x000000410f00780c */ /* 0x040fe40000f44270 */
[----:B------:R-:W-:Y:S02]  /*159a0*/  ISETP.GT.AND P3, PT, R15, 0x48, P1 ;  /* 0x000000480f00780c */ /* 0x000fe40000f64270 */
[----:B------:R-:W-:Y:S02]  /*159b0*/  @P0 LOP3.LUT R22, R22, 0x20000000, RZ, 0xfc, !PT ;  /* 0x2000000016160812 */ /* 0x000fe400078efcff */
[C---:B------:R-:W-:Y:S02]  /*159c0*/  ISETP.LT.OR P4, PT, R14.reuse, 0x41, P4 ;  /* 0x000000410e00780c */ /* 0x040fe40002781670 */
[----:B------:R-:W-:-:S02]  /*159d0*/  ISETP.LT.OR P2, PT, R14, 0x42, P2 ;  /* 0x000000420e00780c */ /* 0x000fc40001741670 */
[----:B------:R-:W-:Y:S02]  /*159e0*/  ISETP.LT.OR P3, PT, R14, 0x49, P3 ;  /* 0x000000490e00780c */ /* 0x000fe40001f61670 */
[----:B------:R-:W-:Y:S02]  /*159f0*/  ISETP.GT.AND P0, PT, R15, 0x61, P1 ;  /* 0x000000610f00780c */ /* 0x000fe40000f04270 */
        /* <DEDUP_REMOVED lines=9> */
[----:B------:R-:W-:-:S02]  /*15a90*/  LOP3.LUT R22, R22, 0x7fffffff, RZ, 0xc0, !PT ;  /* 0x7fffffff16167812 */ /* 0x000fc400078ec0ff */
[----:B------:R-:W-:Y:S02]  /*15aa0*/  FSEL R63, R63, -INF , !P4 ;  /* 0xff8000003f3f7808 */ /* 0x000fe40006000000 */
[----:B------:R-:W-:Y:S02]  /*15ab0*/  FSEL R66, R66, -INF , !P2 ;  /* 0xff80000042427808 */ /* 0x000fe40005000000 */
[----:B------:R-:W-:Y:S02]  /*15ac0*/  FSEL R67, R67, -INF , !P3 ;  /* 0xff80000043437808 */ /* 0x000fe40005800000 */
[C---:B------:R-:W-:Y:S02]  /*15ad0*/  ISETP.GT.AND P4, PT, R15.reuse, 0x58, P1 ;  /* 0x000000580f00780c */ /* 0x040fe40000f84270 */
[C---:B------:R-:W-:Y:S02]  /*15ae0*/  ISETP.GT.AND P2, PT, R15.reuse, 0x59, P1 ;  /* 0x000000590f00780c */ /* 0x040fe40000f44270 */
[----:B------:R-:W-:-:S02]  /*15af0*/  ISETP.GT.AND P3, PT, R15, 0x60, P1 ;  /* 0x000000600f00780c */ /* 0x000fc40000f64270 */
[----:B------:R-:W-:Y:S02]  /*15b00*/  @P0 LOP3.LUT R22, R22, 0x80000000, RZ, 0xfc, !PT ;  /* 0x8000000016160812 */ /* 0x000fe400078efcff */
[----:B------:R-:W-:Y:S02]  /*15b10*/  ISETP.GT.AND P0, PT, R15, RZ, P1 ;  /* 0x000000ff0f00720c */ /* 0x000fe40000f04270 */
        /* <DEDUP_REMOVED lines=8> */
[C---:B------:R-:W-:Y:S02]  /*15ba0*/  ISETP.GT.AND P4, PT, R15.reuse, 0x70, P1 ;  /* 0x000000700f00780c */ /* 0x040fe40000f84270 */
[----:B------:R-:W-:-:S02]  /*15bb0*/  ISETP.GT.AND P5, PT, R15, 0x71, P1 ;  /* 0x000000710f00780c */ /* 0x000fc40000fa4270 */
[C---:B------:R-:W-:Y:S02]  /*15bc0*/  ISETP.GT.AND P6, PT, R15.reuse, 0x78, P1 ;  /* 0x000000780f00780c */ /* 0x040fe40000fc4270 */
[----:B0-----:R-:W-:Y:S02]  /*15bd0*/  FMNMX.FTZ R3, R0, R3, !PT ;  /* 0x0000000300037209 */ /* 0x001fe40007810000 */
[----:B------:R-:W-:Y:S02]  /*15be0*/  LOP3.LUT R22, R22, 0xfffffff7, RZ, 0xc0, !PT ;  /* 0xfffffff716167812 */ /* 0x000fe400078ec0ff */
[----:B------:R-:W-:Y:S01]  /*15bf0*/  ISETP.GT.AND P1, PT, R15, 0x79, P1 ;  /* 0x000000790f00780c */ /* 0x000fe20000f24270 */
[----:B------:R-:W0:Y:S01]  /*15c00*/  SHFL.BFLY PT, R0, R3, 0x1, 0x1f ;  /* 0x0c201f0003007f89 */ /* 0x000e2200000e0000 */
[----:B------:R-:W-:Y:S02]  /*15c10*/  @P0 LOP3.LUT R22, R22, 0x8, RZ, 0xfc, !PT ;  /* 0x0000000816160812 */ /* 0x000fe400078efcff */
[----:B------:R-:W-:-:S02]  /*15c20*/  ISETP.LT.OR P4, PT, R14, 0x71, P4 ;  /* 0x000000710e00780c */ /* 0x000fc40002781670 */
[C---:B------:R-:W-:Y:S02]  /*15c30*/  LOP3.LUT P0, RZ, R22.reuse, 0x80000000, RZ, 0xc0, !PT ;  /* 0x8000000016ff7812 */ /* 0x040fe4000780c0ff */
[----:B------:R-:W-:Y:S02]  /*15c40*/  LOP3.LUT R22, R22, 0xfffffffd, RZ, 0xc0, !PT ;  /* 0xfffffffd16167812 */ /* 0x000fe400078ec0ff */
[C---:B------:R-:W-:Y:S02]  /*15c50*/  ISETP.LT.OR P0, PT, R14.reuse, 0x62, P0 ;  /* 0x000000620e00780c */ /* 0x040fe40000701670 */
[----:B------:R-:W-:Y:S02]  /*15c60*/  ISETP.LT.OR P5, PT, R14, 0x72, P5 ;  /* 0x000000720e00780c */ /* 0x000fe40002fa1670 */
[----:B------:R-:W-:Y:S02]  /*15c70*/  @P1 LOP3.LUT R22, R22, 0x2, RZ, 0xfc, !PT ;  /* 0x0000000216161812 */ /* 0x000fe400078efcff */
[----:B------:R-:W-:-:S02]  /*15c80*/  FSEL R82, R82, -INF , !P4 ;  /* 0xff80000052527808 */ /* 0x000fc40006000000 */
[C---:B------:R-:W-:Y:S02]  /*15c90*/  LOP3.LUT P1, RZ, R22.reuse, 0x8, RZ, 0xc0, !PT ;  /* 0x0000000816ff7812 */ /* 0x040fe4000782c0ff */
[----:B------:R-:W-:Y:S02]  /*15ca0*/  LOP3.LUT R22, R22, 0xffffffef, RZ, 0xc0, !PT ;  /* 0xffffffef16167812 */ /* 0x000fe400078ec0ff */
[----:B------:R-:W-:Y:S02]  /*15cb0*/  ISETP.LT.OR P1, PT, R14, 0x1, P1 ;  /* 0x000000010e00780c */ /* 0x000fe40000f21670 */
[----:B------:R-:W-:Y:S02]  /*15cc0*/  @P0 LOP3.LUT R22, R22, 0x10, RZ, 0xfc, !PT ;  /* 0x0000001016160812 */ /* 0x000fe400078efcff */
[----:B------:R-:W-:Y:S02]  /*15cd0*/  FSEL R26, R26, -INF , !P1 ;  /* 0xff8000001a1a7808 */ /* 0x000fe40004800000 */
[----:B0-----:R-:W-:-:S02]  /*15ce0*/  FMNMX.FTZ R3, R3, R0, !PT ;  /* 0x0000000003037209 */ /* 0x001fc40007810000 */
[----:B------:R-:W-:Y:S02]  /*15cf0*/  FMNMX.FTZ R0, R26, R7, !PT ;  /* 0x000000071a007209 */ /* 0x000fe40007810000 */
[----:B------:R-:W-:Y:S01]  /*15d00*/  ISETP.LT.OR P0, PT, R14, 0x69, P2 ;  /* 0x000000690e00780c */ /* 0x000fe20001701670 */
[----:B------:R-:W-:-:S01]  /*15d10*/  FFMA.FTZ R13, R2, R3, -8 ;  /* 0xc1000000020d7423 */ /* 0x000fc20000010003 */
[----:B------:R-:W-:Y:S02]  /*15d20*/  FMNMX.FTZ R0, R27, R0, !PT ;  /* 0x000000001b007209 */ /* 0x000fe40007810000 */
[----:B------:R-:W-:Y:S02]  /*15d30*/  LOP3.LUT P2, RZ, R22, 0x2, RZ, 0xc0, !PT ;  /* 0x0000000216ff7812 */ /* 0x000fe4000784c0ff */
[----:B------:R-:W-:Y:S02]  /*15d40*/  FMNMX.FTZ R0, R30, R0, !PT ;  /* 0x000000001e007209 */ /* 0x000fe40007810000 */
[----:B------:R-:W-:-:S02]  /*15d50*/  LOP3.LUT R22, R22, 0xfffffffb, RZ, 0xc0, !PT ;  /* 0xfffffffb16167812 */ /* 0x000fc400078ec0ff */
[----:B------:R-:W-:Y:S02]  /*15d60*/  FMNMX.FTZ R0, R31, R0, !PT ;  /* 0x000000001f007209 */ /* 0x000fe40007810000 */
[----:B------:R-:W-:Y:S02]  /*15d70*/  ISETP.LT.OR P6, PT, R14, 0x79, P6 ;  /* 0x000000790e00780c */ /* 0x000fe400037c1670 */
[----:B------:R-:W-:Y:S02]  /*15d80*/  FMNMX.FTZ R0, R34, R0, !PT ;  /* 0x0000000022007209 */ /* 0x000fe40007810000 */
[----:B------:R-:W-:Y:S02]  /*15d90*/  @P0 LOP3.LUT R22, R22, 0x4, RZ, 0xfc, !PT ;  /* 0x0000000416160812 */ /* 0x000fe400078efcff */
[----:B------:R-:W-:Y:S02]  /*15da0*/  FMNMX.FTZ R0, R35, R0, !PT ;  /* 0x0000000023007209 */ /* 0x000fe40007810000 */
[----:B------:R-:W-:-:S02]  /*15db0*/  ISETP.LT.OR P0, PT, R14, 0x6a, P3 ;  /* 0x0000006a0e00780c */ /* 0x000fc40001f01670 */
[----:B------:R-:W-:Y:S02]  /*15dc0*/  FMNMX.FTZ R0, R38, R0, !PT ;  /* 0x0000000026007209 */ /* 0x000fe40007810000 */
[----:B------:R-:W-:Y:S02]  /*15dd0*/  LOP3.LUT R22, R22, 0xbfffffff, RZ, 0xc0, !PT ;  /* 0xbfffffff16167812 */ /* 0x000fe400078ec0ff */
[----:B------:R-:W-:Y:S02]  /*15de0*/  FMNMX.FTZ R0, R39, R0, !PT ;  /* 0x0000000027007209 */ /* 0x000fe40007810000 */
[C---:B------:R-:W-:Y:S02]  /*15df0*/  FSETP.NEU.FTZ.AND P3, PT, R3.reuse, -INF , PT ;  /* 0xff8000000300780b */ /* 0x040fe40003f7d000 */
[----:B------:R-:W-:Y:S02]  /*15e00*/  FMNMX.FTZ R0, R42, R0, !PT ;  /* 0x000000002a007209 */ /* 0x000fe40007810000 */
[----:B------:R-:W-:-:S02]  /*15e10*/  FSEL R12, R3, RZ, P3 ;  /* 0x000000ff030c7208 */ /* 0x000fc40001800000 */
[----:B------:R-:W-:Y:S02]  /*15e20*/  FMNMX.FTZ R0, R43, R0, !PT ;  /* 0x000000002b007209 */ /* 0x000fe40007810000 */
[----:B------:R-:W-:Y:S01]  /*15e30*/  @P0 LOP3.LUT R22, R22, 0x40000000, RZ, 0xfc, !PT ;  /* 0x4000000016160812 */ /* 0x000fe200078efcff */
[----:B------:R-:W-:Y:S01]  /*15e40*/  FADD.FTZ R12, -R12, R20 ;  /* 0x000000140c0c7221 */ /* 0x000fe20000010100 */
[----:B------:R-:W-:Y:S02]  /*15e50*/  FMNMX.FTZ R0, R46, R0, !PT ;  /* 0x000000002e007209 */ /* 0x000fe40007810000 */
[----:B------:R-:W-:Y:S01]  /*15e60*/  LOP3.LUT P0, RZ, R22, 0x10, RZ, 0xc0, !PT ;  /* 0x0000001016ff7812 */ /* 0x000fe2000780c0ff */
[----:B------:R-:W-:Y:S01]  /*15e70*/  FMUL.FTZ R12, R2, R12 ;  /* 0x0000000c020c7220 */ /* 0x000fe20000410000 */
[----:B------:R-:W-:Y:S02]  /*15e80*/  FMNMX.FTZ R0, R47, R0, !PT ;  /* 0x000000002f007209 */ /* 0x000fe40007810000 */
[----:B------:R-:W-:-:S02]  /*15e90*/  FSEL R13, R13, RZ, P3 ;  /* 0x000000ff0d0d7208 */ /* 0x000fc40001800000 */
[----:B------:R-:W-:Y:S01]  /*15ea0*/  FMNMX.FTZ R0, R50, R0, !PT ;  /* 0x0000000032007209 */ /* 0x000fe20007810000 */
[----:B------:R-:W-:Y:S01]  /*15eb0*/  MUFU.EX2 R12, R12 ;  /* 0x0000000c000c7308 */ /* 0x000fe20000000800 */
[----:B------:R-:W-:Y:S01]  /*15ec0*/  LOP3.LUT P3, RZ, R22, 0x4, RZ, 0xc0, !PT ;  /* 0x0000000416ff7812 */ /* 0x000fe2000786c0ff */
[C-C-:B------:R-:W-:Y:S01]  /*15ed0*/  FFMA.FTZ R24, R2.reuse, R24, -R13.reuse ;  /* 0x0000001802187223 */ /* 0x140fe2000001080d */
[----:B------:R-:W-:Y:S01]  /*15ee0*/  FMNMX.FTZ R0, R51, R0, !PT ;  /* 0x0000000033007209 */ /* 0x000fe20007810000 */
[C-C-:B------:R-:W-:Y:S01]  /*15ef0*/  FFMA.FTZ R25, R2.reuse, R25, -R13.reuse ;  /* 0x0000001902197223 */ /* 0x140fe2000001080d */
[----:B------:R-:W-:Y:S01]  /*15f00*/  FSEL R75, R75, -INF , !P0 ;  /* 0xff8000004b4b7808 */ /* 0x000fe20004000000 */
[--C-:B------:R-:W-:Y:S01]  /*15f10*/  FFMA.FTZ R28, R2, R28, -R13.reuse ;  /* 0x0000001c021c7223 */ /* 0x100fe2000001080d */
[----:B------:R-:W-:Y:S01]  /*15f20*/  FMNMX.FTZ R0, R54, R0, !PT ;  /* 0x0000000036007209 */ /* 0x000fe20007810000 */
[----:B------:R-:W0:Y:S01]  /*15f30*/  MUFU.EX2 R24, R24 ;  /* 0x0000001800187308 */ /* 0x000e220000000800 */
[----:B------:R-:W-:Y:S01]  /*15f40*/  LOP3.LUT P0, RZ, R22, 0x40000000, RZ, 0xc0, !PT ;  /* 0x4000000016ff7812 */ /* 0x000fe2000780c0ff */
[C-C-:B------:R-:W-:Y:S01]  /*15f50*/  FFMA.FTZ R29, R2.reuse, R29, -R13.reuse ;  /* 0x0000001d021d7223 */ /* 0x140fe2000001080d */
[----:B------:R-:W-:Y:S01]  /*15f60*/  FMNMX.FTZ R0, R55, R0, !PT ;  /* 0x0000000037007209 */ /* 0x000fe20007810000 */
[--C-:B------:R-:W-:Y:S01]  /*15f70*/  FFMA.FTZ R32, R2, R32, -R13.reuse ;  /* 0x0000002002207223 */ /* 0x100fe2000001080d */
[----:B------:R-:W-:Y:S01]  /*15f80*/  FSEL R78, R78, -INF , !P3 ;  /* 0xff8000004e4e7808 */ /* 0x000fe20005800000 */
[--C-:B------:R-:W-:Y:S01]  /*15f90*/  FFMA.FTZ R33, R2, R33, -R13.reuse ;  /* 0x0000002102217223 */ /* 0x100fe2000001080d */
[----:B------:R-:W-:Y:S01]  /*15fa0*/  FMNMX.FTZ R0, R58, R0, !PT ;  /* 0x000000003a007209 */ /* 0x000fe20007810000 */
[----:B------:R-:W1:Y:S01]  /*15fb0*/  MUFU.EX2 R25, R25 ;  /* 0x0000001900197308 */ /* 0x000e620000000800 */
[----:B------:R-:W-:Y:S01]  /*15fc0*/  FSEL R79, R79, -INF , !P0 ;  /* 0xff8000004f4f7808 */ /* 0x000fe20004000000 */
[C-C-:B------:R-:W-:Y:S01]  /*15fd0*/  FFMA.FTZ R36, R2.reuse, R36, -R13.reuse ;  /* 0x0000002402247223 */ /* 0x140fe2000001080d */
[----:B------:R-:W-:Y:S01]  /*15fe0*/  FMNMX.FTZ R0, R59, R0, !PT ;  /* 0x000000003b007209 */ /* 0x000fe20007810000 */
[C-C-:B------:R-:W-:Y:S01]  /*15ff0*/  FFMA.FTZ R37, R2.reuse, R37, -R13.reuse ;  /* 0x0000002502257223 */ /* 0x140fe2000001080d */
[----:B------:R-:W-:Y:S01]  /*16000*/  FSEL R83, R83, -INF , !P5 ;  /* 0xff80000053537808 */ /* 0x000fe20006800000 */
[--C-:B------:R-:W-:Y:S01]  /*16010*/  FFMA.FTZ R40, R2, R40, -R13.reuse ;  /* 0x0000002802287223 */ /* 0x100fe2000001080d */
[----:B------:R-:W-:Y:S01]  /*16020*/  FMNMX.FTZ R0, R62, R0, !PT ;  /* 0x000000003e007209 */ /* 0x000fe20007810000 */
[----:B------:R-:W-:Y:S01]  /*16030*/  MUFU.EX2 R28, R28 ;  /* 0x0000001c001c7308 */ /* 0x000fe20000000800 */
[----:B------:R-:W-:Y:S01]  /*16040*/  ISETP.LT.OR P2, PT, R14, 0x7a, P2 ;  /* 0x0000007a0e00780c */ /* 0x000fe20001741670 */
[----:B0-----:R-:W-:Y:S01]  /*16050*/  FFMA.FTZ R6, R12, R6, R24 ;  /* 0x000000060c067223 */ /* 0x001fe20000010018 */
[----:B------:R-:W-:Y:S01]  /*16060*/  FMNMX.FTZ R0, R63, R0, !PT ;  /* 0x000000003f007209 */ /* 0x000fe20007810000 */
[--C-:B------:R-:W-:Y:S01]  /*16070*/  FFMA.FTZ R41, R2, R41, -R13.reuse ;  /* 0x0000002902297223 */ /* 0x100fe2000001080d */
[----:B------:R-:W-:Y:S01]  /*16080*/  FSEL R86, R86, -INF , !P6 ;  /* 0xff80000056567808 */ /* 0x000fe20007000000 */
[--C-:B------:R-:W-:Y:S01]  /*16090*/  FFMA.FTZ R44, R2, R44, -R13.reuse ;  /* 0x0000002c022c7223 */ /* 0x100fe2000001080d */
[----:B------:R-:W-:Y:S01]  /*160a0*/  FMNMX.FTZ R0, R66, R0, !PT ;  /* 0x0000000042007209 */ /* 0x000fe20007810000 */
[----:B------:R-:W-:Y:S01]  /*160b0*/  MUFU.EX2 R29, R29 ;  /* 0x0000001d001d7308 */ /* 0x000fe20000000800 */
[----:B------:R-:W-:Y:S01]  /*160c0*/  FSEL R87, R87, -INF , !P2 ;  /* 0xff80000057577808 */ /* 0x000fe20005000000 */
[----:B-1----:R-:W-:Y:S01]  /*160d0*/  FADD.FTZ R6, R25, R6 ;  /* 0x0000000619067221 */ /* 0x002fe20000010000 */
[----:B------:R-:W-:Y:S01]  /*160e0*/  FMNMX.FTZ R0, R67, R0, !PT ;  /* 0x0000000043007209 */ /* 0x000fe20007810000 */
[C-C-:B------:R-:W-:Y:S01]  /*160f0*/  FFMA.FTZ R45, R2.reuse, R45, -R13.reuse ;  /* 0x0000002d022d7223 */ /* 0x140fe2000001080d */
[----:B------:R-:W-:-:S01]  /*16100*/  FFMA.FTZ R48, R2, R48, -R13 ;  /* 0x0000003002307223 */ /* 0x000fc2000001080d */
[--C-:B------:R-:W-:Y:S01]  /*16110*/  FFMA.FTZ R49, R2, R49, -R13.reuse ;  /* 0x0000003102317223 */ /* 0x100fe2000001080d */
[----:B------:R-:W-:Y:S01]  /*16120*/  FMNMX.FTZ R0, R70, R0, !PT ;  /* 0x0000000046007209 */ /* 0x000fe20007810000 */
[----:B------:R-:W-:Y:S01]  /*16130*/  MUFU.EX2 R32, R32 ;  /* 0x0000002000207308 */ /* 0x000fe20000000800 */
[----:B------:R-:W-:-:S01]  /*16140*/  FFMA.FTZ R52, R2, R52, -R13 ;  /* 0x0000003402347223 */ /* 0x000fc2000001080d */
[C-C-:B------:R-:W-:Y:S01]  /*16150*/  FFMA.FTZ R53, R2.reuse, R53, -R13.reuse ;  /* 0x0000003502357223 */ /* 0x140fe2000001080d */
        /* <DEDUP_REMOVED lines=25> */
[----:B------:R-:W-:Y:S01]  /*162f0*/  FFMA.FTZ R13, R2, R85, -R13 ;  /* 0x00000055020d7223 */ /* 0x000fe2000001080d */
[----:B------:R-:W-:-:S02]  /*16300*/  LOP3.LUT P0, RZ, R22, 0x20000000, RZ, 0xc0, !PT ;  /* 0x2000000016ff7812 */ /* 0x000fc4000780c0ff */
[----:B------:R-:W-:Y:S01]  /*16310*/  FMNMX.FTZ R0, R86, R0, !PT ;  /* 0x0000000056007209 */ /* 0x000fe20007810000 */
[----:B------:R-:W-:Y:S03]  /*16320*/  MUFU.EX2 R40, R40 ;  /* 0x0000002800287308 */ /* 0x000fe60000000800 */
[----:B------:R-:W-:-:S05]  /*16330*/  FMNMX.FTZ R0, R87, R0, !PT ;  /* 0x0000000057007209 */ /* 0x000fca0007810000 */
[----:B------:R-:W0:Y:S01]  /*16340*/  SHFL.BFLY PT, R14, R0, 0x2, 0x1f ;  /* 0x0c401f00000e7f89 */ /* 0x000e2200000e0000 */
        /* <DEDUP_REMOVED lines=156> */
[----:B-1----:R-:W-:-:S01]  /*16d10*/  FADD.FTZ R14, R86, R6 ;  /* 0x00000006560e7221 */ /* 0x002fc20000010000 */
[----:B--2---:R-:W-:-:S03]  /*16d20*/  FADD.FTZ R6, R13, R5 ;  /* 0x000000050d067221 */ /* 0x004fc60000010000 */
[----:B0-----:R-:W-:Y:S01]  /*16d30*/  FADD.FTZ R5, R15, R14 ;  /* 0x0000000e0f057221 */ /* 0x001fe20000010000 */
[----:B------:R-:W-:Y:S06]  /*16d40*/  @!P0 BRA `(.L_x_1459) ;  /* 0x0000000000048947 */ /* 0x000fec0003800000 */
[----:B------:R-:W-:Y:S01]  /*16d50*/  BPT.TRAP 0x1 ;  /* 0x000000040000795c */ /* 0x000fe20000300000 */
.L_x_1459:
        /* <DEDUP_REMOVED lines=10> */
[----:B------:R-:W-:Y:S02]  /*16e00*/  PRMT R21, R140, 0x654, R21 ;  /* 0x000006548c157816 */ /* 0x000fe40000000015 */
[----:B------:R-:W-:Y:S02]  /*16e10*/  F2FP.SATFINITE.E4M3.F32.PACK_AB_MERGE_C R13, R13, R84, RZ ;  /* 0x000000540d0d723e */ /* 0x000fe400048070ff */
[----:B------:R-:W-:Y:S01]  /*16e20*/  F2FP.SATFINITE.E4M3.F32.PACK_AB_MERGE_C R28, R25, R24, R28 ;  /* 0x00000018191c723e */ /* 0x000fe2000480701c */
[----:B------:R0:W-:Y:S01]  /*16e30*/  SYNCS.ARRIVE.TRANS64.RED.A1T0 RZ, [R21+URZ], RZ ;  /* 0x000000ff15ff79a7 */ /* 0x0001e2000810043f */
[----:B------:R-:W-:-:S02]  /*16e40*/  F2FP.SATFINITE.E4M3.F32.PACK_AB_MERGE_C R30, R27, R26, R30 ;  /* 0x0000001a1b1e723e */ /* 0x000fc4000480701e */
[----:B------:R-:W-:Y:S02]  /*16e50*/  F2FP.SATFINITE.E4M3.F32.PACK_AB_MERGE_C R36, R33, R32, R36 ;  /* 0x000000202124723e */ /* 0x000fe40004807024 */
[----:B------:R-:W-:Y:S02]  /*16e60*/  F2FP.SATFINITE.E4M3.F32.PACK_AB_MERGE_C R38, R35, R34, R38 ;  /* 0x000000222326723e */ /* 0x000fe40004807026 */
[----:B------:R-:W-:Y:S02]  /*16e70*/  F2FP.SATFINITE.E4M3.F32.PACK_AB_MERGE_C R44, R41, R40, R44 ;  /* 0x00000028292c723e */ /* 0x000fe4000480702c */
[----:B------:R-:W-:Y:S02]  /*16e80*/  F2FP.SATFINITE.E4M3.F32.PACK_AB_MERGE_C R46, R43, R42, R46 ;  /* 0x0000002a2b2e723e */ /* 0x000fe4000480702e */
[----:B------:R-:W-:Y:S02]  /*16e90*/  F2FP.SATFINITE.E4M3.F32.PACK_AB_MERGE_C R52, R49, R48, R52 ;  /* 0x000000303134723e */ /* 0x000fe40004807034 */
[----:B------:R-:W-:-:S02]  /*16ea0*/  F2FP.SATFINITE.E4M3.F32.PACK_AB_MERGE_C R54, R51, R50, R54 ;  /* 0x000000323336723e */ /* 0x000fc40004807036 */
[----:B------:R-:W-:Y:S02]  /*16eb0*/  F2FP.SATFINITE.E4M3.F32.PACK_AB_MERGE_C R60, R61, R60, RZ ;  /* 0x0000003c3d3c723e */ /* 0x000fe400048070ff */
[----:B------:R-:W-:Y:S02]  /*16ec0*/  F2FP.SATFINITE.E4M3.F32.PACK_AB_MERGE_C R62, R63, R62, RZ ;  /* 0x0000003e3f3e723e */ /* 0x000fe400048070ff */
[----:B------:R-:W-:Y:S02]  /*16ed0*/  F2FP.SATFINITE.E4M3.F32.PACK_AB_MERGE_C R68, R69, R68, RZ ;  /* 0x000000444544723e */ /* 0x000fe400048070ff */
[----:B------:R-:W-:Y:S02]  /*16ee0*/  F2FP.SATFINITE.E4M3.F32.PACK_AB_MERGE_C R70, R71, R70, RZ ;  /* 0x000000464746723e */ /* 0x000fe400048070ff */
[----:B------:R-:W-:Y:S02]  /*16ef0*/  F2FP.SATFINITE.E4M3.F32.PACK_AB_MERGE_C R76, R77, R76, RZ ;  /* 0x0000004c4d4c723e */ /* 0x000fe400048070ff */
[----:B------:R-:W-:-:S02]  /*16f00*/  F2FP.SATFINITE.E4M3.F32.PACK_AB_MERGE_C R78, R79, R78, RZ ;  /* 0x0000004e4f4e723e */ /* 0x000fc400048070ff */
[----:B------:R-:W-:Y:S01]  /*16f10*/  F2FP.SATFINITE.E4M3.F32.PACK_AB_MERGE_C R15, R15, R86, RZ ;  /* 0x000000560f0f723e */ /* 0x000fe200048070ff */
[----:B------:R-:W-:Y:S01]  /*16f20*/  FMUL.FTZ R88, R88, R12 ;  /* 0x0000000c58587220 */ /* 0x000fe20000410000 */
        /* <DEDUP_REMOVED lines=66> */
[----:B------:R-:W-:Y:S01]  /*17350*/  IMAD.MOV.U32 R147, RZ, RZ, R54 ;  /* 0x000000ffff937224 */ /* 0x000fe200078e0036 */
[C---:B--2---:R-:W-:Y:S01]  /*17360*/  ISETP.GT.AND P1, PT, R4.reuse, R14, PT ;  /* 0x0000000e0400720c */ /* 0x044fe20003f24270 */
[----:B------:R-:W-:-:S12]  /*17370*/  VIADD R4, R4, 0xffffffff ;  /* 0xffffffff04047836 */ /* 0x000fd80000000000 */
[----:B0-----:R-:W-:Y:S05]  /*17380*/  @P1 BRA `(.L_x_1460) ;  /* 0xffffffd000181947 */ /* 0x001fea000383ffff */
.L_x_1439:
[----:B------:R-:W-:Y:S05]  /*17390*/  BSYNC B0 ;  /* 0x0000000000007941 */ /* 0x000fea0003800000 */
.L_x_1438:
[----:B------:R-:W-:Y:S06]  /*173a0*/  BAR.ARV 0x8, 0x200 ;  /* 0x0208000000007b1d */ /* 0x000fec0000002000 */
[----:B------:R-:W-:Y:S05]  /*173b0*/  @!P0 BRA `(.L_x_1461) ;  /* 0x0000000000048947 */ /* 0x000fea0003800000 */
[----:B------:R-:W-:Y:S01]  /*173c0*/  BPT.TRAP 0x1 ;  /* 0x000000040000795c */ /* 0x000fe20000300000 */
.L_x_1461:
[----:B------:R-:W-:Y:S01]  /*173d0*/  IMAD R4, R19, 0x8, R18 ;  /* 0x0000000813047824 */ /* 0x000fe200078e0212 */
[----:B------:R-:W-:-:S04]  /*173e0*/  SHF.L.U32 R7, R156, 0x1f, RZ ;  /* 0x0000001f9c077819 */ /* 0x000fc800000006ff */
[----:B------:R0:W1:Y:S01]  /*173f0*/  SYNCS.PHASECHK.TRANS64.TRYWAIT P1, [R4+URZ+0x19c50], R7 ;  /* 0x019c5007040075a7 */ /* 0x000062000802017f */
[----:B------:R-:W-:Y:S05]  /*17400*/  @!P0 BRA `(.L_x_1462) ;  /* 0x0000000000048947 */ /* 0x000fea0003800000 */
[----:B------:R-:W-:Y:S01]  /*17410*/  BPT.TRAP 0x1 ;  /* 0x000000040000795c */ /* 0x000fe20000300000 */
.L_x_1462:
[----:B------:R-:W-:Y:S04]  /*17420*/  BSSY B0, `(.L_x_1463) ;  /* 0x0000004000007945 */ /* 0x000fe80003800000 */
[----:B-1----:R-:W-:Y:S05]  /*17430*/  @P1 BRA `(.L_x_1464) ;  /* 0x0000000000081947 */ /* 0x002fea0003800000 */
[----:B------:R-:W1:Y:S02]  /*17440*/  SYNCS.PHASECHK.TRANS64.TRYWAIT P1, [R4+URZ+0x19c50], R7 ;  /* 0x019c5007040075a7 */ /* 0x000e64000802017f */
[----:B-1----:R-:W-:Y:S05]  /*17450*/  @!P1 BRA `(.L_x_1465) ;  /* 0x000000ac00e09947 */ /* 0x002fea0003800000 */
.L_x_1464:
[----:B------:R-:W-:Y:S05]  /*17460*/  BSYNC B0 ;  /* 0x0000000000007941 */ /* 0x000fea0003800000 */
.L_x_1463:
[----:B------:R-:W-:Y:S01]  /*17470*/  VIADD R18, R18, 0x3000 ;  /* 0x0000300012127836 */ /* 0x000fe20000000000 */
[----:B------:R-:W-:Y:S01]  /*17480*/  ULDC.64 UR4, c[0x0][0x9a0] ;  /* 0x0002680000047ab9 */ /* 0x000fe20000000a00 */
[----:B------:R-:W-:Y:S01]  /*17490*/  IMAD.MOV.U32 R9, RZ, RZ, 0x40000040 ;  /* 0x40000040ff097424 */ /* 0x000fe200078e00ff */
[----:B------:R-:W-:Y:S01]  /*174a0*/  ISETP.NE.U32.AND P1, PT, RZ, UR4, PT ;  /* 0x00000004ff007c0c */ /* 0x000fe2000bf25070 */
[----:B------:R-:W-:Y:S01]  /*174b0*/  WARPGROUP.ARRIVE ;  /* 0x00000000000079c5 */ /* 0x000fe20000000000 */
[----:B------:R-:W-:Y:S02]  /*174c0*/  SHF.R.U32.HI R18, RZ, 0x4, R18 ;  /* 0x00000004ff127819 */ /* 0x000fe40000011612 */
[----:B------:R-:W-:Y:S02]  /*174d0*/  ISETP.NE.AND.EX P1, PT, RZ, UR5, PT, P1 ;  /* 0x00000005ff007c0c */ /* 0x000fe4000bf25310 */
[----:B------:R-:W-:Y:S02]  /*174e0*/  LOP3.LUT R18, R18, 0x3fff, RZ, 0xc0, !PT ;  /* 0x00003fff12127812 */ /* 0x000fe400078ec0ff */
[----:B------:R-:W-:-:S02]  /*174f0*/  R2UR UR7, R9 ;  /* 0x00000000090772ca */ /* 0x000fc400000e0000 */
[----:B------:R-:W-:-:S05]  /*17500*/  LOP3.LUT R18, R18, 0x10000, RZ, 0xfc, !PT ;  /* 0x0001000012127812 */ /* 0x000fca00078efcff */
[----:B------:R-:W-:Y:S02]  /*17510*/  IMAD R8, R19, 0x300, R18 ;  /* 0x0000030013087824 */ /* 0x000fe400078e0212 */
[----:B------:R-:W2:Y:S01]  /*17520*/  @P1 LDC.64 R12, c[0x0][0x9c8] ;  /* 0x00027200ff0c1b82 */ /* 0x000ea20000000a00 */
[----:B01----:R-:W-:Y:S02]  /*17530*/  @P1 SHF.R.S32.HI R7, RZ, 0x1f, R155 ;  /* 0x0000001fff071819 */ /* 0x003fe4000001149b */
[----:B------:R-:W-:Y:S02]  /*17540*/  R2UR UR6, R8 ;  /* 0x00000000080672ca */ /* 0x000fe400000e0000 */
[----:B------:R-:W-:-:S03]  /*17550*/  @P1 SHF.R.S32.HI R9, RZ, 0x1f, R154 ;  /* 0x0000001fff091819 */ /* 0x000fc6000001149a */
[----:B------:R-:W0:Y:S08]  /*17560*/  @P1 LDC.64 R10, c[0x0][0x9d0] ;  /* 0x00027400ff0a1b82 */ /* 0x000e300000000a00 */
[----:B------:R-:W-:Y:S01]  /*17570*/  QGMMA.64x96x32.F32.E4M3.E4M3 R88, R148, gdesc[UR4], R88, gsb0 ;  /* 0x0160000494587df3 */ /* 0x000fe20008000858 */
[----:B--2---:R-:W-:-:S04]  /*17580*/  @P1 IMAD R14, R7, R12, RZ ;  /* 0x0000000c070e1224 */ /* 0x004fc800078e02ff */
[C---:B------:R-:W-:Y:S02]  /*17590*/  @P1 IMAD R7, R155.reuse, R13, R14 ;  /* 0x0000000d9b071224 */ /* 0x040fe400078e020e */
[----:B------:R-:W-:-:S04]  /*175a0*/  @P1 IMAD.WIDE.U32 R12, R155, R12, RZ ;  /* 0x0000000c9b0c1225 */ /* 0x000fc800078e00ff */
[-C--:B0-----:R-:W-:Y:S02]  /*175b0*/  @P1 IMAD R9, R9, R10.reuse, RZ ;  /* 0x0000000a09091224 */ /* 0x081fe400078e02ff */
[----:B------:R-:W-:Y:S02]  /*175c0*/  @P1 IMAD.IADD R13, R13, 0x1, R7 ;  /* 0x000000010d0d1824 */ /* 0x000fe400078e0207 */
        /* <DEDUP_REMOVED lines=51> */
[----:B------:R-:W-:-:S02]  /*17900*/  IMAD.MOV.U32 R20, RZ, RZ, -0x800000 ;  /* 0xff800000ff147424 */ /* 0x000fc400078e00ff */
[----:B--2---:R-:W-:Y:S01]  /*17910*/  FMUL.FTZ R14, R6, R7 ;  /* 0x00000007060e7220 */ /* 0x004fe20000410000 */
[----:B------:R-:W-:Y:S02]  /*17920*/  IMAD.MOV.U32 R21, RZ, RZ, -0x800000 ;  /* 0xff800000ff157424 */ /* 0x000fe400078e00ff */
[----:B-1----:R-:W-:Y:S01]  /*17930*/  @P3 FMUL.FTZ R9, R9, 0.69314718246459960938 ;  /* 0x3f31721809093820 */ /* 0x002fe20000410000 */
[----:B------:R-:W-:-:S03]  /*17940*/  @P2 FFMA.FTZ R20, R8, R3, R5 ;  /* 0x0000000308142223 */ /* 0x000fc60000010005 */
[----:B------:R-:W-:Y:S01]  /*17950*/  @P3 FFMA.FTZ R21, R2, R0, R9 ;  /* 0x0000000002153223 */ /* 0x000fe20000010009 */
[----:B---3--:R-:W-:Y:S01]  /*17960*/  FMUL.FTZ R18, R10, R7 ;  /* 0x000000070a127220 */ /* 0x008fe20000410000 */
[----:B------:R-:W-:Y:S02]  /*17970*/  WARPGROUP.DEPBAR.LE gsb0, 0x0 ;  /* 0x00008000000079c5 */ /* 0x000fe40000010000 */
[----:B------:R-:W-:Y:S05]  /*17980*/  @!P0 BRA `(.L_x_1466) ;  /* 0x0000000000048947 */ /* 0x000fea0003800000 */
[----:B------:R-:W-:Y:S01]  /*17990*/  BPT.TRAP 0x1 ;  /* 0x000000040000795c */ /* 0x000fe20000300000 */
.L_x_1466:
[----:B------:R-:W2:Y:S01]  /*179a0*/  LDL.LU R3, [R1+0xc] ;  /* 0x00000c0001037983 */ /* 0x000ea20000300800 */
[----:B------:R-:W-:Y:S02]  /*179b0*/  VIADD R2, R4, 0x19c60 ;  /* 0x00019c6004027836 */ /* 0x000fe40000000000 */
[-C--:B------:R-:W-:Y:S01]  /*179c0*/  FMUL.FTZ R0, R88, R14.reuse ;  /* 0x0000000e58007220 */ /* 0x080fe20000410000 */
[----:B------:R-:W-:Y:S01]  /*179d0*/  VIADD R19, R19, 0x1 ;  /* 0x0000000113137836 */ /* 0x000fe20000000000 */
[----:B------:R-:W3:Y:S01]  /*179e0*/  LDL.LU R24, [R1+0x60] ;  /* 0x0000600001187983 */ /* 0x000ee20000300800 */
[----:B------:R-:W-:-:S03]  /*179f0*/  FMUL.FTZ R4, R89, R14 ;  /* 0x0000000e59047220 */ /* 0x000fc60000410000 */
[----:B------:R-:W-:Y:S01]  /*17a00*/  ISETP.NE.AND P1, PT, R19, 0x2, PT ;  /* 0x000000021300780c */ /* 0x000fe20003f25270 */
        /* <DEDUP_REMOVED lines=47> */
[----:B------:R-:W-:-:S02]  /*17d00*/  SEL R19, R19, RZ, P1 ;  /* 0x000000ff13137207 */ /* 0x000fc40000800000 */
[----:B--2---:R-:W-:Y:S01]  /*17d10*/  PRMT R2, R3, 0x654, R2 ;  /* 0x0000065403027816 */ /* 0x004fe20000000002 */
[----:B---3--:R-:W-:-:S03]  /*17d20*/  VIADD R24, R24, 0x1 ;  /* 0x0000000118187836 */ /* 0x008fc60000000000 */
[----:B------:R0:W-:Y:S02]  /*17d30*/  SYNCS.ARRIVE.TRANS64.RED.A1T0 RZ, [R2+URZ], RZ ;  /* 0x000000ff02ff79a7 */ /* 0x0001e4000810043f */
[----:B------:R0:W-:Y:S01]  /*17d40*/  STL [R1+0x60], R24 ;  /* 0x0000601801007387 */ /* 0x0001e20000100800 */
[----:B------:R-:W-:-:S04]  /*17d50*/  SEL R3, RZ, 0x1, P1 ;  /* 0x00000001ff037807 */ /* 0x000fc80000800000 */
[----:B------:R-:W-:-:S07]  /*17d60*/  LOP3.LUT R156, R156, R3, RZ, 0x3c, !PT ;  /* 0x000000039c9c7212 */ /* 0x000fce00078e3cff */
.L_x_1349:
[----:B------:R-:W0:Y:S08]  /*17d70*/  S2UR UR4, SR_CgaCtaId ;  /* 0x00000000000479c3 */ /* 0x000e300000008800 */
[----:B------:R-:W-:Y:S01]  /*17d80*/  BAR.SYNC.DEFER_BLOCKING 0x5, 0x200 ;  /* 0x0148000000007b1d */ /* 0x000fe20000010000 */
[----:B------:R-:W-:-:S05]  /*17d90*/  MOV R18, 0x400 ;  /* 0x0000040000127802 */ /* 0x000fca0000000f00 */
[----:B------:R-:W-:Y:S01]  /*17da0*/  BSSY B0, `(.L_x_1467) ;  /* 0x000021b000007945 */ /* 0x000fe20003800000 */
[----:B0-----:R-:W-:-:S05]  /*17db0*/  IMAD.U32 R2, RZ, RZ, UR4 ;  /* 0x00000004ff027e24 */ /* 0x001fca000f8e00ff */
[----:B------:R0:W-:Y:S01]  /*17dc0*/  STL [R1+0xc], R2 ;  /* 0x00000c0201007387 */ /* 0x0001e20000100800 */
[----:B------:R-:W-:-:S05]  /*17dd0*/  LEA R18, R2, R18, 0x18 ;  /* 0x0000001202127211 */ /* 0x000fca00078ec0ff */
[----:B------:R0:W1:Y:S01]  /*17de0*/  LDS.128 R152, [R18+0x19cd0] ;  /* 0x019cd00012987984 */ /* 0x0000620000000c00 */
[----:B------:R-:W-:Y:S06]  /*17df0*/  BAR.ARV 0x4, 0x200 ;  /* 0x0108000000007b1d */ /* 0x000fec0000002000 */
[----:B------:R-:W-:Y:S05]  /*17e00*/  @P0 BRA `(.L_x_1468) ;  /* 0x0000001400c80947 */ /* 0x000fea0003800000 */
[----:B-----5:R-:W0:Y:S01]  /*17e10*/  S2R R24, SR_TID.X ;  /* 0x0000000000187919 */ /* 0x020e220000002100 */
[----:B------:R-:W-:Y:S01]  /*17e20*/  ULDC.64 UR4, c[0x4][0x38] ;  /* 0x01000e0000047ab9 */ /* 0x000fe20000000a00 */
[----:B------:R-:W2:Y:S04]  /*17e30*/  LDL R38, [R1+0x80] ;  /* 0x0000800001267983 */ /* 0x000ea80000100800 */
[----:B------:R-:W3:Y:S01]  /*17e40*/  LDL R60, [R1+0x5c] ;  /* 0x00005c00013c7983 */ /* 0x000ee20000100800 */
[----:B------:R-:W-:Y:S02]  /*17e50*/  F2FP.BF16.F32.PACK_AB R0, R15, R0 ;  /* 0x000000000f00723e */ /* 0x000fe400000010ff */
[----:B------:R-:W-:Y:S01]  /*17e60*/  F2FP.BF16.F32.PACK_AB R134, R134, R25 ;  /* 0x000000198686723e */ /* 0x000fe200000010ff */
[----:B------:R-:W4:Y:S01]  /*17e70*/  LDL R62, [R1+0x48] ;  /* 0x00004800013e7983 */ /* 0x000f220000100800 */
[----:B------:R-:W-:-:S02]  /*17e80*/  F2FP.BF16.F32.PACK_AB R5, R5, R96 ;  /* 0x000000600505723e */ /* 0x000fc400000010ff */
[----:B------:R-:W-:Y:S01]  /*17e90*/  F2FP.BF16.F32.PACK_AB R6, R6, R97 ;  /* 0x000000610606723e */ /* 0x000fe200000010ff */
[----:B------:R-:W4:Y:S01]  /*17ea0*/  LDL R56, [R1+0x2c] ;  /* 0x00002c0001387983 */ /* 0x000f220000100800 */
[----:B------:R-:W-:Y:S02]  /*17eb0*/  F2FP.BF16.F32.PACK_AB R7, R7, R104 ;  /* 0x000000680707723e */ /* 0x000fe400000010ff */
[----:B------:R-:W-:Y:S01]  /*17ec0*/  F2FP.BF16.F32.PACK_AB R8, R8, R105 ;  /* 0x000000690808723e */ /* 0x000fe200000010ff */
[----:B------:R-:W4:Y:S01]  /*17ed0*/  LDL R58, [R1+0x58] ;  /* 0x00005800013a7983 */ /* 0x000f220000100800 */
[----:B0-----:R-:W-:-:S05]  /*17ee0*/  IMAD.SHL.U32 R2, R24, 0x4, RZ ;  /* 0x0000000418027824 */ /* 0x001fca00078e00ff */
[----:B------:R-:W-:-:S04]  /*17ef0*/  LOP3.LUT R2, R2, 0xc, RZ, 0xc0, !PT ;  /* 0x0000000c02027812 */ /* 0x000fc800078ec0ff */
[----:B------:R-:W-:-:S05]  /*17f00*/  IADD3 R2, P0, R2, UR4, RZ ;  /* 0x0000000402027c10 */ /* 0x000fca000ff1e0ff */
[----:B------:R-:W-:Y:S01]  /*17f10*/  IMAD.X R3, RZ, RZ, UR5, P0 ;  /* 0x00000005ff037e24 */ /* 0x000fe200080e06ff */
[----:B------:R-:W0:Y:S01]  /*17f20*/  S2R R15, SR_SWINHI ;  /* 0x00000000000f7919 */ /* 0x000e220000002f00 */
[----:B------:R-:W-:Y:S01]  /*17f30*/  F2FP.BF16.F32.PACK_AB R93, R93, R4 ;  /* 0x000000045d5d723e */ /* 0x000fe200000010ff */
[----:B------:R-:W-:Y:S02]  /*17f40*/  ULDC.64 UR4, c[0x0][0xc00] ;  /* 0x0003000000047ab9 */ /* 0x000fe40000000a00 */
[----:B------:R1:W3:Y:S01]  /*17f50*/  LDG.E.CONSTANT R2, desc[UR42][R2.64] ;  /* 0x0000002a02027981 */ /* 0x0002e2000c1e9900 */
[----:B------:R-:W-:Y:S02]  /*17f60*/  F2FP.BF16.F32.PACK_AB R9, R9, R112 ;  /* 0x000000700909723e */ /* 0x000fe400000010ff */
[----:B------:R-:W-:Y:S02]  /*17f70*/  F2FP.BF16.F32.PACK_AB R10, R10, R113 ;  /* 0x000000710a0a723e */ /* 0x000fe400000010ff */
[----:B------:R-:W-:-:S02]  /*17f80*/  F2FP.BF16.F32.PACK_AB R11, R11, R120 ;  /* 0x000000780b0b723e */ /* 0x000fc400000010ff */
[----:B------:R-:W-:Y:S02]  /*17f90*/  F2FP.BF16.F32.PACK_AB R12, R12, R121 ;  /* 0x000000790c0c723e */ /* 0x000fe400000010ff */
[----:B------:R-:W-:Y:S02]  /*17fa0*/  F2FP.BF16.F32.PACK_AB R35, R94, R35 ;  /* 0x000000235e23723e */ /* 0x000fe400000010ff */
[----:B-1----:R-:W-:Y:S02]  /*17fb0*/  LOP3.LUT P0, R3, R24, 0x3, RZ, 0xc0, !PT ;  /* 0x0000000318037812 */ /* 0x002fe4000780c0ff */
[----:B------:R-:W-:Y:S02]  /*17fc0*/  F2FP.BF16.F32.PACK_AB R36, R95, R36 ;  /* 0x000000245f24723e */ /* 0x000fe400000010ff */
[----:B------:R-:W-:Y:S02]  /*17fd0*/  ISETP.EQ.OR P0, PT, R3, 0x3, !P0 ;  /* 0x000000030300780c */ /* 0x000fe40004702670 */
[----:B------:R-:W-:-:S02]  /*17fe0*/  F2FP.BF16.F32.PACK_AB R13, R13, R128 ;  /* 0x000000800d0d723e */ /* 0x000fc400000010ff */
[----:B------:R-:W-:Y:S02]  /*17ff0*/  SEL R37, R5, R6, P0 ;  /* 0x0000000605257207 */ /* 0x000fe40000000000 */
[----:B------:R-:W-:Y:S02]  /*18000*/  SEL R39, R6, R5, P0 ;  /* 0x0000000506277207 */ /* 0x000fe40000000000 */
[----:B------:R-:W-:Y:S02]  /*18010*/  SEL R41, R7, R8, P0 ;  /* 0x0000000807297207 */ /* 0x000fe40000000000 */
[----:B------:R-:W-:Y:S02]  /*18020*/  SEL R43, R8, R7, P0 ;  /* 0x00000007082b7207 */ /* 0x000fe40000000000 */
[----:B------:R-:W-:Y:S02]  /*18030*/  SEL R3, R0, R93, P0 ;  /* 0x0000005d00037207 */ /* 0x000fe40000000000 */
[----:B------:R-:W-:-:S02]  /*18040*/  MOV R24, R18 ;  /* 0x0000001200187202 */ /* 0x000fc40000000f00 */
[----:B0-----:R-:W-:Y:S02]  /*18050*/  MOV R25, R15 ;  /* 0x0000000f00197202 */ /* 0x001fe40000000f00 */
        /* <DEDUP_REMOVED lines=10> */
[----:B------:R-:W-:-:S02]  /*18100*/  SEL R53, R13, R14, P0 ;  /* 0x0000000e0d357207 */ /* 0x000fc40000000000 */
[----:B------:R-:W-:Y:S02]  /*18110*/  SEL R55, R14, R13, P0 ;  /* 0x0000000d0e377207 */ /* 0x000fe40000000000 */
[----:B------:R-:W-:Y:S02]  /*18120*/  SEL R57, R35, R36, P0 ;  /* 0x0000002423397207 */ /* 0x000fe40000000000 */
[----:B------:R-:W-:Y:S02]  /*18130*/  SEL R35, R36, R35, P0 ;  /* 0x0000002324237207 */ /* 0x000fe40000000000 */
[----:B------:R-:W-:Y:S02]  /*18140*/  SEL R59, R33, R34, P0 ;  /* 0x00000022213b7207 */ /* 0x000fe40000000000 */
[----:B------:R-:W-:Y:S02]  /*18150*/  SEL R33, R34, R33, P0 ;  /* 0x0000002122217207 */ /* 0x000fe40000000000 */
[----:B------:R-:W-:-:S02]  /*18160*/  SEL R61, R31, R32, P0 ;  /* 0x000000201f3d7207 */ /* 0x000fc40000000000 */
[----:B------:R-:W-:Y:S02]  /*18170*/  F2FP.BF16.F32.PACK_AB R135, R135, R26 ;  /* 0x0000001a8787723e */ /* 0x000fe400000010ff */
[----:B------:R-:W-:Y:S02]  /*18180*/  SEL R31, R32, R31, P0 ;  /* 0x0000001f201f7207 */ /* 0x000fe40000000000 */
[----:B------:R-:W-:Y:S02]  /*18190*/  F2FP.BF16.F32.PACK_AB R29, R118, R29 ;  /* 0x0000001d761d723e */ /* 0x000fe400000010ff */
[----:B------:R-:W-:Y:S02]  /*181a0*/  F2FP.BF16.F32.PACK_AB R30, R119, R30 ;  /* 0x0000001e771e723e */ /* 0x000fe400000010ff */
[----:B------:R-:W-:Y:S02]  /*181b0*/  F2FP.BF16.F32.PACK_AB R27, R126, R27 ;  /* 0x0000001b7e1b723e */ /* 0x000fe400000010ff */
[----:B------:R-:W-:-:S02]  /*181c0*/  F2FP.BF16.F32.PACK_AB R28, R127, R28 ;  /* 0x0000001c7f1c723e */ /* 0x000fc400000010ff */
[----:B------:R-:W-:Y:S02]  /*181d0*/  SEL R63, R29, R30, P0 ;  /* 0x0000001e1d3f7207 */ /* 0x000fe40000000000 */
[----:B------:R-:W-:Y:S02]  /*181e0*/  SEL R65, R27, R28, P0 ;  /* 0x0000001c1b417207 */ /* 0x000fe40000000000 */
[----:B------:R-:W-:Y:S02]  /*181f0*/  SEL R67, R134, R135, P0 ;  /* 0x0000008786437207 */ /* 0x000fe40000000000 */
        /* <DEDUP_REMOVED lines=12> */
[----:B------:R-:W-:Y:S02]  /*182c0*/  LOP3.LUT R4, R73, 0x180, RZ, 0xc0, !PT ;  /* 0x0000018049047812 */ /* 0x000fe400078ec0ff */
[----:B------:R-:W-:Y:S02]  /*182d0*/  SHF.R.U64 R5, R5, 0x3, RZ ;  /* 0x0000000305057819 */ /* 0x000fe400000012ff */
[----:B------:R-:W-:Y:S02]  /*182e0*/  SHF.R.U64 R0, R0, 0x3, RZ ;  /* 0x0000000300007819 */ /* 0x000fe400000012ff */
[----:B------:R-:W-:Y:S02]  /*182f0*/  SHF.R.U64 R4, R4, 0x3, RZ ;  /* 0x0000000304047819 */ /* 0x000fe400000012ff */
[----:B------:R-:W-:-:S02]  /*18300*/  IADD3 R75, P2, R6, 0x6000, RZ ;  /* 0x00006000064b7810 */ /* 0x000fc40007f5e0ff */
[----:B------:R-:W-:Y:S01]  /*18310*/  IADD3 R77, P1, R6, 0x6020, RZ ;  /* 0x00006020064d7810 */ /* 0x000fe20007f3e0ff */
[--C-:B------:R-:W-:Y:S01]  /*18320*/  IMAD.X R11, RZ, RZ, R7.reuse, P5 ;  /* 0x000000ffff0b7224 */ /* 0x100fe200028e0607 */
[----:B------:R-:W-:Y:S02]  /*18330*/  LOP3.LUT R6, R5, R6, RZ, 0x3c, !PT ;  /* 0x0000000605067212 */ /* 0x000fe400078e3cff */
[----:B------:R-:W-:Y:S01]  /*18340*/  LOP3.LUT R12, R0, R71, RZ, 0x3c, !PT ;  /* 0x00000047000c7212 */ /* 0x000fe200078e3cff */
[----:B------:R-:W-:Y:S01]  /*18350*/  IMAD.X R15, RZ, RZ, R7, P3 ;  /* 0x000000ffff0f7224 */ /* 0x000fe200018e0607 */
[----:B------:R-:W-:Y:S02]  /*18360*/  LOP3.LUT R14, R4, R73, RZ, 0x3c, !PT ;  /* 0x00000049040e7212 */ /* 0x000fe400078e3cff */
[----:B------:R-:W-:Y:S02]  /*18370*/  LOP3.LUT R26, R77, 0x180, RZ, 0xc0, !PT ;  /* 0x000001804d1a7812 */ /* 0x000fe400078ec0ff */
[----:B------:R-:W-:-:S02]  /*18380*/  MOV R54, R6 ;  /* 0x0000000600367202 */ /* 0x000fc40000000f00 */
[----:B---3--:R-:W-:Y:S01]  /*18390*/  LOP3.LUT R0, R2, 0x2, RZ, 0x3c, !PT ;  /* 0x0000000202007812 */ /* 0x008fe200078e3cff */
[----:B------:R-:W-:Y:S01]  /*183a0*/  SHFL.IDX PT, R3, R3, R2, 0x1c1f ;  /* 0x001c1f0203037589 */ /* 0x000fe200000e0000 */
[----:B------:R-:W-:Y:S02]  /*183b0*/  MOV R52, R10 ;  /* 0x0000000a00347202 */ /* 0x000fe40000000f00 */
[----:B------:R-:W-:Y:S01]  /*183c0*/  MOV R48, R14 ;  /* 0x0000000e00307202 */ /* 0x000fe20000000f00 */
[----:B------:R-:W0:Y:S01]  /*183d0*/  SHFL.IDX PT, R6, R93, R0, 0x1c1f ;  /* 0x001c1f005d067589 */ /* 0x000e2200000e0000 */
[----:B------:R-:W-:-:S03]  /*183e0*/  SHF.R.U64 R26, R26, 0x3, RZ ;  /* 0x000000031a1a7819 */ /* 0x000fc600000012ff */
[----:B------:R-:W-:Y:S04]  /*183f0*/  SHFL.IDX PT, R37, R37, R2, 0x1c1f ;  /* 0x001c1f0225257589 */ /* 0x000fe800000e0000 */
[----:B------:R-:W1:Y:S04]  /*18400*/  SHFL.IDX PT, R10, R39, R0, 0x1c1f ;  /* 0x001c1f00270a7589 */ /* 0x000e6800000e0000 */
[----:B------:R-:W-:Y:S04]  /*18410*/  SHFL.IDX PT, R57, R57, R2, 0x1c1f ;  /* 0x001c1f0239397589 */ /* 0x000fe800000e0000 */
[----:B------:R-:W2:Y:S04]  /*18420*/  SHFL.IDX PT, R32, R35, R0, 0x1c1f ;  /* 0x001c1f0023207589 */ /* 0x000ea800000e0000 */
[----:B------:R-:W-:Y:S04]  /*18430*/  SHFL.IDX PT, R41, R41, R2, 0x1c1f ;  /* 0x001c1f0229297589 */ /* 0x000fe800000e0000 */
[----:B------:R-:W3:Y:S04]  /*18440*/  SHFL.IDX PT, R14, R43, R0, 0x1c1f ;  /* 0x001c1f002b0e7589 */ /* 0x000ee800000e0000 */
[----:B------:R-:W-:Y:S04]  /*18450*/  SHFL.IDX PT, R59, R59, R2, 0x1c1f ;  /* 0x001c1f023b3b7589 */ /* 0x000fe800000e0000 */
[----:B------:R-:W4:Y:S04]  /*18460*/  SHFL.IDX PT, R34, R33, R0, 0x1c1f ;  /* 0x001c1f0021227589 */ /* 0x000f2800000e0000 */
[----:B------:R-:W-:Y:S04]  /*18470*/  SHFL.IDX PT, R61, R61, R2, 0x1c1f ;  /* 0x001c1f023d3d7589 */ /* 0x000fe800000e0000 */
[----:B------:R-:W4:Y:S01]  /*18480*/  SHFL.IDX PT, R36, R31, R0, 0x1c1f ;  /* 0x001c1f001f247589 */ /* 0x000f2200000e0000 */
[----:B------:R-:W-:-:S03]  /*18490*/  LOP3.LUT R4, R26, R77, RZ, 0x3c, !PT ;  /* 0x0000004d1a047212 */ /* 0x000fc600078e3cff */
[----:B------:R-:W-:Y:S01]  /*184a0*/  SHFL.IDX PT, R45, R45, R2, 0x1c1f ;  /* 0x001c1f022d2d7589 */ /* 0x000fe200000e0000 */
[----:B------:R-:W-:-:S03]  /*184b0*/  LOP3.LUT R8, R75, 0x180, RZ, 0xc0, !PT ;  /* 0x000001804b087812 */ /* 0x000fc600078ec0ff */
[----:B------:R-:W-:Y:S04]  /*184c0*/  SHFL.IDX PT, R49, R49, R2, 0x1c1f ;  /* 0x001c1f0231317589 */ /* 0x000fe800000e0000 */
[----:B------:R-:W-:Y:S04]  /*184d0*/  SHFL.IDX PT, R53, R53, R2, 0x1c1f ;  /* 0x001c1f0235357589 */ /* 0x000fe800000e0000 */
[----:B------:R-:W-:Y:S04]  /*184e0*/  SHFL.IDX PT, R63, R63, R2, 0x1c1f ;  /* 0x001c1f023f3f7589 */ /* 0x000fe800000e0000 */
[----:B------:R-:W-:Y:S04]  /*184f0*/  SHFL.IDX PT, R65, R65, R2, 0x1c1f ;  /* 0x001c1f0241417589 */ /* 0x000fe800000e0000 */
[----:B------:R-:W-:Y:S04]  /*18500*/  SHFL.IDX PT, R67, R67, R2, 0x1c1f ;  /* 0x001c1f0243437589 */ /* 0x000fe800000e0000 */
[----:B------:R-:W4:Y:S04]  /*18510*/  SHFL.IDX PT, R26, R47, R0, 0x1c1f ;  /* 0x001c1f002f1a7589 */ /* 0x000f2800000e0000 */
[----:B------:R-:W4:Y:S04]  /*18520*/  SHFL.IDX PT, R28, R51, R0, 0x1c1f ;  /* 0x001c1f00331c7589 */ /* 0x000f2800000e0000 */
[----:B------:R-:W4:Y:S04]  /*18530*/  SHFL.IDX PT, R30, R55, R0, 0x1c1f ;  /* 0x001c1f00371e7589 */ /* 0x000f2800000e0000 */
[----:B------:R-:W4:Y:S04]  /*18540*/  SHFL.IDX PT, R38, R29, R0, 0x1c1f ;  /* 0x001c1f001d267589 */ /* 0x000f2800000e0000 */
[----:B------:R-:W4:Y:S04]  /*18550*/  SHFL.IDX PT, R40, R27, R0, 0x1c1f ;  /* 0x001c1f001b287589 */ /* 0x000f2800000e0000 */
[----:B------:R0:W4:Y:S01]  /*18560*/  SHFL.IDX PT, R42, R135, R0, 0x1c1f ;  /* 0x001c1f00872a7589 */ /* 0x00012200000e0000 */
[----:B------:R-:W-:Y:S01]  /*18570*/  SHF.R.U64 R8, R8, 0x3, RZ ;  /* 0x0000000308087819 */ /* 0x000fe200000012ff */
[----:B------:R-:W-:-:S02]  /*18580*/  IMAD.X R5, RZ, RZ, R7, P1 ;  /* 0x000000ffff057224 */ /* 0x000fc400008e0607 */
[--C-:B------:R-:W-:Y:S01]  /*18590*/  IMAD.X R9, RZ, RZ, R7.reuse, P2 ;  /* 0x000000ffff097224 */ /* 0x100fe200010e0607 */
[----:B------:R-:W-:Y:S01]  /*185a0*/  LOP3.LUT R8, R8, R75, RZ, 0x3c, !PT ;  /* 0x0000004b08087212 */ /* 0x000fe200078e3cff */
[----:B------:R-:W-:Y:S01]  /*185b0*/  IMAD.X R13, RZ, RZ, R7, P4 ;  /* 0x000000ffff0d7224 */ /* 0x000fe200020e0607 */
[----:B------:R-:W-:Y:S02]  /*185c0*/  MOV R44, R4 ;  /* 0x00000004002c7202 */ /* 0x000fe40000000f00 */
[----:B------:R-:W-:Y:S01]  /*185d0*/  MOV R46, R8 ;  /* 0x00000008002e7202 */ /* 0x000fe20000000f00 */
[----:B0-----:R-:W0:Y:S01]  /*185e0*/  LDC R0, c[0x0][0xbe8] ;  /* 0x0002fa00ff007b82 */ /* 0x001e220000000800 */
[----:B------:R-:W-:Y:S02]  /*185f0*/  SEL R4, R3, R6, P0 ;  /* 0x0000000603047207 */ /* 0x000fe40000000000 */
[----:B------:R-:W-:Y:S02]  /*18600*/  MOV R50, R12 ;  /* 0x0000000c00327202 */ /* 0x000fe40000000f00 */
[----:B------:R-:W-:-:S02]  /*18610*/  SEL R6, R6, R3, P0 ;  /* 0x0000000306067207 */ /* 0x000fc40000000000 */
[----:B-1----:R-:W-:Y:S01]  /*18620*/  SEL R8, R37, R10, P0 ;  /* 0x0000000a25087207 */ /* 0x002fe20000000000 */
[----:B------:R-:W1:Y:S01]  /*18630*/  LDC.64 R2, c[0x0][0xc00] ;  /* 0x00030000ff027b82 */ /* 0x000e620000000a00 */
[----:B--2---:R-:W-:Y:S02]  /*18640*/  SEL R5, R57, R32, P0 ;  /* 0x0000002039057207 */ /* 0x004fe40000000000 */
[----:B------:R-:W-:-:S05]  /*18650*/  SEL R7, R32, R57, P0 ;  /* 0x0000003920077207 */ /* 0x000fca0000000000 */
[----:B------:R-:W-:Y:S01]  /*18660*/  BAR.SYNC.DEFER_BLOCKING 0x1, 0x180 ;  /* 0x0046000000007b1d */ /* 0x000fe20000010000 */
[----:B------:R-:W-:Y:S02]  /*18670*/  SEL R10, R10, R37, P0 ;  /* 0x000000250a0a7207 */ /* 0x000fe40000000000 */
[----:B---3--:R-:W-:Y:S02]  /*18680*/  SEL R12, R41, R14, P0 ;  /* 0x0000000e290c7207 */ /* 0x008fe40000000000 */
[----:B----4-:R-:W-:Y:S02]  /*18690*/  SEL R9, R59, R34, P0 ;  /* 0x000000223b097207 */ /* 0x010fe40000000000 */
[----:B------:R-:W-:Y:S02]  /*186a0*/  SEL R11, R34, R59, P0 ;  /* 0x0000003b220b7207 */ /* 0x000fe40000000000 */
[----:B------:R-:W-:Y:S02]  /*186b0*/  SEL R14, R14, R41, P0 ;  /* 0x000000290e0e7207 */ /* 0x000fe40000000000 */
[----:B------:R-:W-:-:S02]  /*186c0*/  SEL R13, R61, R36, P0 ;  /* 0x000000243d0d7207 */ /* 0x000fc40000000000 */
[----:B------:R-:W-:Y:S02]  /*186d0*/  SEL R15, R36, R61, P0 ;  /* 0x0000003d240f7207 */ /* 0x000fe40000000000 */
[----:B------:R-:W-:-:S04]  /*186e0*/  ISETP.NE.U32.AND P2, PT, RZ, UR4, PT ;  /* 0x00000004ff007c0c */ /* 0x000fc8000bf45070 */
[----:B------:R-:W-:Y:S01]  /*186f0*/  ISETP.NE.AND.EX P2, PT, RZ, UR5, PT, P2 ;  /* 0x00000005ff007c0c */ /* 0x000fe2000bf45320 */
[----:B------:R-:W-:Y:S01]  /*18700*/  ULDC.64 UR4, c[0x0][0xc08] ;  /* 0x0003020000047ab9 */ /* 0x000fe20000000a00 */
[----:B------:R2:W-:Y:S04]  /*18710*/  STSM.16.M88.4 [R54], R4 ;  /* 0x0000000436007844 */ /* 0x0005e80000000200 */
[----:B------:R3:W-:Y:S04]  /*18720*/  STSM.16.M88.4 [R52], R8 ;  /* 0x0000000834007844 */ /* 0x0007e80000000200 */
[----:B------:R4:W-:Y:S01]  /*18730*/  STSM.16.M88.4 [R50], R12 ;  /* 0x0000000c32007844 */ /* 0x0009e20000000200 */
[----:B--2---:R-:W-:-:S02]  /*18740*/  SEL R4, R45, R26, P0 ;  /* 0x0000001a2d047207 */ /* 0x004fc40000000000 */
[----:B------:R-:W-:Y:S02]  /*18750*/  SEL R6, R26, R45, P0 ;  /* 0x0000002d1a067207 */ /* 0x000fe40000000000 */
[----:B---3--:R-:W-:Y:S02]  /*18760*/  SEL R8, R49, R28, P0 ;  /* 0x0000001c31087207 */ /* 0x008fe40000000000 */
[----:B------:R-:W-:Y:S02]  /*18770*/  SEL R10, R28, R49, P0 ;  /* 0x000000311c0a7207 */ /* 0x000fe40000000000 */
[----:B----4-:R-:W-:Y:S02]  /*18780*/  SEL R12, R53, R30, P0 ;  /* 0x0000001e350c7207 */ /* 0x010fe40000000000 */
[----:B------:R-:W-:Y:S02]  /*18790*/  SEL R14, R30, R53, P0 ;  /* 0x000000351e0e7207 */ /* 0x000fe40000000000 */
[----:B------:R-:W-:-:S02]  /*187a0*/  SEL R5, R63, R38, P0 ;  /* 0x000000263f057207 */ /* 0x000fc40000000000 */
[----:B------:R-:W-:Y:S02]  /*187b0*/  SEL R7, R38, R63, P0 ;  /* 0x0000003f26077207 */ /* 0x000fe40000000000 */
[----:B------:R-:W-:Y:S02]  /*187c0*/  SEL R9, R65, R40, P0 ;  /* 0x0000002841097207 */ /* 0x000fe40000000000 */
[----:B------:R-:W-:Y:S02]  /*187d0*/  SEL R11, R40, R65, P0 ;  /* 0x00000041280b7207 */ /* 0x000fe40000000000 */
[----:B------:R-:W-:Y:S02]  /*187e0*/  SEL R13, R67, R42, P0 ;  /* 0x0000002a430d7207 */ /* 0x000fe40000000000 */
[----:B------:R-:W-:Y:S02]  /*187f0*/  SEL R15, R42, R67, P0 ;  /* 0x000000432a0f7207 */ /* 0x000fe40000000000 */
[----:B------:R-:W-:-:S04]  /*18800*/  ISETP.NE.U32.AND P0, PT, RZ, UR4, PT ;  /* 0x00000004ff007c0c */ /* 0x000fc8000bf05070 */
[----:B------:R-:W-:Y:S01]  /*18810*/  ISETP.NE.AND.EX P0, PT, RZ, UR5, PT, P0 ;  /* 0x00000005ff007c0c */ /* 0x000fe2000bf05300 */
[----:B-1----:R-:W-:Y:S01]  /*18820*/  IMAD.WIDE R26, R60, 0x4, R2 ;  /* 0x000000043c1a7825 */ /* 0x002fe200078e0202 */
[----:B------:R1:W-:Y:S04]  /*18830*/  STSM.16.M88.4 [R48], R4 ;  /* 0x0000000430007844 */ /* 0x0003e80000000200 */
[----:B------:R-:W-:Y:S07]  /*18840*/  STSM.16.M88.4 [R46], R8 ;  /* 0x000000082e007844 */ /* 0x000fee0000000200 */
[----:B------:R-:W2:Y:S01]  /*18850*/  @P0 LDC.64 R2, c[0x0][0xc08] ;  /* 0x00030200ff020b82 */ /* 0x000ea20000000a00 */
[----:B------:R3:W-:Y:S01]  /*18860*/  STSM.16.M88.4 [R44], R12 ;  /* 0x0000000c2c007844 */ /* 0x0007e20000000200 */
[----:B------:R-:W-:Y:S01]  /*18870*/  ULDC UR4, c[0x0][0xa88] ;  /* 0x0002a20000047ab9 */ /* 0x000fe20000000800 */
[----:B------:R-:W-:-:S05]  /*18880*/  IMAD.MOV.U32 R37, RZ, RZ, RZ ;  /* 0x000000ffff257224 */ /* 0x000fca00078e00ff */
[----:B------:R-:W-:Y:S01]  /*18890*/  BAR.SYNC.DEFER_BLOCKING 0x1, 0x180 ;  /* 0x0046000000007b1d */ /* 0x000fe20000010000 */
[----:B------:R-:W-:Y:S02]  /*188a0*/  IMAD.U32 R39, RZ, RZ, UR4 ;  /* 0x00000004ff277e24 */ /* 0x000fe4000f8e00ff */
[----:B--2---:R-:W-:-:S03]  /*188b0*/  @P0 IMAD.WIDE R2, R60, 0x4, R2 ;  /* 0x000000043c020825 */ /* 0x004fc600078e0202 */
[----:B------:R2:W5:Y:S04]  /*188c0*/  @P2 LDG.E R37, desc[UR42][R26.64] ;  /* 0x0000002a1a252981 */ /* 0x000568000c1e1900 */
[----:B------:R2:W5:Y:S01]  /*188d0*/  @P0 LDG.E R39, desc[UR42][R2.64] ;  /* 0x0000002a02270981 */ /* 0x000562000c1e1900 */
[----:B0-----:R-:W-:-:S13]  /*188e0*/  ISETP.NE.AND P1, PT, R0, 0x1, PT ;  /* 0x000000010000780c */ /* 0x001fda0003f25270 */
[----:B-1----:R-:W0:Y:S08]  /*188f0*/  @P1 LDC R4, c[0x0][0xbec] ;  /* 0x0002fb00ff041b82 */ /* 0x002e300000000800 */
[----:B------:R-:W1:Y:S01]  /*18900*/  @P1 LDC R5, c[0x0][0xbf0] ;  /* 0x0002fc00ff051b82 */ /* 0x000e620000000800 */
[----:B---3--:R-:W-:Y:S01]  /*18910*/  IMAD.IADD R13, R62, 0x1, R56 ;  /* 0x000000013e0d7824 */ /* 0x008fe200078e0238 */
[----:B------:R-:W-:-:S03]  /*18920*/  SHF.R.S32.HI R36, RZ, 0x1f, R58 ;  /* 0x0000001fff247819 */ /* 0x000fc6000001143a */
[----:B------:R-:W-:Y:S02]  /*18930*/  IMAD.MOV.U32 R7, RZ, RZ, R13 ;  /* 0x000000ffff077224 */ /* 0x000fe400078e000d */
[----:B0-----:R-:W-:Y:S01]  /*18940*/  @P1 IMAD.HI.U32 R4, R13, R4, RZ ;  /* 0x000000040d041227 */ /* 0x001fe200078e00ff */
[----:B--2---:R-:W-:Y:S06]  /*18950*/  @P0 BRA `(.L_x_1469) ;  /* 0x0000000000100947 */ /* 0x004fec0003800000 */
[----:B------:R-:W-:Y:S05]  /*18960*/  @!P2 BRA `(.L_x_1469) ;  /* 0x00000000000ca947 */ /* 0x000fea0003800000 */
[----:B------:R-:W2:Y:S04]  /*18970*/  LDG.E R2, desc[UR42][R26.64] ;  /* 0x0000002a1a027981 */ /* 0x000ea8000c1e1900 */
[----:B-----5:R-:W2:Y:S02]  /*18980*/  LDG.E R39, desc[UR42][R26.64+0x4] ;  /* 0x0000042a1a277981 */ /* 0x020ea4000c1e1900 */
[----:B--2---:R-:W-:-:S07]  /*18990*/  IMAD.IADD R39, R39, 0x1, -R2 ;  /* 0x0000000127277824 */ /* 0x004fce00078e0a02 */
.L_x_1469:
[----:B------:R-:W2:Y:S01]  /*189a0*/  LDL R49, [R1+0x54] ;  /* 0x0000540001317983 */ /* 0x000ea20000100800 */
[----:B------:R-:W-:-:S03]  /*189b0*/  ULDC.64 UR4, c[0x0][0xb90] ;  /* 0x0002e40000047ab9 */ /* 0x000fc60000000a00 */
[----:B------:R-:W3:Y:S01]  /*189c0*/  LDL R14, [R1+0x7c] ;  /* 0x00007c00010e7983 */ /* 0x000ee20000100800 */
[----:B------:R-:W0:Y:S01]  /*189d0*/  S2R R3, SR_TID.X ;  /* 0x0000000000037919 */ /* 0x000e220000002100 */
[----:B------:R-:W4:Y:S01]  /*189e0*/  S2R R15, SR_TID.X ;  /* 0x00000000000f7919 */ /* 0x000f220000002100 */
[----:B-1----:R-:W-:Y:S01]  /*189f0*/  @P1 SHF.R.U32.HI R7, RZ, R5, R4 ;  /* 0x00000005ff071219 */ /* 0x002fe20000011604 */
[----:B------:R-:W-:Y:S01]  /*18a00*/  IMAD R4, R36, UR4, RZ ;  /* 0x0000000424047c24 */ /* 0x000fe2000f8e02ff */
[----:B------:R-:W-:Y:S01]  /*18a10*/  SHF.R.S32.HI R38, RZ, 0x1f, R60 ;  /* 0x0000001fff267819 */ /* 0x000fe2000001143c */
[----:B-----5:R-:W-:Y:S01]  /*18a20*/  IMAD.MOV.U32 R2, RZ, RZ, R37 ;  /* 0x000000ffff027224 */ /* 0x020fe200078e0025 */
[----:B------:R1:W5:Y:S01]  /*18a30*/  LDL R48, [R1+0x88] ;  /* 0x0000880001307983 */ /* 0x0003620000100800 */
[----:B------:R-:W-:Y:S01]  /*18a40*/  IMAD R11, R58, UR5, R4 ;  /* 0x000000053a0b7c24 */ /* 0x000fe2000f8e0204 */
[----:B------:R-:W1:Y:S01]  /*18a50*/  @P1 LDC R45, c[0x0][0xbec] ;  /* 0x0002fb00ff2d1b82 */ /* 0x000e620000000800 */
[----:B0-----:R-:W-:-:S05]  /*18a60*/  VIADD R47, R3, 0xffffff80 ;  /* 0xffffff80032f7836 */ /* 0x001fca0000000000 */
[----:B------:R-:W-:-:S04]  /*18a70*/  SHF.R.S32.HI R50, RZ, 0x1f, R47 ;  /* 0x0000001fff327819 */ /* 0x000fc8000001142f */
[----:B------:R-:W-:Y:S02]  /*18a80*/  LEA.HI R50, R50, R47, RZ, 0x2 ;  /* 0x0000002f32327211 */ /* 0x000fe400078f10ff */
[----:B------:R-:W-:Y:S02]  /*18a90*/  SHF.R.S32.HI R3, RZ, 0x1f, R37 ;  /* 0x0000001fff037819 */ /* 0x000fe40000011425 */
[----:B------:R-:W-:Y:S01]  /*18aa0*/  SHF.R.S32.HI R50, RZ, 0x2, R50 ;  /* 0x00000002ff327819 */ /* 0x000fe20000011432 */
[----:B------:R-:W-:Y:S01]  /*18ab0*/  IMAD.WIDE.U32 R4, R58, UR4, R2 ;  /* 0x000000043a047c25 */ /* 0x000fe2000f8e0002 */
[----:B------:R-:W-:Y:S01]  /*18ac0*/  SEL R38, R38, RZ, !P2 ;  /* 0x000000ff26267207 */ /* 0x000fe20005000000 */
[----:B------:R-:W-:Y:S01]  /*18ad0*/  ULDC.64 UR4, c[0x0][0xb98] ;  /* 0x0002e60000047ab9 */ /* 0x000fe20000000a00 */
[----:B------:R-:W-:Y:S01]  /*18ae0*/  SEL R2, R60, RZ, !P2 ;  /* 0x000000ff3c027207 */ /* 0x000fe20005000000 */
[----:B------:R-:W-:Y:S02]  /*18af0*/  IMAD.IADD R5, R5, 0x1, R11 ;  /* 0x0000000105057824 */ /* 0x000fe400078e020b */
[----:B------:R-:W-:-:S02]  /*18b00*/  IMAD R11, R38, UR4, RZ ;  /* 0x00000004260b7c24 */ /* 0x000fc4000f8e02ff */
[----:B------:R-:W-:-:S04]  /*18b10*/  IMAD.WIDE.U32 R4, R2, UR4, R4 ;  /* 0x0000000402047c25 */ /* 0x000fc8000f8e0004 */
[----:B------:R-:W-:Y:S01]  /*18b20*/  IMAD R10, R2, UR5, R11 ;  /* 0x00000005020a7c24 */ /* 0x000fe2000f8e020b */
[----:B------:R-:W-:Y:S01]  /*18b30*/  SHF.R.S32.HI R11, RZ, 0x1f, R7 ;  /* 0x0000001fff0b7819 */ /* 0x000fe20000011407 */
[----:B------:R-:W-:Y:S01]  /*18b40*/  ULDC.64 UR4, c[0x0][0xb88] ;  /* 0x0002e20000047ab9 */ /* 0x000fe20000000a00 */
[----:B------:R-:W-:Y:S01]  /*18b50*/  IADD3 R4, P0, R7, R4, RZ ;  /* 0x0000000407047210 */ /* 0x000fe20007f1e0ff */
[----:B----4-:R-:W-:-:S03]  /*18b60*/  VIADD R30, R15, 0xffffff80 ;  /* 0xffffff800f1e7836 */ /* 0x010fc60000000000 */
[----:B------:R-:W-:Y:S02]  /*18b70*/  IADD3.X R5, R11, R5, R10, P0, !PT ;  /* 0x000000050b057210 */ /* 0x000fe400007fe40a */
[----:B------:R-:W-:-:S04]  /*18b80*/  SHF.R.S32.HI R15, RZ, 0x1f, R30 ;  /* 0x0000001fff0f7819 */ /* 0x000fc8000001141e */
[----:B------:R-:W-:-:S04]  /*18b90*/  LEA.HI R15, R15, R30, RZ, 0x7 ;  /* 0x0000001e0f0f7211 */ /* 0x000fc800078f38ff */
[----:B------:R-:W-:Y:S01]  /*18ba0*/  LOP3.LUT R15, R15, 0xffffff80, RZ, 0xc0, !PT ;  /* 0xffffff800f0f7812 */ /* 0x000fe200078ec0ff */
[----:B------:R-:W-:-:S04]  /*18bb0*/  IMAD R39, R39, R0, RZ ;  /* 0x0000000027277224 */ /* 0x000fc800078e02ff */
[----:B------:R-:W-:Y:S01]  /*18bc0*/  IMAD.IADD R15, R30, 0x1, -R15 ;  /* 0x000000011e0f7824 */ /* 0x000fe200078e0a0f */
[----:B------:R-:W-:-:S04]  /*18bd0*/  SHF.R.S32.HI R46, RZ, 0x1f, R47 ;  /* 0x0000001fff2e7819 */ /* 0x000fc8000001142f */
[----:B------:R-:W-:-:S04]  /*18be0*/  LEA.HI R46, R46, R47, RZ, 0x2 ;  /* 0x0000002f2e2e7211 */ /* 0x000fc800078f10ff */
[----:B------:R-:W-:-:S05]  /*18bf0*/  LOP3.LUT R46, R46, 0xfffffffc, RZ, 0xc0, !PT ;  /* 0xfffffffc2e2e7812 */ /* 0x000fca00078ec0ff */
[----:B------:R-:W-:Y:S02]  /*18c00*/  IMAD.IADD R46, R47, 0x1, -R46 ;  /* 0x000000012f2e7824 */ /* 0x000fe400078e0a2e */
[----:B------:R0:W5:Y:S01]  /*18c10*/  LDL R47, [R1+0x64] ;  /* 0x00006400012f7983 */ /* 0x0001620000100800 */
[----:B--2---:R-:W-:-:S04]  /*18c20*/  IMAD R9, R50, 0x20, R49 ;  /* 0x0000002032097824 */ /* 0x004fc800078e0231 */
[----:B------:R-:W-:-:S04]  /*18c30*/  IMAD.WIDE R24, R9, 0x2, R24 ;  /* 0x0000000209187825 */ /* 0x000fc800078e0218 */
[----:B------:R-:W-:-:S04]  /*18c40*/  IMAD.MOV R9, RZ, RZ, -R7 ;  /* 0x000000ffff097224 */ /* 0x000fc800078e0a07 */
[----:B------:R-:W-:-:S05]  /*18c50*/  IMAD R9, R0, R9, R13 ;  /* 0x0000000900097224 */ /* 0x000fca00078e020d */
[----:B------:R-:W-:Y:S01]  /*18c60*/  SHF.R.S32.HI R6, RZ, 0x1f, R9 ;  /* 0x0000001fff067819 */ /* 0x000fe20000011409 */
[----:B------:R-:W-:-:S04]  /*18c70*/  IMAD.WIDE.U32 R4, R9, UR4, R4 ;  /* 0x0000000409047c25 */ /* 0x000fc8000f8e0004 */
[----:B------:R-:W-:-:S04]  /*18c80*/  IMAD R6, R6, UR4, RZ ;  /* 0x0000000406067c24 */ /* 0x000fc8000f8e02ff */
[----:B------:R-:W-:Y:S01]  /*18c90*/  IMAD R7, R9, UR5, R6 ;  /* 0x0000000509077c24 */ /* 0x000fe2000f8e0206 */
[----:B------:R-:W-:Y:S02]  /*18ca0*/  ULDC.64 UR4, c[0x0][0xb50] ;  /* 0x0002d40000047ab9 */ /* 0x000fe40000000a00 */
[----:B------:R-:W-:Y:S01]  /*18cb0*/  LEA R6, P0, R4, UR4, 0x2 ;  /* 0x0000000404067c11 */ /* 0x000fe2000f8010ff */
[----:B------:R-:W-:-:S05]  /*18cc0*/  IMAD.IADD R5, R5, 0x1, R7 ;  /* 0x0000000105057824 */ /* 0x000fca00078e0207 */
[----:B------:R-:W-:Y:S01]  /*18cd0*/  LEA.HI.X R10, R4, UR5, R5, 0x2, P0 ;  /* 0x00000005040a7c11 */ /* 0x000fe200080f1405 */
[----:B------:R-:W-:Y:S01]  /*18ce0*/  SHFL.IDX PT, R40, R6, RZ, 0x1c1f ;  /* 0x001c1fff06287589 */ /* 0x000fe200000e0000 */
[----:B---3--:R-:W-:Y:S01]  /*18cf0*/  IMAD.IADD R14, R14, 0x1, R56 ;  /* 0x000000010e0e7824 */ /* 0x008fe200078e0238 */
[----:B------:R-:W-:Y:S01]  /*18d00*/  IADD3 R13, P2, R24, 0x1800, RZ ;  /* 0x00001800180d7810 */ /* 0x000fe20007f5e0ff */
[----:B------:R-:W-:Y:S01]  /*18d10*/  ULDC.64 UR4, c[0x0][0xaa0] ;  /* 0x0002a80000047ab9 */ /* 0x000fe20000000a00 */
[----:B------:R-:W2:Y:S04]  /*18d20*/  SHFL.IDX PT, R41, R10, RZ, 0x1c1f ;  /* 0x001c1fff0a297589 */ /* 0x000ea800000e0000 */
[----:B------:R-:W-:Y:S04]  /*18d30*/  SHFL.IDX PT, R42, R6, 0x1, 0x1c1f ;  /* 0x003c1f00062a7f89 */ /* 0x000fe800000e0000 */
[----:B------:R-:W3:Y:S01]  /*18d40*/  SHFL.IDX PT, R43, R10, 0x1, 0x1c1f ;  /* 0x003c1f000a2b7f89 */ /* 0x000ee200000e0000 */
[----:B------:R-:W-:Y:S01]  /*18d50*/  LOP3.LUT P0, RZ, R15, 0x3, RZ, 0xc0, !PT ;  /* 0x000000030fff7812 */ /* 0x000fe2000780c0ff */
[----:B------:R-:W-:-:S02]  /*18d60*/  VIADD R4, R14, 0x8 ;  /* 0x000000080e047836 */ /* 0x000fc40000000000 */
[----:B------:R-:W-:Y:S01]  /*18d70*/  IMAD.X R9, RZ, RZ, R25, P2 ;  /* 0x000000ffff097224 */ /* 0x000fe200010e0619 */
[-C--:B------:R-:W-:Y:S02]  /*18d80*/  ISETP.GE.OR P2, PT, R14, R39.reuse, P0 ;  /* 0x000000270e00720c */ /* 0x080fe40000746670 */
[----:B------:R-:W-:Y:S01]  /*18d90*/  ISETP.GE.OR P0, PT, R4, R39, P0 ;  /* 0x000000270400720c */ /* 0x000fe20000706670 */
[----:B------:R-:W-:Y:S02]  /*18da0*/  IMAD R44, R3, UR4, RZ ;  /* 0x00000004032c7c24 */ /* 0x000fe4000f8e02ff */
[----:B------:R-:W-:Y:S02]  /*18db0*/  IMAD R3, R46, 0x60, R50 ;  /* 0x000000602e037824 */ /* 0x000fe400078e0232 */
[----:B------:R0:W5:Y:S06]  /*18dc0*/  LDL R46, [R1+0x84] ;  /* 0x00008400012e7983 */ /* 0x00016c0000100800 */
[----:B--2---:R-:W-:Y:S04]  /*18dd0*/  @!P2 ST.E desc[UR42][R40.64], R20 ;  /* 0x000000142800a985 */ /* 0x004fe8000c10192a */
[----:B---3--:R2:W-:Y:S04]  /*18de0*/  @!P0 ST.E desc[UR42][R42.64], R21 ;  /* 0x000000152a008985 */ /* 0x0085e8000c10192a */
[----:B--2---:R0:W5:Y:S01]  /*18df0*/  LDL R43, [R1+0x68] ;  /* 0x00006800012b7983 */ /* 0x0041620000100800 */
[----:B------:R-:W2:Y:S01]  /*18e00*/  @P1 LDC R42, c[0x0][0xbf0] ;  /* 0x0002fc00ff2a1b82 */ /* 0x000ea20000000800 */
[----:B------:R-:W-:Y:S01]  /*18e10*/  LOP3.LUT R8, R13, 0x180, RZ, 0xc0, !PT ;  /* 0x000001800d087812 */ /* 0x000fe200078ec0ff */
[----:B------:R-:W-:-:S02]  /*18e20*/  IMAD R41, R37, UR5, R44 ;  /* 0x0000000525297c24 */ /* 0x000fc4000f8e022c */
[----:B------:R-:W-:Y:S01]  /*18e30*/  IMAD.WIDE.U32 R20, R37, UR4, RZ ;  /* 0x0000000425147c25 */ /* 0x000fe2000f8e00ff */
[----:B------:R-:W-:Y:S01]  /*18e40*/  SHF.R.U64 R8, R8, 0x3, RZ ;  /* 0x0000000308087819 */ /* 0x000fe200000012ff */
[----:B------:R-:W-:Y:S02]  /*18e50*/  ULDC.64 UR4, c[0x0][0xae8] ;  /* 0x0002ba0000047ab9 */ /* 0x000fe40000000a00 */
[----:B------:R-:W-:Y:S02]  /*18e60*/  IMAD.IADD R21, R21, 0x1, R41 ;  /* 0x0000000115157824 */ /* 0x000fe400078e0229 */
[----:B------:R-:W-:Y:S01]  /*18e70*/  IMAD R36, R36, UR4, RZ ;  /* 0x0000000424247c24 */ /* 0x000fe2000f8e02ff */
[----:B------:R-:W-:Y:S01]  /*18e80*/  LOP3.LUT R8, R8, R13, RZ, 0x3c, !PT ;  /* 0x0000000d08087212 */ /* 0x000fe200078e3cff */
[----:B------:R-:W-:Y:S01]  /*18e90*/  IMAD.IADD R40, R56, 0x1, R3 ;  /* 0x0000000138287824 */ /* 0x000fe200078e0203 */
[----:B------:R-:W-:Y:S01]  /*18ea0*/  IADD3 R13, P6, R24, 0x3000, RZ ;  /* 0x00003000180d7810 */ /* 0x000fe20007fde0ff */
[----:B------:R-:W-:Y:S01]  /*18eb0*/  IMAD R37, R58, UR5, R36 ;  /* 0x000000053a257c24 */ /* 0x000fe2000f8e0224 */
[----:B------:R-:W-:Y:S01]  /*18ec0*/  IADD3 R27, P5, R24, 0x4800, RZ ;  /* 0x00004800181b7810 */ /* 0x000fe20007fbe0ff */
[----:B------:R-:W-:Y:S01]  /*18ed0*/  IMAD.WIDE.U32 R20, R58, UR4, R20 ;  /* 0x000000043a147c25 */ /* 0x000fe2000f8e0014 */
[C---:B------:R-:W-:Y:S01]  /*18ee0*/  IADD3 R29, P4, R24.reuse, 0x6000, RZ ;  /* 0x00006000181d7810 */ /* 0x040fe20007f9e0ff */
[----:B------:R-:W-:Y:S01]  /*18ef0*/  ULDC.64 UR4, c[0x0][0xaf0] ;  /* 0x0002bc0000047ab9 */ /* 0x000fe20000000a00 */
[----:B------:R-:W-:Y:S01]  /*18f00*/  IADD3 R7, P3, R24, 0x7800, RZ ;  /* 0x0000780018077810 */ /* 0x000fe20007f7e0ff */
[----:B-1----:R-:W-:Y:S01]  /*18f10*/  @P1 IMAD.HI.U32 R3, R40, R45, RZ ;  /* 0x0000002d28031227 */ /* 0x002fe200078e00ff */
[----:B------:R-:W-:Y:S01]  /*18f20*/  LOP3.LUT R12, R13, 0x180, RZ, 0xc0, !PT ;  /* 0x000001800d0c7812 */ /* 0x000fe200078ec0ff */
[----:B------:R-:W5:Y:S01]  /*18f30*/  LD.E.128 R8, desc[UR42][R8.64] ;  /* 0x0000002a08087980 */ /* 0x000f62000c101d00 */
[----:B------:R-:W-:Y:S01]  /*18f40*/  LOP3.LUT R26, R27, 0x180, RZ, 0xc0, !PT ;  /* 0x000001801b1a7812 */ /* 0x000fe200078ec0ff */
[----:B------:R-:W-:Y:S01]  /*18f50*/  IMAD.IADD R21, R21, 0x1, R37 ;  /* 0x0000000115157824 */ /* 0x000fe200078e0225 */
[----:B------:R-:W-:-:S02]  /*18f60*/  LOP3.LUT R28, R29, 0x180, RZ, 0xc0, !PT ;  /* 0x000001801d1c7812 */ /* 0x000fc400078ec0ff */
[----:B------:R-:W-:Y:S01]  /*18f70*/  LOP3.LUT R5, R24, 0x180, RZ, 0xc0, !PT ;  /* 0x0000018018057812 */ /* 0x000fe200078ec0ff */
[----:B------:R-:W-:Y:S01]  /*18f80*/  IMAD.MOV.U32 R37, RZ, RZ, R40 ;  /* 0x000000ffff257224 */ /* 0x000fe200078e0028 */
[----:B------:R-:W-:Y:S01]  /*18f90*/  LOP3.LUT R6, R7, 0x180, RZ, 0xc0, !PT ;  /* 0x0000018007067812 */ /* 0x000fe200078ec0ff */
[----:B------:R-:W-:Y:S01]  /*18fa0*/  IMAD R41, R38, UR4, RZ ;  /* 0x0000000426297c24 */ /* 0x000fe2000f8e02ff */
[----:B--2---:R-:W-:Y:S02]  /*18fb0*/  @P1 SHF.R.U32.HI R37, RZ, R42, R3 ;  /* 0x0000002aff251219 */ /* 0x004fe40000011603 */
[----:B------:R-:W-:Y:S02]  /*18fc0*/  SHF.R.U64 R12, R12, 0x3, RZ ;  /* 0x000000030c0c7819 */ /* 0x000fe400000012ff */
[----:B------:R-:W-:Y:S02]  /*18fd0*/  SHF.R.U64 R26, R26, 0x3, RZ ;  /* 0x000000031a1a7819 */ /* 0x000fe400000012ff */
[----:B------:R-:W-:-:S02]  /*18fe0*/  SHF.R.U64 R28, R28, 0x3, RZ ;  /* 0x000000031c1c7819 */ /* 0x000fc400000012ff */
[----:B------:R-:W-:Y:S01]  /*18ff0*/  SHF.R.U64 R5, R5, 0x3, RZ ;  /* 0x0000000305057819 */ /* 0x000fe200000012ff */
[----:B------:R-:W-:Y:S01]  /*19000*/  IMAD R41, R2, UR5, R41 ;  /* 0x0000000502297c24 */ /* 0x000fe2000f8e0229 */
[----:B------:R-:W-:Y:S01]  /*19010*/  SHF.R.U64 R6, R6, 0x3, RZ ;  /* 0x0000000306067819 */ /* 0x000fe200000012ff */
[----:B------:R-:W-:Y:S01]  /*19020*/  IMAD.WIDE.U32 R2, R2, UR4, R20 ;  /* 0x0000000402027c25 */ /* 0x000fe2000f8e0014 */
[----:B------:R-:W-:Y:S01]  /*19030*/  LOP3.LUT R12, R12, R13, RZ, 0x3c, !PT ;  /* 0x0000000d0c0c7212 */ /* 0x000fe200078e3cff */
        /* <DEDUP_REMOVED lines=8> */
[----:B------:R-:W-:Y:S01]  /*190c0*/  IMAD.X R29, RZ, RZ, R25, P4 ;  /* 0x000000ffff1d7224 */ /* 0x000fe200020e0619 */
[----:B------:R-:W-:Y:S01]  /*190d0*/  SHF.R.S32.HI R20, RZ, 0x1f, R37 ;  /* 0x0000001fff147819 */ /* 0x000fe20000011425 */
[--C-:B------:R-:W-:Y:S01]  /*190e0*/  IMAD.X R33, RZ, RZ, R25.reuse, P3 ;  /* 0x000000ffff217224 */ /* 0x100fe200018e0619 */
[----:B------:R-:W5:Y:S01]  /*190f0*/  LD.E.128 R12, desc[UR42][R12.64] ;  /* 0x0000002a0c0c7980 */ /* 0x000f62000c101d00 */
[----:B------:R-:W-:-:S02]  /*19100*/  IMAD.MOV.U32 R5, RZ, RZ, R25 ;  /* 0x000000ffff057224 */ /* 0x000fc400078e0019 */
[----:B------:R-:W-:Y:S01]  /*19110*/  IMAD R21, R0, R21, R40 ;  /* 0x0000001500157224 */ /* 0x000fe200078e0228 */
[----:B------:R-:W5:Y:S01]  /*19120*/  LD.E.128 R24, desc[UR42][R26.64] ;  /* 0x0000002a1a187980 */ /* 0x000f62000c101d00 */
[----:B------:R-:W-:Y:S02]  /*19130*/  IMAD.IADD R3, R3, 0x1, R41 ;  /* 0x0000000103037824 */ /* 0x000fe400078e0229 */
[----:B------:R-:W-:Y:S01]  /*19140*/  IMAD R20, R20, UR4, RZ ;  /* 0x0000000414147c24 */ /* 0x000fe2000f8e02ff */
[----:B------:R-:W5:Y:S01]  /*19150*/  LD.E.128 R4, desc[UR42][R4.64] ;  /* 0x0000002a04047980 */ /* 0x000f62000c101d00 */
[----:B------:R-:W-:-:S03]  /*19160*/  SHF.R.S32.HI R0, RZ, 0x1f, R21 ;  /* 0x0000001fff007819 */ /* 0x000fc60000011415 */
[----:B------:R-:W5:Y:S01]  /*19170*/  LD.E.128 R28, desc[UR42][R28.64] ;  /* 0x0000002a1c1c7980 */ /* 0x000f62000c101d00 */
[----:B------:R-:W-:-:S03]  /*19180*/  IMAD R41, R37, UR5, R20 ;  /* 0x0000000525297c24 */ /* 0x000fc6000f8e0214 */
[----:B------:R-:W5:Y:S01]  /*19190*/  LD.E.128 R32, desc[UR42][R32.64] ;  /* 0x0000002a20207980 */ /* 0x000f62000c101d00 */
[----:B------:R-:W-:Y:S01]  /*191a0*/  IMAD.WIDE.U32 R2, R37, UR4, R2 ;  /* 0x0000000425027c25 */ /* 0x000fe2000f8e0002 */
[----:B------:R-:W-:Y:S01]  /*191b0*/  ULDC.64 UR4, c[0x0][0xad8] ;  /* 0x0002b60000047ab9 */ /* 0x000fe20000000a00 */
        /* <DEDUP_REMOVED lines=8> */
[----:B------:R-:W-:Y:S02]  /*19240*/  IMAD.IADD R44, R50, 0x1, R56 ;  /* 0x00000001322c7824 */ /* 0x000fe400078e0238 */
        /* <DEDUP_REMOVED lines=19> */
[----:B------:R-:W-:Y:S02]  /*19380*/  @!P2 LEA R40, P4, R43, R20, 0x1 ;  /* 0x000000142b28a211 */ /* 0x000fe400078808ff */
[----:B--2---:R-:W-:Y:S01]  /*19390*/  @!P0 IMAD.WIDE R2, R49, 0x2, R20 ;  /* 0x0000000231028825 */ /* 0x004fe200078e0214 */
[-C--:B------:R-:W-:Y:S02]  /*193a0*/  @!P1 LEA.HI.X R37, R47, R21.reuse, R48, 0x1, P3 ;  /* 0x000000152f259211 */ /* 0x080fe400018f0c30 */
[----:B------:R-:W-:Y:S02]  /*193b0*/  @!P2 LEA.HI.X R41, R43, R21, R46, 0x1, P4 ;  /* 0x000000152b29a211 */ /* 0x000fe400020f0c2e */
[----:B------:R3:W-:Y:S04]  /*193c0*/  @!P0 ST.E.128 desc[UR42][R2.64], R4 ;  /* 0x0000000402008985 */ /* 0x0007e8000c101d2a */
[----:B------:R3:W-:Y:S04]  /*193d0*/  @!P1 ST.E.128 desc[UR42][R36.64], R12 ;  /* 0x0000000c24009985 */ /* 0x0007e8000c101d2a */
[----:B------:R3:W-:Y:S02]  /*193e0*/  @!P2 ST.E.128 desc[UR42][R40.64], R28 ;  /* 0x0000001c2800a985 */ /* 0x0007e4000c101d2a */
.L_x_1471:
[----:B------:R-:W-:Y:S05]  /*193f0*/  BSYNC B1 ;  /* 0x0000000000017941 */ /* 0x000fea0003800000 */
.L_x_1470:
        /* <DEDUP_REMOVED lines=8> */
[----:B----4-:R-:W-:Y:S02]  /*19480*/  @!P2 LEA R6, P0, R47, R4, 0x1 ;  /* 0x000000042f06a211 */ /* 0x010fe400078008ff */
        /* <DEDUP_REMOVED lines=10> */
.L_x_1468:
[----:B------:R-:W2:Y:S01]  /*19530*/  LDL R9, [R1+0x5c] ;  /* 0x00005c0001097983 */ /* 0x000ea20000100800 */
[----:B------:R-:W-:Y:S01]  /*19540*/  ULDC.64 UR4, c[0x0][0xc00] ;  /* 0x0003000000047ab9 */ /* 0x000fe20000000a00 */
[----:B0-----:R-:W2:Y:S01]  /*19550*/  LDC.64 R2, c[0x0][0xc00] ;  /* 0x00030000ff027b82 */ /* 0x001ea20000000a00 */
[----:B------:R-:W-:Y:S01]  /*19560*/  ISETP.NE.U32.AND P0, PT, RZ, UR4, PT ;  /* 0x00000004ff007c0c */ /* 0x000fe2000bf05070 */
[----:B------:R-:W-:-:S03]  /*19570*/  IMAD.MOV.U32 R6, RZ, RZ, RZ ;  /* 0x000000ffff067224 */ /* 0x000fc600078e00ff */
[----:B------:R-:W-:Y:S01]  /*19580*/  ISETP.NE.AND.EX P0, PT, RZ, UR5, PT, P0 ;  /* 0x00000005ff007c0c */ /* 0x000fe2000bf05300 */
[----:B------:R-:W-:Y:S02]  /*19590*/  ULDC.64 UR4, c[0x0][0xc08] ;  /* 0x0003020000047ab9 */ /* 0x000fe40000000a00 */
[----:B------:R-:W-:Y:S01]  /*195a0*/  ISETP.NE.U32.AND P1, PT, RZ, UR4, PT ;  /* 0x00000004ff007c0c */ /* 0x000fe2000bf25070 */
[----:B------:R-:W0:Y:S03]  /*195b0*/  LDC R25, c[0x0][0xbe8] ;  /* 0x0002fa00ff197b82 */ /* 0x000e260000000800 */
[----:B------:R-:W-:-:S13]  /*195c0*/  ISETP.NE.AND.EX P1, PT, RZ, UR5, PT, P1 ;  /* 0x00000005ff007c0c */ /* 0x000fda000bf25310 */
[----:B------:R-:W3:Y:S01]  /*195d0*/  @P1 LDC.64 R4, c[0x0][0xc08] ;  /* 0x00030200ff041b82 */ /* 0x000ee20000000a00 */
[----:B------:R-:W-:Y:S02]  /*195e0*/  ULDC UR4, c[0x0][0xa88] ;  /* 0x0002a20000047ab9 */ /* 0x000fe40000000800 */
[----:B------:R-:W-:Y:S01]  /*195f0*/  IMAD.U32 R0, RZ, RZ, UR4 ;  /* 0x00000004ff007e24 */ /* 0x000fe2000f8e00ff */
[----:B------:R-:W4:Y:S01]  /*19600*/  S2R R8, SR_TID.X ;  /* 0x0000000000087919 */ /* 0x000f220000002100 */
[----:B--2---:R-:W-:-:S04]  /*19610*/  IMAD.WIDE R2, R9, 0x4, R2 ;  /* 0x0000000409027825 */ /* 0x004fc800078e0202 */
[----:B---3--:R-:W-:Y:S01]  /*19620*/  @P1 IMAD.WIDE R4, R9, 0x4, R4 ;  /* 0x0000000409041825 */ /* 0x008fe200078e0204 */
[----:B------:R2:W5:Y:S04]  /*19630*/  @P0 LDG.E R6, desc[UR42][R2.64] ;  /* 0x0000002a02060981 */ /* 0x000568000c1e1900 */
[----:B------:R2:W5:Y:S01]  /*19640*/  @P1 LDG.E R0, desc[UR42][R4.64] ;  /* 0x0000002a04001981 */ /* 0x000562000c1e1900 */
[----:B0-----:R-:W-:Y:S01]  /*19650*/  ISETP.NE.AND P2, PT, R25, 0x1, PT ;  /* 0x000000011900780c */ /* 0x001fe20003f45270 */
[----:B----4-:R-:W-:Y:S01]  /*19660*/  VIADD R30, R8, 0xffffff80 ;  /* 0xffffff80081e7836 */ /* 0x010fe20000000000 */
[----:B------:R-:W-:-:S04]  /*19670*/  SHF.R.S32.HI R7, RZ, 0x1f, R9 ;  /* 0x0000001fff077819 */ /* 0x000fc80000011409 */
[----:B------:R-:W-:-:S07]  /*19680*/  ISETP.GE.AND P3, PT, R30, 0xc0, PT ;  /* 0x000000c01e00780c */ /* 0x000fce0003f66270 */
[----:B------:R-:W0:Y:S01]  /*19690*/  @P2 LDC R27, c[0x0][0xbec] ;  /* 0x0002fb00ff1b2b82 */ /* 0x000e220000000800 */
[----:B--2---:R-:W-:Y:S05]  /*196a0*/  @P1 BRA `(.L_x_1473) ;  /* 0x0000000000101947 */ /* 0x004fea0003800000 */
[----:B------:R-:W-:Y:S05]  /*196b0*/  @!P0 BRA `(.L_x_1473) ;  /* 0x00000000000c8947 */ /* 0x000fea0003800000 */
[----:B------:R-:W2:Y:S04]  /*196c0*/  LDG.E R5, desc[UR42][R2.64] ;  /* 0x0000002a02057981 */ /* 0x000ea8000c1e1900 */
[----:B-----5:R-:W2:Y:S02]  /*196d0*/  LDG.E R0, desc[UR42][R2.64+0x4] ;  /* 0x0000042a02007981 */ /* 0x020ea4000c1e1900 */
[----:B--2---:R-:W-:-:S07]  /*196e0*/  IMAD.IADD R0, R0, 0x1, -R5 ;  /* 0x0000000100007824 */ /* 0x004fce00078e0a05 */
.L_x_1473:
[----:B------:R-:W2:Y:S04]  /*196f0*/  LDL R29, [R1+0x58] ;  /* 0x00005800011d7983 */ /* 0x000ea80000100800 */
[----:B------:R3:W5:Y:S01]  /*19700*/  LDL R28, [R1+0x2c] ;  /* 0x00002c00011c7983 */ /* 0x0007620000100800 */
[----:B------:R-:W-:Y:S01]  /*19710*/  BSSY B1, `(.L_x_1474) ;  /* 0x000002c000017945 */ /* 0x000fe20003800000 */
[----:B------:R-:W-:Y:S02]  /*19720*/  SEL R13, R9, RZ, !P0 ;  /* 0x000000ff090d7207 */ /* 0x000fe40004000000 */
[----:B------:R-:W-:Y:S02]  /*19730*/  SEL R12, R7, RZ, !P0 ;  /* 0x000000ff070c7207 */ /* 0x000fe40004000000 */
[----:B-----5:R-:W-:-:S02]  /*19740*/  SHF.R.S32.HI R11, RZ, 0x1f, R6 ;  /* 0x0000001fff0b7819 */ /* 0x020fc40000011406 */
[----:B--2---:R-:W-:Y:S01]  /*19750*/  SHF.R.S32.HI R10, RZ, 0x1f, R29 ;  /* 0x0000001fff0a7819 */ /* 0x004fe2000001141d */
[----:B---3--:R-:W-:Y:S06]  /*19760*/  @P3 BRA `(.L_x_1475) ;  /* 0x0000000000983947 */ /* 0x008fec0003800000 */
[----:B------:R-:W2:Y:S01]  /*19770*/  LDC R9, c[0x0][0xbe8] ;  /* 0x0002fa00ff097b82 */ /* 0x000ea20000000800 */
[----:B------:R-:W-:Y:S01]  /*19780*/  IADD3 R8, R28, -0x80, R8 ;  /* 0xffffff801c087810 */ /* 0x000fe20007ffe008 */
[----:B--2---:R-:W-:-:S05]  /*19790*/  IMAD R2, R0, R9, RZ ;  /* 0x0000000900027224 */ /* 0x004fca00078e02ff */
[----:B------:R-:W-:-:S13]  /*197a0*/  ISETP.GE.AND P0, PT, R8, R2, PT ;  /* 0x000000020800720c */ /* 0x000fda0003f06270 */
[----:B------:R-:W-:Y:S05]  /*197b0*/  @P0 BRA `(.L_x_1475) ;  /* 0x0000000000840947 */ /* 0x000fea0003800000 */
[----:B------:R-:W-:Y:S01]  /*197c0*/  ISETP.NE.AND P0, PT, R9, 0x1, PT ;  /* 0x000000010900780c */ /* 0x000fe20003f05270 */
[----:B------:R-:W-:Y:S01]  /*197d0*/  ULDC.64 UR4, c[0x0][0xb90] ;  /* 0x0002e40000047ab9 */ /* 0x000fe20000000a00 */
[----:B------:R-:W-:Y:S02]  /*197e0*/  IMAD.MOV.U32 R2, RZ, RZ, R6 ;  /* 0x000000ffff027224 */ /* 0x000fe400078e0006 */
[----:B------:R-:W-:Y:S02]  /*197f0*/  IMAD R7, R10, UR4, RZ ;  /* 0x000000040a077c24 */ /* 0x000fe4000f8e02ff */
[----:B------:R-:W-:Y:S02]  /*19800*/  IMAD.MOV.U32 R3, RZ, RZ, R11 ;  /* 0x000000ffff037224 */ /* 0x000fe400078e000b */
[----:B------:R-:W-:Y:S02]  /*19810*/  IMAD.MOV.U32 R5, RZ, RZ, R8 ;  /* 0x000000ffff057224 */ /* 0x000fe400078e0008 */
[----:B------:R-:W-:-:S03]  /*19820*/  IMAD.WIDE.U32 R2, R29, UR4, R2 ;  /* 0x000000041d027c25 */ /* 0x000fc6000f8e0002 */
[----:B------:R-:W2:Y:S01]  /*19830*/  @P0 LDC R15, c[0x0][0xbec] ;  /* 0x0002fb00ff0f0b82 */ /* 0x000ea20000000800 */
[----:B------:R-:W-:Y:S01]  /*19840*/  IMAD R7, R29, UR5, R7 ;  /* 0x000000051d077c24 */ /* 0x000fe2000f8e0207 */
[----:B------:R-:W-:-:S03]  /*19850*/  ULDC.64 UR4, c[0x0][0xb98] ;  /* 0x0002e60000047ab9 */ /* 0x000fc60000000a00 */
[----:B------:R-:W-:-:S03]  /*19860*/  IMAD.IADD R3, R3, 0x1, R7 ;  /* 0x0000000103037824 */ /* 0x000fc600078e0207 */
[----:B------:R-:W3:Y:S01]  /*19870*/  @P0 LDC R21, c[0x0][0xbf0] ;  /* 0x0002fc00ff150b82 */ /* 0x000ee20000000800 */
[----:B------:R-:W-:-:S04]  /*19880*/  IMAD.WIDE.U32 R2, R13, UR4, R2 ;  /* 0x000000040d027c25 */ /* 0x000fc8000f8e0002 */
[----:B--2---:R-:W-:-:S05]  /*19890*/  @P0 IMAD.HI.U32 R4, R8, R15, RZ ;  /* 0x0000000f08040227 */ /* 0x004fca00078e00ff */
[----:B---3--:R-:W-:Y:S01]  /*198a0*/  @P0 SHF.R.U32.HI R5, RZ, R21, R4 ;  /* 0x00000015ff050219 */ /* 0x008fe20000011604 */
        /* <DEDUP_REMOVED lines=18> */
.L_x_1475:
[----:B------:R-:W-:Y:S05]  /*199d0*/  BSYNC B1 ;  /* 0x0000000000017941 */ /* 0x000fea0003800000 */
.L_x_1474:
[----:B------:R3:W5:Y:S04]  /*199e0*/  LDL R14, [R1+0x68] ;  /* 0x00006800010e7983 */ /* 0x0007680000100800 */
[----:B------:R3:W5:Y:S04]  /*199f0*/  LDL R15, [R1+0x84] ;  /* 0x00008400010f7983 */ /* 0x0007680000100800 */
[----:B------:R3:W5:Y:S04]  /*19a00*/  LDL R20, [R1+0x64] ;  /* 0x0000640001147983 */ /* 0x0007680000100800 */
[----:B------:R3:W5:Y:S04]  /*19a10*/  LDL R21, [R1+0x88] ;  /* 0x0000880001157983 */ /* 0x0007680000100800 */
[----:B------:R3:W5:Y:S01]  /*19a20*/  LDL R24, [R1+0x54] ;  /* 0x0000540001187983 */ /* 0x0007620000100800 */
[--C-:B--2---:R-:W-:Y:S01]  /*19a30*/  SHF.R.S32.HI R4, RZ, 0x1f, R30.reuse ;  /* 0x0000001fff047819 */ /* 0x104fe2000001141e */
[----:B------:R-:W2:Y:S01]  /*19a40*/  @P2 LDC R9, c[0x0][0xbf0] ;  /* 0x0002fc00ff092b82 */ /* 0x000ea20000000800 */
        /* <DEDUP_REMOVED lines=15> */
[----:B------:R-:W-:Y:S02]  /*19b40*/  IMAD.IADD R8, R28, 0x1, R6 ;  /* 0x000000011c087824 */ /* 0x000fe400078e0206 */
[----:B------:R-:W-:-:S02]  /*19b50*/  IMAD R7, R29, UR5, R4 ;  /* 0x000000051d077c24 */ /* 0x000fc4000f8e0204 */
[----:B0-----:R-:W-:-:S04]  /*19b60*/  @P2 IMAD.HI.U32 R4, R8, R27, RZ ;  /* 0x0000001b08042227 */ /* 0x001fc800078e00ff */
[----:B------:R-:W-:Y:S01]  /*19b70*/  IMAD.WIDE.U32 R2, R29, UR4, R2 ;  /* 0x000000041d027c25 */ /* 0x000fe2000f8e0002 */
[----:B------:R-:W-:-:S03]  /*19b80*/  ULDC.64 UR4, c[0x0][0xaf0] ;  /* 0x0002bc0000047ab9 */ /* 0x000fc60000000a00 */
[----:B------:R-:W-:Y:S01]  /*19b90*/  IMAD.MOV.U32 R5, RZ, RZ, R8 ;  /* 0x000000ffff057224 */ /* 0x000fe200078e0008 */
[----:B--2---:R-:W-:Y:S01]  /*19ba0*/  @P2 SHF.R.U32.HI R5, RZ, R9, R4 ;  /* 0x00000009ff052219 */ /* 0x004fe20000011604 */
        /* <DEDUP_REMOVED lines=17> */
[----:B------:R-:W-:Y:S02]  /*19cc0*/  IMAD.IADD R0, R26, 0x1, R28 ;  /* 0x000000011a007824 */ /* 0x000fe400078e021c */
[C---:B------:R-:W-:Y:S02]  /*19cd0*/  IMAD R5, R7.reuse, UR5, R4 ;  /* 0x0000000507057c24 */ /* 0x040fe4000f8e0204 */
[----:B------:R-:W-:Y:S01]  /*19ce0*/  IMAD.WIDE.U32 R2, R7, UR4, R2 ;  /* 0x0000000407027c25 */ /* 0x000fe2000f8e0002 */
[----:B------:R-:W-:Y:S01]  /*19cf0*/  ISETP.GE.AND P0, PT, R0, R25, PT ;  /* 0x000000190000720c */ /* 0x000fe20003f06270 */
[----:B------:R-:W-:-:S02]  /*19d00*/  ULDC.64 UR4, c[0x0][0xa80] ;  /* 0x0002a00000047ab9 */ /* 0x000fc40000000a00 */
[----:B------:R-:W-:Y:S01]  /*19d10*/  IMAD.IADD R3, R3, 0x1, R5 ;  /* 0x0000000103037824 */ /* 0x000fe200078e0205 */
[----:B------:R-:W-:-:S04]  /*19d20*/  LEA R4, P1, R2, UR4, 0x1 ;  /* 0x0000000402047c11 */ /* 0x000fc8000f8208ff */
[----:B------:R-:W-:Y:S02]  /*19d30*/  LEA.HI.X R5, R2, UR5, R3, 0x1, P1 ;  /* 0x0000000502057c11 */ /* 0x000fe400088f0c03 */
[----:B------:R3:W0:Y:S04]  /*19d40*/  SHFL.IDX PT, R2, R4, RZ, 0x1c1f ;  /* 0x001c1fff04027589 */ /* 0x00062800000e0000 */
[----:B------:R3:W2:Y:S01]  /*19d50*/  SHFL.IDX PT, R3, R5, RZ, 0x1c1f ;  /* 0x001c1fff05037589 */ /* 0x0006a200000e0000 */
[----:B------:R-:W-:Y:S05]  /*19d60*/  @P0 BRA `(.L_x_1477) ;  /* 0x0000000000300947 */ /* 0x000fea0003800000 */
[----:B------:R-:W-:Y:S02]  /*19d70*/  ULDC UR4, c[0x0][0xac8] ;  /* 0x0002b20000047ab9 */ /* 0x000fe40000000800 */
[----:B-----5:R-:W-:Y:S02]  /*19d80*/  ISETP.GE.AND P3, PT, R20, UR4, PT ;  /* 0x0000000414007c0c */ /* 0x020fe4000bf66270 */
[----:B------:R-:W-:Y:S02]  /*19d90*/  ISETP.GE.AND P4, PT, R14, UR4, PT ;  /* 0x000000040e007c0c */ /* 0x000fe4000bf86270 */
[----:B------:R-:W-:-:S09]  /*19da0*/  ISETP.GE.AND P2, PT, R24, UR4, PT ;  /* 0x0000000418007c0c */ /* 0x000fd2000bf46270 */
[-C--:B0-----:R-:W-:Y:S02]  /*19db0*/  @!P3 LEA R8, P0, R20, R2.reuse, 0x1 ;  /* 0x000000021408b211 */ /* 0x081fe400078008ff */
[----:B------:R-:W-:Y:S02]  /*19dc0*/  @!P4 LEA R10, P1, R14, R2, 0x1 ;  /* 0x000000020e0ac211 */ /* 0x000fe400078208ff */
[----:B--2---:R-:W-:Y:S01]  /*19dd0*/  @!P2 IMAD.WIDE R6, R24, 0x2, R2 ;  /* 0x000000021806a825 */ /* 0x004fe200078e0202 */
[-C--:B------:R-:W-:Y:S02]  /*19de0*/  @!P3 LEA.HI.X R9, R20, R3.reuse, R21, 0x1, P0 ;  /* 0x000000031409b211 */ /* 0x080fe400000f0c15 */
[----:B------:R-:W-:Y:S02]  /*19df0*/  @!P4 LEA.HI.X R11, R14, R3, R15, 0x1, P1 ;  /* 0x000000030e0bc211 */ /* 0x000fe400008f0c0f */
[----:B------:R4:W-:Y:S04]  /*19e00*/  @!P2 ST.E.128 desc[UR42][R6.64], RZ ;  /* 0x000000ff0600a985 */ /* 0x0009e8000c101d2a */
[----:B------:R4:W-:Y:S04]  /*19e10*/  @!P3 ST.E.128 desc[UR42][R8.64], RZ ;  /* 0x000000ff0800b985 */ /* 0x0009e8000c101d2a */
[----:B------:R4:W-:Y:S02]  /*19e20*/  @!P4 ST.E.128 desc[UR42][R10.64], RZ ;  /* 0x000000ff0a00c985 */ /* 0x0009e4000c101d2a */
.L_x_1477:
[----:B------:R-:W-:Y:S05]  /*19e30*/  BSYNC B1 ;  /* 0x0000000000017941 */ /* 0x000fea0003800000 */
.L_x_1476:
[----:B------:R-:W-:Y:S01]  /*19e40*/  VIADD R0, R0, 0x60 ;  /* 0x0000006000007836 */ /* 0x000fe20000000000 */
[----:B--2---:R2:W1:Y:S04]  /*19e50*/  SHFL.IDX PT, R3, R5, 0x1, 0x1c1f ;  /* 0x003c1f0005037f89 */ /* 0x00446800000e0000 */
[----:B------:R-:W-:Y:S01]  /*19e60*/  ISETP.GE.AND P0, PT, R0, R25, PT ;  /* 0x000000190000720c */ /* 0x000fe20003f06270 */
[----:B0-----:R2:W0:-:S12]  /*19e70*/  SHFL.IDX PT, R2, R4, 0x1, 0x1c1f ;  /* 0x003c1f0004027f89 */ /* 0x00141800000e0000 */
[----:B--2---:R-:W-:Y:S05]  /*19e80*/  @P0 BRA `(.L_x_1472) ;  /* 0x0000000000300947 */ /* 0x004fea0003800000 */
[----:B------:R-:W-:Y:S02]  /*19e90*/  ULDC UR4, c[0x0][0xac8] ;  /* 0x0002b20000047ab9 */ /* 0x000fe40000000800 */
[----:B-----5:R-:W-:Y:S02]  /*19ea0*/  ISETP.GE.AND P3, PT, R20, UR4, PT ;  /* 0x0000000414007c0c */ /* 0x020fe4000bf66270 */
[----:B------:R-:W-:Y:S02]  /*19eb0*/  ISETP.GE.AND P4, PT, R14, UR4, PT ;  /* 0x000000040e007c0c */ /* 0x000fe4000bf86270 */
[----:B------:R-:W-:-:S09]  /*19ec0*/  ISETP.GE.AND P2, PT, R24, UR4, PT ;  /* 0x0000000418007c0c */ /* 0x000fd2000bf46270 */
[-C--:B0---4-:R-:W-:Y:S02]  /*19ed0*/  @!P3 LEA R6, P0, R20, R2.reuse, 0x1 ;  /* 0x000000021406b211 */ /* 0x091fe400078008ff */
[----:B------:R-:W-:Y:S02]  /*19ee0*/  @!P4 LEA R8, P1, R14, R2, 0x1 ;  /* 0x000000020e08c211 */ /* 0x000fe400078208ff */
[----:B-1-3--:R-:W-:Y:S01]  /*19ef0*/  @!P2 IMAD.WIDE R4, R24, 0x2, R2 ;  /* 0x000000021804a825 */ /* 0x00afe200078e0202 */
[-C--:B------:R-:W-:Y:S02]  /*19f00*/  @!P3 LEA.HI.X R7, R20, R3.reuse, R21, 0x1, P0 ;  /* 0x000000031407b211 */ /* 0x080fe400000f0c15 */
[----:B------:R-:W-:Y:S02]  /*19f10*/  @!P4 LEA.HI.X R9, R14, R3, R15, 0x1, P1 ;  /* 0x000000030e09c211 */ /* 0x000fe400008f0c0f */
[----:B------:R2:W-:Y:S04]  /*19f20*/  @!P2 ST.E.128 desc[UR42][R4.64], RZ ;  /* 0x000000ff0400a985 */ /* 0x0005e8000c101d2a */
[----:B------:R2:W-:Y:S04]  /*19f30*/  @!P3 ST.E.128 desc[UR42][R6.64], RZ ;  /* 0x000000ff0600b985 */ /* 0x0005e8000c101d2a */
[----:B------:R2:W-:Y:S02]  /*19f40*/  @!P4 ST.E.128 desc[UR42][R8.64], RZ ;  /* 0x000000ff0800c985 */ /* 0x0005e4000c101d2a */
.L_x_1472:
[----:B------:R-:W-:Y:S05]  /*19f50*/  BSYNC B0 ;  /* 0x0000000000007941 */ /* 0x000fea0003800000 */
.L_x_1467:
[----:B------:R-:W-:Y:S02]  /*19f60*/  ULDC UR4, c[0x0][0xc3c] ;  /* 0x00030f0000047ab9 */ /* 0x000fe40000000800 */
[----:B-1----:R-:W-:-:S13]  /*19f70*/  ISETP.GE.AND P0, PT, R155, UR4, PT ;  /* 0x000000049b007c0c */ /* 0x002fda000bf06270 */
[----:B------:R-:W-:Y:S05]  /*19f80*/  @!P0 BRA `(.L_x_1478) ;  /* 0xfffffe7000808947 */ /* 0x000fea000383ffff */
[----:B------:R-:W-:Y:S05]  /*19f90*/  BRA `(.L_x_1279) ;  /* 0x0000007800507947 */ /* 0x000fea0003800000 */
.L_x_1277:
        /* <DEDUP_REMOVED lines=10> */
[----:B------:R0:W1:Y:S01]  /*1a040*/  @P0 LDS.128 R16, [R2+0x19cd0] ;  /* 0x019cd00002100984 */ /* 0x0000620000000c00 */
[----:B------:R-:W-:Y:S06]  /*1a050*/  @P0 BAR.ARV 0x4, 0x200 ;  /* 0x0108000000000b1d */ /* 0x000fec0000002000 */
[----:B------:R-:W-:Y:S05]  /*1a060*/  @P0 BRA `(.L_x_1479) ;  /* 0x0000000800880947 */ /* 0x000fea0003800000 */
[----:B------:R-:W2:Y:S01]  /*1a070*/  S2R R4, SR_TID.X ;  /* 0x0000000000047919 */ /* 0x000ea20000002100 */
[----:B------:R-:W-:Y:S01]  /*1a080*/  ULDC UR4, c[0x0][0xc3c] ;  /* 0x00030f0000047ab9 */ /* 0x000fe20000000800 */
[----:B------:R-:W3:Y:S01]  /*1a090*/  S2UR UR6, SR_CTAID.X ;  /* 0x00000000000679c3 */ /* 0x000ee20000002500 */
[----:B------:R-:W-:Y:S01]  /*1a0a0*/  ULDC UR5, c[0x0][0xc38] ;  /* 0x00030e0000057ab9 */ /* 0x000fe20000000800 */
[----:B--2---:R-:W-:Y:S01]  /*1a0b0*/  LOP3.LUT R5, R4, 0x1f, RZ, 0xc0, !PT ;  /* 0x0000001f04057812 */ /* 0x004fe200078ec0ff */
[----:B------:R-:W-:-:S03]  /*1a0c0*/  IMAD.MOV.U32 R4, RZ, RZ, RZ ;  /* 0x000000ffff047224 */ /* 0x000fc600078e00ff */
[----:B------:R-:W-:-:S04]  /*1a0d0*/  ISETP.NE.AND P0, PT, R5, 0x1f, PT ;  /* 0x0000001f0500780c */ /* 0x000fc80003f05270 */
[----:B------:R-:W-:-:S13]  /*1a0e0*/  ISETP.GE.OR P1, PT, R5, UR4, !P0 ;  /* 0x0000000405007c0c */ /* 0x000fda000c726670 */
[----:B0-----:R-:W0:Y:S02]  /*1a0f0*/  @!P1 LDC.64 R2, c[0x0][0xc80] ;  /* 0x00032000ff029b82 */ /* 0x001e240000000a00 */
[----:B0-----:R-:W-:-:S05]  /*1a100*/  @!P1 IMAD.WIDE.U32 R2, R5, 0x4, R2 ;  /* 0x0000000405029825 */ /* 0x001fca00078e0002 */
[----:B------:R-:W2:Y:S01]  /*1a110*/  @!P1 LDG.E R4, desc[UR42][R2.64] ;  /* 0x0000002a02049981 */ /* 0x000ea2000c1e1900 */
[C---:B------:R-:W-:Y:S01]  /*1a120*/  ISETP.NE.AND P1, PT, R5.reuse, RZ, PT ;  /* 0x000000ff0500720c */ /* 0x040fe20003f25270 */
[----:B------:R-:W-:Y:S01]  /*1a130*/  UMOV UR4, URZ ;  /* 0x0000003f00047c82 */ /* 0x000fe20008000000 */
[C---:B------:R-:W-:Y:S01]  /*1a140*/  ISETP.GE.U32.AND P2, PT, R5.reuse, 0x2, PT ;  /* 0x000000020500780c */ /* 0x040fe20003f46070 */
[----:B-1----:R-:W-:Y:S01]  /*1a150*/  IMAD.MOV.U32 R16, RZ, RZ, RZ ;  /* 0x000000ffff107224 */ /* 0x002fe200078e00ff */
        /* <DEDUP_REMOVED lines=21> */
[----:B---3--:R-:W-:-:S13]  /*1a2b0*/  ISETP.GT.AND P6, PT, R6, UR6, PT ;  /* 0x0000000606007c0c */ /* 0x008fda000bfc4270 */
[----:B------:R-:W-:Y:S05]  /*1a2c0*/  @P6 BRA `(.L_x_1480) ;  /* 0x00000000009c6947 */ /* 0x000fea0003800000 */
[----:B------:R-:W0:Y:S01]  /*1a2d0*/  LDC R7, c[0x0][0xc3c] ;  /* 0x00030f00ff077b82 */ /* 0x000e220000000800 */
[----:B------:R-:W-:Y:S01]  /*1a2e0*/  IMAD.MOV.U32 R6, RZ, RZ, R3 ;  /* 0x000000ffff067224 */ /* 0x000fe200078e0003 */
[----:B------:R-:W-:Y:S01]  /*1a2f0*/  UMOV UR4, URZ ;  /* 0x0000003f00047c82 */ /* 0x000fe20008000000 */
[----:B------:R-:W-:Y:S01]  /*1a300*/  ULDC UR7, c[0x0][0xc3c] ;  /* 0x00030f0000077ab9 */ /* 0x000fe20000000800 */
[----:B------:R-:W-:-:S05]  /*1a310*/  ULDC UR5, c[0x0][0xc38] ;  /* 0x00030e0000057ab9 */ /* 0x000fca0000000800 */
.L_x_1484:
[----:B------:R-:W-:Y:S01]  /*1a320*/  UIADD3 UR4, UR4, 0x1f, URZ ;  /* 0x0000001f04047890 */ /* 0x000fe2000fffe03f */
[----:B------:R-:W-:-:S05]  /*1a330*/  IMAD.U32 R19, RZ, RZ, UR7 ;  /* 0x00000007ff137e24 */ /* 0x000fca000f8e00ff */
[----:B0-----:R-:W-:-:S13]  /*1a340*/  ISETP.LE.AND P6, PT, R7, UR4, PT ;  /* 0x0000000407007c0c */ /* 0x001fda000bfc3270 */
[----:B------:R-:W-:Y:S05]  /*1a350*/  @P6 BRA `(.L_x_1481) ;  /* 0x0000000400a86947 */ /* 0x000fea0003800000 */
[----:B------:R-:W-:Y:S01]  /*1a360*/  VIADD R8, R5, UR4 ;  /* 0x0000000405087c36 */ /* 0x000fe20008000000 */
[----:B------:R-:W-:Y:S01]  /*1a370*/  BSSY B0, `(.L_x_1482) ;  /* 0x0000007000007945 */ /* 0x000fe20003800000 */
[----:B------:R-:W-:-:S03]  /*1a380*/  IMAD.MOV.U32 R4, RZ, RZ, RZ ;  /* 0x000000ffff047224 */ /* 0x000fc600078e00ff */
[----:B------:R-:W-:-:S13]  /*1a390*/  ISETP.GE.OR P6, PT, R8, R7, !P0 ;  /* 0x000000070800720c */ /* 0x000fda00047c6670 */
[----:B------:R-:W-:Y:S05]  /*1a3a0*/  @P6 BRA `(.L_x_1483) ;  /* 0x00000000000c6947 */ /* 0x000fea0003800000 */
[----:B------:R-:W0:Y:S02]  /*1a3b0*/  LDC.64 R2, c[0x0][0xc80] ;  /* 0x00032000ff027b82 */ /* 0x000e240000000a00 */
[----:B0-----:R-:W-:-:S05]  /*1a3c0*/  IMAD.WIDE R2, R8, 0x4, R2 ;  /* 0x0000000408027825 */ /* 0x001fca00078e0202 */
[----:B------:R0:W5:Y:S02]  /*1a3d0*/  LDG.E R4, desc[UR42][R2.64] ;  /* 0x0000002a02047981 */ /* 0x000164000c1e1900 */
.L_x_1483:
[----:B------:R-:W-:Y:S05]  /*1a3e0*/  BSYNC B0 ;  /* 0x0000000000007941 */ /* 0x000fea0003800000 */
.L_x_1482:
        /* <DEDUP_REMOVED lines=21> */
.L_x_1480:
[----:B------:R-:W-:-:S04]  /*1a540*/  IMAD.IADD R10, R6, 0x1, -R3 ;  /* 0x00000001060a7824 */ /* 0x000fc800078e0a03 */
[----:B------:R-:W-:-:S05]  /*1a550*/  IMAD R2, R7, UR5, R10 ;  /* 0x0000000507027c24 */ /* 0x000fca000f8e020a */
[----:B------:R-:W-:Y:S02]  /*1a560*/  ISETP.GT.AND P0, PT, R2, UR6, PT ;  /* 0x0000000602007c0c */ /* 0x000fe4000bf04270 */
[----:B------:R-:W0:Y:S11]  /*1a570*/  LDC.64 R2, c[0x0][0xc90] ;  /* 0x00032400ff027b82 */ /* 0x000e360000000a00 */
[----:B------:R-:W-:-:S04]  /*1a580*/  VOTE.ANY R11, PT, !P0 ;  /* 0x00000000000b7806 */ /* 0x000fc800040e0100 */
[----:B------:R-:W1:Y:S02]  /*1a590*/  POPC R15, R11 ;  /* 0x0000000b000f7309 */ /* 0x000e640000000000 */
[----:B-1----:R-:W-:-:S04]  /*1a5a0*/  VIADD R19, R15, UR4 ;  /* 0x000000040f137c36 */ /* 0x002fc80008000000 */
[----:B0-----:R-:W-:-:S05]  /*1a5b0*/  IMAD.WIDE R2, R19, 0x4, R2 ;  /* 0x0000000413027825 */ /* 0x001fca00078e0202 */
[----:B------:R-:W2:Y:S01]  /*1a5c0*/  LDG.E R9, desc[UR42][R2.64] ;  /* 0x0000002a02097981 */ /* 0x000ea2000c1e1900 */
[----:B------:R-:W-:-:S03]  /*1a5d0*/  ISETP.NE.AND P0, PT, R11, RZ, PT ;  /* 0x000000ff0b00720c */ /* 0x000fc60003f05270 */
[----:B------:R-:W2:Y:S02]  /*1a5e0*/  SHFL.IDX PT, R4, R4, R15, 0x1f ;  /* 0x00001f0f04047589 */ /* 0x000ea400000e0000 */
[----:B--2---:R-:W-:-:S05]  /*1a5f0*/  IMAD R6, R4, R9, RZ ;  /* 0x0000000904067224 */ /* 0x004fca00078e02ff */
[----:B------:R-:W-:-:S04]  /*1a600*/  IABS R8, R6 ;  /* 0x0000000600087213 */ /* 0x000fc80000000000 */
[----:B------:R-:W0:Y:S08]  /*1a610*/  I2F.RP R12, R8 ;  /* 0x00000008000c7306 */ /* 0x000e300000209400 */
[----:B0-----:R-:W0:Y:S02]  /*1a620*/  MUFU.RCP R12, R12 ;  /* 0x0000000c000c7308 */ /* 0x001e240000001000 */
[----:B0-----:R-:W-:-:S06]  /*1a630*/  VIADD R13, R12, 0xffffffe ;  /* 0x0ffffffe0c0d7836 */ /* 0x001fcc0000000000 */
[----:B------:R-:W0:Y:S02]  /*1a640*/  F2I.FTZ.U32.TRUNC.NTZ R3, R13 ;  /* 0x0000000d00037305 */ /* 0x000e24000021f000 */
[----:B0-----:R-:W-:Y:S01]  /*1a650*/  IMAD.MOV R11, RZ, RZ, -R3 ;  /* 0x000000ffff0b7224 */ /* 0x001fe200078e0a03 */
[----:B------:R-:W-:Y:S06]  /*1a660*/  @!P0 BRA `(.L_x_1485) ;  /* 0x0000000000088947 */ /* 0x000fec0003800000 */
[----:B------:R-:W-:-:S06]  /*1a670*/  VIADD R16, R15, 0xffffffff ;  /* 0xffffffff0f107836 */ /* 0x000fcc0000000000 */
[----:B------:R0:W1:Y:S02]  /*1a680*/  SHFL.IDX PT, R16, R7, R16, 0x1f ;  /* 0x00001f1007107589 */ /* 0x00006400000e0000 */
.L_x_1485:
[----:B-1----:R-:W-:Y:S01]  /*1a690*/  IMAD R16, R16, UR5, R10 ;  /* 0x0000000510107c24 */ /* 0x002fe2000f8e020a */
[----:B------:R-:W-:Y:S01]  /*1a6a0*/  IABS R10, R6 ;  /* 0x00000006000a7213 */ /* 0x000fe20000000000 */
[----:B------:R-:W-:Y:S02]  /*1a6b0*/  IMAD R11, R11, R8, RZ ;  /* 0x000000080b0b7224 */ /* 0x000fe400078e02ff */
[----:B------:R-:W-:Y:S01]  /*1a6c0*/  IMAD.MOV.U32 R2, RZ, RZ, RZ ;  /* 0x000000ffff027224 */ /* 0x000fe200078e00ff */
[----:B0-----:R-:W-:Y:S01]  /*1a6d0*/  IADD3 R7, -R16, UR6, RZ ;  /* 0x0000000610077c10 */ /* 0x001fe2000fffe1ff */
[----:B------:R-:W-:Y:S02]  /*1a6e0*/  IMAD.MOV R10, RZ, RZ, -R10 ;  /* 0x000000ffff0a7224 */ /* 0x000fe400078e0a0a */
        /* <DEDUP_REMOVED lines=14> */
[----:B------:R-:W-:Y:S02]  /*1a7d0*/  IMAD R8, R9, R2, RZ ;  /* 0x0000000209087224 */ /* 0x000fe400078e02ff */
[----:B------:R-:W-:Y:S02]  /*1a7e0*/  IMAD.MOV R2, RZ, RZ, -R2 ;  /* 0x000000ffff027224 */ /* 0x000fe400078e0a02 */
[----:B------:R-:W-:Y:S02]  /*1a7f0*/  IMAD.MOV R10, RZ, RZ, -R8 ;  /* 0x000000ffff0a7224 */ /* 0x000fe400078e0a08 */
[----:B------:R-:W-:Y:S02]  /*1a800*/  IMAD R6, R6, R2, R7 ;  /* 0x0000000206067224 */ /* 0x000fe400078e0207 */
[----:B------:R-:W-:Y:S01]  /*1a810*/  IMAD.MOV.U32 R2, RZ, RZ, RZ ;  /* 0x000000ffff027224 */ /* 0x000fe200078e00ff */
[----:B------:R-:W-:-:S04]  /*1a820*/  VIADDMNMX R9, R10, UR5, R9, PT ;  /* 0x000000050a097c46 */ /* 0x000fc8000b800109 */
[----:B------:R-:W-:-:S04]  /*1a830*/  IABS R10, R9 ;  /* 0x00000009000a7213 */ /* 0x000fc80000000000 */
[----:B------:R-:W0:Y:S08]  /*1a840*/  I2F.RP R11, R10 ;  /* 0x0000000a000b7306 */ /* 0x000e300000209400 */
[----:B0-----:R-:W0:Y:S02]  /*1a850*/  MUFU.RCP R11, R11 ;  /* 0x0000000b000b7308 */ /* 0x001e240000001000 */
[----:B0-----:R-:W-:Y:S01]  /*1a860*/  VIADD R3, R11, 0xffffffe ;  /* 0x0ffffffe0b037836 */ /* 0x001fe20000000000 */
[----:B------:R-:W-:-:S05]  /*1a870*/  IABS R11, R9 ;  /* 0x00000009000b7213 */ /* 0x000fca0000000000 */
[----:B------:R-:W0:Y:S02]  /*1a880*/  F2I.FTZ.U32.TRUNC.NTZ R3, R3 ;  /* 0x0000000300037305 */ /* 0x000e24000021f000 */
[----:B0-----:R-:W-:-:S04]  /*1a890*/  IMAD.MOV R13, RZ, RZ, -R3 ;  /* 0x000000ffff0d7224 */ /* 0x001fc800078e0a03 */
[----:B------:R-:W-:-:S04]  /*1a8a0*/  IMAD R7, R13, R10, RZ ;  /* 0x0000000a0d077224 */ /* 0x000fc800078e02ff */
[----:B------:R-:W-:Y:S01]  /*1a8b0*/  IMAD.HI.U32 R2, R3, R7, R2 ;  /* 0x0000000703027227 */ /* 0x000fe200078e0002 */
[----:B------:R-:W-:-:S03]  /*1a8c0*/  IABS R7, R6 ;  /* 0x0000000600077213 */ /* 0x000fc60000000000 */
[----:B------:R-:W-:Y:S02]  /*1a8d0*/  IMAD.MOV R3, RZ, RZ, -R11 ;  /* 0x000000ffff037224 */ /* 0x000fe400078e0a0b */
        /* <DEDUP_REMOVED lines=8> */
[----:B------:R-:W-:Y:S01]  /*1a960*/  ISETP.GE.AND P2, PT, R3, RZ, PT ;  /* 0x000000ff0300720c */ /* 0x000fe20003f46270 */
[----:B------:R-:W-:-:S06]  /*1a970*/  IMAD.IADD R3, R6, 0x1, R8 ;  /* 0x0000000106037824 */ /* 0x000fcc00078e0208 */
[----:B------:R-:W-:-:S06]  /*1a980*/  @P0 VIADD R2, R2, 0x1 ;  /* 0x0000000102020836 */ /* 0x000fcc0000000000 */
[----:B------:R-:W-:Y:S01]  /*1a990*/  @!P2 IMAD.MOV R2, RZ, RZ, -R2 ;  /* 0x000000ffff02a224 */ /* 0x000fe200078e0a02 */
[----:B------:R-:W-:Y:S01]  /*1a9a0*/  @!P1 LOP3.LUT R2, RZ, R9, RZ, 0x33, !PT ;  /* 0x00000009ff029212 */ /* 0x000fe200078e33ff */
[----:B------:R-:W-:-:S03]  /*1a9b0*/  IMAD.MOV R9, RZ, RZ, -R9 ;  /* 0x000000ffff097224 */ /* 0x000fc600078e0a09 */
[----:B------:R-:W-:Y:S01]  /*1a9c0*/  LOP3.LUT R17, RZ, R2, RZ, 0x33, !PT ;  /* 0x00000002ff117212 */ /* 0x000fe200078e33ff */
[----:B------:R-:W-:-:S04]  /*1a9d0*/  IMAD R18, R2, R9, R3 ;  /* 0x0000000902127224 */ /* 0x000fc800078e0203 */
[----:B------:R-:W-:Y:S01]  /*1a9e0*/  IMAD.IADD R17, R4, 0x1, R17 ;  /* 0x0000000104117824 */ /* 0x000fe200078e0211 */
[----:B------:R-:W-:Y:S06]  /*1a9f0*/  BRA `(.L_x_1486) ;  /* 0x00000000000c7947 */ /* 0x000fec0003800000 */
.L_x_1481:
[----:B------:R-:W-:Y:S02]  /*1aa00*/  IMAD.MOV.U32 R17, RZ, RZ, RZ ;  /* 0x000000ffff117224 */ /* 0x000fe400078e00ff */
[----:B------:R-:W-:Y:S02]  /*1aa10*/  IMAD.U32 R16, RZ, RZ, UR6 ;  /* 0x00000006ff107e24 */ /* 0x000fe4000f8e00ff */
[----:B------:R-:W-:-:S07]  /*1aa20*/  IMAD.MOV.U32 R18, RZ, RZ, RZ ;  /* 0x000000ffff127224 */ /* 0x000fce00078e00ff */
.L_x_1486:
[----:B------:R-:W-:-:S13]  /*1aa30*/  ISETP.NE.AND P0, PT, R5, RZ, PT ;  /* 0x000000ff0500720c */ /* 0x000fda0003f05270 */
[----:B------:R-:W0:Y:S01]  /*1aa40*/  @!P0 S2R R3, SR_CgaCtaId ;  /* 0x0000000000038919 */ /* 0x000e220000008800 */
[----:B------:R-:W-:-:S04]  /*1aa50*/  @!P0 MOV R2, 0x400 ;  /* 0x0000040000028802 */ /* 0x000fc80000000f00 */
[----:B0-----:R-:W-:-:S05]  /*1aa60*/  @!P0 LEA R2, R3, R2, 0x18 ;  /* 0x0000000203028211 */ /* 0x001fca00078ec0ff */
[----:B------:R2:W-:Y:S01]  /*1aa70*/  @!P0 STS.128 [R2+0x19cd0], R16 ;  /* 0x019cd01002008388 */ /* 0x0005e20000000c00 */
[----:B------:R-:W-:Y:S06]  /*1aa80*/  BAR.ARV 0x5, 0x200 ;  /* 0x0148000000007b1d */ /* 0x000fec0000002000 */
.L_x_1479:
[----:B------:R3:W-:Y:S01]  /*1aa90*/  STL [R1+0x44], RZ ;  /* 0x000044ff01007387 */ /* 0x0007e20000100800 */
[----:B------:R-:W-:Y:S01]  /*1aaa0*/  ULDC UR4, c[0x0][0xc3c] ;  /* 0x00030f0000047ab9 */ /* 0x000fe20000000800 */
[----:B------:R-:W-:Y:S01]  /*1aab0*/  IMAD.MOV.U32 R27, RZ, RZ, 0x1 ;  /* 0x00000001ff1b7424 */ /* 0x000fe200078e00ff */
[----:B-1----:R-:W-:Y:S01]  /*1aac0*/  ISETP.GE.AND P0, PT, R19, UR4, PT ;  /* 0x0000000413007c0c */ /* 0x002fe2000bf06270 */
[----:B------:R-:W-:-:S12]  /*1aad0*/  IMAD.MOV.U32 R24, RZ, RZ, RZ ;  /* 0x000000ffff187224 */ /* 0x000fd800078e00ff */
[----:B---3--:R-:W-:Y:S05]  /*1aae0*/  @P0 BRA `(.L_x_1487) ;  /* 0x0000006800800947 */ /* 0x008fea0003800000 */
[----:B------:R-:W1:Y:S01]  /*1aaf0*/  S2R R14, SR_TID.X ;  /* 0x00000000000e7919 */ /* 0x000e620000002100 */
[----:B------:R-:W3:Y:S01]  /*1ab00*/  S2UR UR4, SR_CgaCtaId ;  /* 0x00000000000479c3 */ /* 0x000ee20000008800 */
[----:B------:R-:W-:Y:S01]  /*1ab10*/  IMAD.SHL.U32 R0, R0, 0x800, RZ ;  /* 0x0000080000007824 */ /* 0x000fe200078e00ff */
[----:B------:R-:W-:Y:S01]  /*1ab20*/  MOV R23, 0x400 ;  /* 0x0000040000177802 */ /* 0x000fe20000000f00 */
[----:B------:R-:W-:Y:S01]  /*1ab30*/  BSSY B7, `(.L_x_1487) ;  /* 0x000069b000077945 */ /* 0x000fe20003800000 */
[----:B------:R-:W-:Y:S01]  /*1ab40*/  IMAD.MOV.U32 R28, RZ, RZ, 0x1 ;  /* 0x00000001ff1c7424 */ /* 0x000fe200078e00ff */
[----:B------:R-:W-:Y:S01]  /*1ab50*/  CS2R R24, SRZ ;  /* 0x0000000000187805 */ /* 0x000fe2000001ff00 */
[----:B------:R-:W-:Y:S01]  /*1ab60*/  IMAD.MOV.U32 R27, RZ, RZ, 0x1 ;  /* 0x00000001ff1b7424 */ /* 0x000fe200078e00ff */
[----:B------:R-:W-:Y:S01]  /*1ab70*/  ULDC.64 UR40, c[0x0][0x198] ;  /* 0x0000660000287ab9 */ /* 0x000fe20000000a00 */
[----:B------:R-:W-:Y:S02]  /*1ab80*/  ULOP3.LUT UR39, UR37, 0x2, URZ, 0xfc, !UPT ;  /* 0x0000000225277892 */ /* 0x000fe4000f8efc3f */
[----:B------:R-:W-:Y:S01]  /*1ab90*/  ULOP3.LUT UR36, UR37, 0x1, URZ, 0xfc, !UPT ;  /* 0x0000000125247892 */ /* 0x000fe2000f8efc3f */
[----:B------:R-:W-:Y:S01]  /*1aba0*/  ULDC UR38, c[0x0][0xc] ;  /* 0x0000030000267ab9 */ /* 0x000fe20000000800 */
[C---:B-1----:R-:W-:Y:S01]  /*1abb0*/  IMAD.SHL.U32 R3, R14.reuse, 0x20, RZ ;  /* 0x000000200e037824 */ /* 0x042fe200078e00ff */
[C---:B------:R-:W-:Y:S01]  /*1abc0*/  LOP3.LUT R12, R14.reuse, 0x7f, RZ, 0xc0, !PT ;  /* 0x0000007f0e0c7812 */ /* 0x040fe200078ec0ff */
[C---:B0-2---:R-:W-:Y:S01]  /*1abd0*/  IMAD.SHL.U32 R2, R14.reuse, 0x10, RZ ;  /* 0x000000100e027824 */ /* 0x045fe200078e00ff */
        /* <DEDUP_REMOVED lines=33> */
[----:B------:R-:W-:Y:S01]  /*1adf0*/  SEL R3, R3, 0xffffffc0, !P0 ;  /* 0xffffffc003037807 */ /* 0x000fe20004000000 */
[----:B-1----:R-:W-:-:S04]  /*1ae00*/  IMAD.SHL.U32 R0, R14, 0x40, RZ ;  /* 0x000000400e007824 */ /* 0x002fc800078e00ff */
[----:B------:R0:W-:Y:S01]  /*1ae10*/  STL [R1+0x20], R3 ;  /* 0x0000200301007387 */ /* 0x0001e20000100800 */
[----:B------:R-:W-:-:S03]  /*1ae20*/  LOP3.LUT R0, R0, 0x40, RZ, 0xc0, !PT ;  /* 0x0000004000007812 */ /* 0x000fc600078ec0ff */
[----:B------:R1:W-:Y:S01]  /*1ae30*/  STL [R1+0x44], RZ ;  /* 0x000044ff01007387 */ /* 0x0003e20000100800 */
[----:B------:R-:W-:Y:S01]  /*1ae40*/  LOP3.LUT R0, R4, R0, RZ, 0xfc, !PT ;  /* 0x0000000004007212 */ /* 0x000fe200078efcff */
[----:B------:R-:W-:Y:S01]  /*1ae50*/  IMAD.IADD R0, R23, 0x1, R10 ;  /* 0x0000000117007824 */ /* 0x000fe200078e020a */
[C---:B0-----:R-:W-:Y:S02]  /*1ae60*/  LOP3.LUT R3, R2.reuse, 0x20, RZ, 0xfc, !PT ;  /* 0x0000002002037812 */ /* 0x041fe400078efcff */
[----:B------:R-:W-:Y:S02]  /*1ae70*/  LOP3.LUT R2, R2, 0x40, RZ, 0xfc, !PT ;  /* 0x0000004002027812 */ /* 0x000fe400078efcff */
[----:B------:R1:W-:Y:S05]  /*1ae80*/  STL [R1+0x2c], R0 ;  /* 0x00002c0001007387 */ /* 0x0003ea0000100800 */
.L_x_1621:
[----:B------:R-:W-:Y:S05]  /*1ae90*/  YIELD ;  /* 0x0000000000007946 */ /* 0x000fea0003800000 */
[----:B------:R-:W-:Y:S01]  /*1aea0*/  ULDC.64 UR4, c[0x0][0xa28] ;  /* 0x00028a0000047ab9 */ /* 0x000fe20000000a00 */
[----:B------:R-:W-:Y:S02]  /*1aeb0*/  CS2R R8, SRZ ;  /* 0x0000000000087805 */ /* 0x000fe4000001ff00 */
[----:B------:R-:W-:Y:S01]  /*1aec0*/  ISETP.NE.U32.AND P0, PT, RZ, UR4, PT ;  /* 0x00000004ff007c0c */ /* 0x000fe2000bf05070 */
[----:B0-----:R-:W0:Y:S01]  /*1aed0*/  LDC.64 R4, c[0x0][0xa00] ;  /* 0x00028000ff047b82 */ /* 0x001e220000000a00 */
[----:B------:R-:W-:-:S02]  /*1aee0*/  ULDC.64 UR6, c[0x0][0xa10] ;  /* 0x0002840000067ab9 */ /* 0x000fc40000000a00 */
[----:B------:R-:W-:Y:S01]  /*1aef0*/  ISETP.NE.AND.EX P0, PT, RZ, UR5, PT, P0 ;  /* 0x00000005ff007c0c */ /* 0x000fe2000bf05300 */
[----:B------:R-:W-:-:S12]  /*1af00*/  ULDC.64 UR4, c[0x0][0xa18] ;  /* 0x0002860000047ab9 */ /* 0x000fd80000000a00 */
[----:B-12---:R-:W2:Y:S02]  /*1af10*/  @P0 LDC.64 R2, c[0x0][0xa28] ;  /* 0x00028a00ff020b82 */ /* 0x006ea40000000a00 */
[----:B--2---:R-:W-:-:S05]  /*1af20*/  @P0 IMAD.WIDE R2, R19, 0x4, R2 ;  /* 0x0000000413020825 */ /* 0x004fca00078e0202 */
[----:B------:R2:W3:Y:S01]  /*1af30*/  @P0 LDG.E R9, desc[UR42][R2.64] ;  /* 0x0000002a02090981 */ /* 0x0004e2000c1e1900 */
[----:B------:R-:W-:Y:S01]  /*1af40*/  ISETP.NE.U32.AND P0, PT, RZ, UR4, PT ;  /* 0x00000004ff007c0c */ /* 0x000fe2000bf05070 */
[----:B0-----:R-:W-:Y:S01]  /*1af50*/  IMAD.WIDE R4, R19, 0x4, R4 ;  /* 0x0000000413047825 */ /* 0x001fe200078e0204 */
[----:B------:R-:W-:Y:S02]  /*1af60*/  ISETP.NE.U32.AND P1, PT, RZ, UR6, PT ;  /* 0x00000006ff007c0c */ /* 0x000fe4000bf25070 */
[----:B------:R-:W-:Y:S01]  /*1af70*/  ISETP.NE.AND.EX P2, PT, RZ, UR5, PT, P0 ;  /* 0x00000005ff007c0c */ /* 0x000fe2000bf45300 */
[----:B------:R-:W-:Y:S01]  /*1af80*/  ULDC.64 UR4, c[0x0][0xa00] ;  /* 0x0002800000047ab9 */ /* 0x000fe20000000a00 */
[----:B------:R-:W-:Y:S01]  /*1af90*/  ISETP.NE.AND.EX P1, PT, RZ, UR7, PT, P1 ;  /* 0x00000007ff007c0c */ /* 0x000fe2000bf25310 */
[----:B-1----:R-:W-:Y:S01]  /*1afa0*/  IMAD.MOV.U32 R0, RZ, RZ, RZ ;  /* 0x000000ffff007224 */ /* 0x002fe200078e00ff */
[----:B------:R-:W-:Y:S01]  /*1afb0*/  ISETP.NE.U32.AND P0, PT, RZ, UR4, PT ;  /* 0x00000004ff007c0c */ /* 0x000fe2000bf05070 */
[----:B--2---:R-:W0:Y:S03]  /*1afc0*/  LDC.64 R2, c[0x0][0xa10] ;  /* 0x00028400ff027b82 */ /* 0x004e260000000a00 */
[----:B------:R-:W-:-:S05]  /*1afd0*/  ISETP.NE.AND.EX P0, PT, RZ, UR5, PT, P0 ;  /* 0x00000005ff007c0c */ /* 0x000fca000bf05300 */
[----:B------:R-:W1:Y:S08]  /*1afe0*/  @P2 LDC.64 R6, c[0x0][0xa18] ;  /* 0x00028600ff062b82 */ /* 0x000e700000000a00 */
[----:B------:R-:W2:Y:S01]  /*1aff0*/  @P0 LDG.E R8, desc[UR42][R4.64] ;  /* 0x0000002a04080981 */ /* 0x000ea2000c1e1900 */
[----:B------:R-:W-:Y:S01]  /*1b000*/  ULDC UR4, c[0x0][0x288] ;  /* 0x0000a20000047ab9 */ /* 0x000fe20000000800 */
[----:B0-----:R-:W-:-:S05]  /*1b010*/  IMAD.WIDE R2, R19, 0x4, R2 ;  /* 0x0000000413027825 */ /* 0x001fca00078e0202 */
[----:B------:R-:W5:Y:S01]  /*1b020*/  @P1 LDG.E R0, desc[UR42][R2.64] ;  /* 0x0000002a02001981 */ /* 0x000f62000c1e1900 */
[----:B-1----:R-:W-:-:S03]  /*1b030*/  @P2 IMAD.WIDE R6, R19, 0x4, R6 ;  /* 0x0000000413062825 */ /* 0x002fc600078e0206 */
[----:B--2---:R0:W-:Y:S02]  /*1b040*/  STL [R1+0x30], R8 ;  /* 0x0000300801007387 */ /* 0x0041e40000100800 */
[----:B0-----:R-:W-:Y:S01]  /*1b050*/  IMAD.U32 R8, RZ, RZ, UR4 ;  /* 0x00000004ff087e24 */ /* 0x001fe2000f8e00ff */
[----:B------:R-:W-:-:S05]  /*1b060*/  ULDC.64 UR4, c[0x0][0x418] ;  /* 0x0001060000047ab9 */ /* 0x000fca0000000a00 */
[----:B------:R0:W2:Y:S01]  /*1b070*/  @P2 LDG.E R8, desc[UR42][R6.64] ;  /* 0x0000002a06082981 */ /* 0x0000a2000c1e1900 */
[----:B------:R-:W-:-:S03]  /*1b080*/  UISETP.NE.U32.AND UP0, UPT, UR4, URZ, UPT ;  /* 0x0000003f0400728c */ /* 0x000fc6000bf05070 */
[----:B------:R-:W-:Y:S01]  /*1b090*/  ULDC UR4, c[0x0][0x424] ;  /* 0x0001090000047ab9 */ /* 0x000fe20000000800 */
[----:B------:R-:W-:-:S03]  /*1b0a0*/  UISETP.NE.AND.EX UP0, UPT, UR5, URZ, UPT, UP0 ;  /* 0x0000003f0500728c */ /* 0x000fc6000bf05300 */
[----:B------:R-:W-:Y:S01]  /*1b0b0*/  ULDC UR5, c[0x0][0x2f0] ;  /* 0x0000bc0000057ab9 */ /* 0x000fe20000000800 */
[----:B------:R-:W-:-:S04]  /*1b0c0*/  USEL UR4, UR4, 0x1, UP0 ;  /* 0x0000000104047887 */ /* 0x000fc80008000000 */
[----:B------:R-:W-:-:S03]  /*1b0d0*/  UIMAD UR4, UR4, UR5, URZ ;  /* 0x00000005040472a4 */ /* 0x000fc6000f8e023f */
[----:B------:R-:W-:Y:S02]  /*1b0e0*/  ULDC UR5, c[0x0][0x348] ;  /* 0x0000d20000057ab9 */ /* 0x000fe40000000800 */
[----:B0-----:R-:W-:Y:S02]  /*1b0f0*/  IMAD.U32 R7, RZ, RZ, UR5 ;  /* 0x00000005ff077e24 */ /* 0x001fe4000f8e00ff */
[----:B------:R-:W-:Y:S01]  /*1b100*/  IMAD.U32 R6, RZ, RZ, UR4 ;  /* 0x00000004ff067e24 */ /* 0x000fe2000f8e00ff */
[----:B--2---:R0:W-:Y:S04]  /*1b110*/  STL [R1+0x28], R8 ;  /* 0x0000280801007387 */ /* 0x0041e80000100800 */
[----:B---3--:R0:W-:Y:S01]  /*1b120*/  STL [R1+0x8], R9 ;  /* 0x0000080901007387 */ /* 0x0081e20000100800 */
[----:B------:R-:W-:Y:S01]  /*1b130*/  IMAD.MOV.U32 R10, RZ, RZ, R8 ;  /* 0x000000ffff0a7224 */ /* 0x000fe200078e0008 */
[----:B------:R-:W-:Y:S06]  /*1b140*/  @P2 BRA `(.L_x_1488) ;  /* 0x0000000000142947 */ /* 0x000fec0003800000 */
[----:B------:R-:W-:Y:S05]  /*1b150*/  @!P0 BRA `(.L_x_1488) ;  /* 0x0000000000108947 */ /* 0x000fea0003800000 */
[----:B0-----:R-:W2:Y:S04]  /*1b160*/  LDG.E R8, desc[UR42][R4.64] ;  /* 0x0000002a04087981 */ /* 0x001ea8000c1e1900 */
[----:B------:R-:W2:Y:S02]  /*1b170*/  LDG.E R4, desc[UR42][R4.64+0x4] ;  /* 0x0000042a04047981 */ /* 0x000ea4000c1e1900 */
[----:B--2---:R-:W-:-:S05]  /*1b180*/  IMAD.IADD R10, R4, 0x1, -R8 ;  /* 0x00000001040a7824 */ /* 0x004fca00078e0a08 */
[----:B------:R1:W-:Y:S02]  /*1b190*/  STL [R1+0x28], R10 ;  /* 0x0000280a01007387 */ /* 0x0003e40000100800 */
.L_x_1488:
[----:B------:R-:W-:Y:S02]  /*1b1a0*/  ULDC.64 UR4, c[0x0][0xa20] ;  /* 0x0002880000047ab9 */ /* 0x000fe40000000a00 */
[----:B------:R-:W-:-:S04]  /*1b1b0*/  ISETP.NE.U32.AND P0, PT, RZ, UR4, PT ;  /* 0x00000004ff007c0c */ /* 0x000fc8000bf05070 */
[----:B------:R-:W-:-:S13]  /*1b1c0*/  ISETP.NE.AND.EX P0, PT, RZ, UR5, PT, P0 ;  /* 0x00000005ff007c0c */ /* 0x000fda000bf05300 */
[----:B------:R-:W-:Y:S05]  /*1b1d0*/  @!P0 BRA `(.L_x_1489) ;  /* 0x0000000000108947 */ /* 0x000fea0003800000 */
[----:B------:R-:W2:Y:S02]  /*1b1e0*/  LDC.64 R4, c[0x0][0xa20] ;  /* 0x00028800ff047b82 */ /* 0x000ea40000000a00 */
[----:B--2---:R-:W-:-:S05]  /*1b1f0*/  IMAD.WIDE R4, R19, 0x4, R4 ;  /* 0x0000000413047825 */ /* 0x004fca00078e0204 */
[----:B------:R2:W5:Y:S01]  /*1b200*/  LDG.E R6, desc[UR42][R4.64] ;  /* 0x0000002a04067981 */ /* 0x000562000c1e1900 */
[----:B------:R-:W-:Y:S05]  /*1b210*/  BRA `(.L_x_1490) ;  /* 0x0000000000247947 */ /* 0x000fea0003800000 */
.L_x_1489:
[----:B------:R-:W-:Y:S02]  /*1b220*/  ULDC.64 UR4, c[0x0][0xa08] ;  /* 0x0002820000047ab9 */ /* 0x000fe40000000a00 */
[----:B------:R-:W-:-:S04]  /*1b230*/  ISETP.NE.U32.AND P0, PT, RZ, UR4, PT ;  /* 0x00000004ff007c0c */ /* 0x000fc8000bf05070 */
[----:B------:R-:W-:-:S13]  /*1b240*/  ISETP.NE.AND.EX P0, PT, RZ, UR5, PT, P0 ;  /* 0x00000005ff007c0c */ /* 0x000fda000bf05300 */
[----:B------:R-:W-:Y:S05]  /*1b250*/  @!P0 BRA `(.L_x_1490) ;  /* 0x0000000000148947 */ /* 0x000fea0003800000 */
[----:B------:R-:W2:Y:S02]  /*1b260*/  LDC.64 R4, c[0x0][0xa08] ;  /* 0x00028200ff047b82 */ /* 0x000ea40000000a00 */
[----:B--2---:R-:W-:-:S05]  /*1b270*/  IMAD.WIDE R4, R19, 0x4, R4 ;  /* 0x0000000413047825 */ /* 0x004fca00078e0204 */
[----:B------:R-:W2:Y:S04]  /*1b280*/  LDG.E R6, desc[UR42][R4.64] ;  /* 0x0000002a04067981 */ /* 0x000ea8000c1e1900 */
[----:B------:R-:W2:Y:S02]  /*1b290*/  LDG.E R4, desc[UR42][R4.64+0x4] ;  /* 0x0000042a04047981 */ /* 0x000ea4000c1e1900 */
[----:B--2---:R-:W-:-:S07]  /*1b2a0*/  IMAD.IADD R6, R4, 0x1, -R6 ;  /* 0x0000000104067824 */ /* 0x004fce00078e0a06 */
.L_x_1490:
[----:B--2---:R-:W2:Y:S04]  /*1b2b0*/  @P1 LDG.E R4, desc[UR42][R2.64] ;  /* 0x0000002a02041981 */ /* 0x004ea8000c1e1900 */
[----:B------:R3:W2:Y:S01]  /*1b2c0*/  @P1 LDG.E R5, desc[UR42][R2.64+0x4] ;  /* 0x0000042a02051981 */ /* 0x0006a2000c1e1900 */
[----:B------:R-:W-:Y:S02]  /*1b2d0*/  IMAD R17, R17, 0xc0, RZ ;  /* 0x000000c011117824 */ /* 0x000fe400078e02ff */
[----:B-----5:R-:W-:Y:S02]  /*1b2e0*/  IMAD.IADD R6, R6, 0x1, -R9 ;  /* 0x0000000106067824 */ /* 0x020fe400078e0a09 */
[----:B0-----:R-:W-:Y:S01]  /*1b2f0*/  VIADD R8, R17, 0xbf ;  /* 0x000000bf11087836 */ /* 0x001fe20000000000 */
[----:B---3--:R-:W0:Y:S02]  /*1b300*/  LDC R2, c[0x0][0x448] ;  /* 0x00011200ff027b82 */ /* 0x008e240000000800 */
[----:B0-----:R-:W-:-:S13]  /*1b310*/  ISETP.NE.AND P2, PT, R2, 0x1, PT ;  /* 0x000000010200780c */ /* 0x001fda0003f45270 */
[----:B------:R-:W0:Y:S08]  /*1b320*/  @P2 LDC R3, c[0x0][0x44c] ;  /* 0x00011300ff032b82 */ /* 0x000e300000000800 */
[----:B------:R-:W3:Y:S01]  /*1b330*/  @P2 LDC R2, c[0x0][0x450] ;  /* 0x00011400ff022b82 */ /* 0x000ee20000000800 */
[----:B0-----:R-:W-:-:S05]  /*1b340*/  @P2 IMAD.HI.U32 R3, R8, R3, RZ ;  /* 0x0000000308032227 */ /* 0x001fca00078e00ff */
[----:B---3--:R-:W-:Y:S01]  /*1b350*/  @P2 SHF.R.U32.HI R8, RZ, R2, R3 ;  /* 0x00000002ff082219 */ /* 0x008fe20000011603 */
[----:B--2---:R-:W-:-:S04]  /*1b360*/  @P1 IMAD.IADD R7, R5, 0x1, -R4 ;  /* 0x0000000105071824 */ /* 0x004fc800078e0a04 */
[----:B------:R-:W-:-:S04]  /*1b370*/  IMAD.IADD R26, R6, 0x1, R7 ;  /* 0x00000001061a7824 */ /* 0x000fc800078e0207 */
[C---:B------:R-:W-:Y:S01]  /*1b380*/  VIADD R29, R26.reuse, 0x7f ;  /* 0x0000007f1a1d7836 */ /* 0x040fe20000000000 */
[----:B------:R-:W-:-:S04]  /*1b390*/  IADD3 R21, R26, 0x1, -R10 ;  /* 0x000000011a157810 */ /* 0x000fc80007ffe80a */
[----:B------:R-:W-:Y:S01]  /*1b3a0*/  SHF.R.S32.HI R2, RZ, 0x1f, R29 ;  /* 0x0000001fff027819 */ /* 0x000fe2000001141d */
[----:B------:R-:W-:-:S03]  /*1b3b0*/  IMAD.IADD R8, R21, 0x1, R8 ;  /* 0x0000000115087824 */ /* 0x000fc600078e0208 */
[----:B------:R-:W-:Y:S02]  /*1b3c0*/  LEA.HI R29, R2, R29, RZ, 0x7 ;  /* 0x0000001d021d7211 */ /* 0x000fe400078f38ff */
[----:B------:R-:W0:Y:S02]  /*1b3d0*/  LDC.64 R2, c[0x0][0x9e0] ;  /* 0x00027800ff027b82 */ /* 0x000e240000000a00 */
[----:B------:R-:W-:Y:S02]  /*1b3e0*/  SHF.R.S32.HI R29, RZ, 0x7, R29 ;  /* 0x00000007ff1d7819 */ /* 0x000fe4000001141d */
[----:B0-----:R-:W-:Y:S01]  /*1b3f0*/  ISETP.GE.AND P3, PT, R3, 0x1, PT ;  /* 0x000000010300780c */ /* 0x001fe20003f66270 */
[----:B------:R-:W-:-:S12]  /*1b400*/  IMAD.IADD R2, R8, 0x1, R2 ;  /* 0x0000000108027824 */ /* 0x000fd800078e0202 */
[----:B------:R-:W-:Y:S05]  /*1b410*/  @!P3 BRA `(.L_x_1491) ;  /* 0x000000000048b947 */ /* 0x000fea0003800000 */
        /* <DEDUP_REMOVED lines=11> */
.L_x_1493:
[----:B------:R-:W-:-:S13]  /*1b4d0*/  ISETP.NE.AND P0, PT, R3, 0x1, PT ;  /* 0x000000010300780c */ /* 0x000fda0003f05270 */
[----:B------:R-:W0:Y:S02]  /*1b4e0*/  @P0 LDC.64 R4, c[0x0][0x9e8] ;  /* 0x00027a00ff040b82 */ /* 0x000e240000000a00 */
[----:B0-----:R-:W-:-:S05]  /*1b4f0*/  @P0 IMAD.HI.U32 R4, R9, R4, RZ ;  /* 0x0000000409040227 */ /* 0x001fca00078e00ff */
[----:B------:R-:W-:-:S07]  /*1b500*/  @P0 SHF.R.U32.HI R9, RZ, R5, R4 ;  /* 0x00000005ff090219 */ /* 0x000fce0000011604 */
.L_x_1494:
[----:B------:R-:W-:Y:S05]  /*1b510*/  BSYNC B0 ;  /* 0x0000000000007941 */ /* 0x000fea0003800000 */
.L_x_1492:
[----:B------:R-:W-:-:S05]  /*1b520*/  IMAD R9, R9, R3, R3 ;  /* 0x0000000309097224 */ /* 0x000fca00078e0203 */
[----:B------:R-:W-:-:S07]  /*1b530*/  VIMNMX R2, R2, R9, PT ;  /* 0x0000000902027248 */ /* 0x000fce0003fe0100 */
.L_x_1491:
[----:B------:R-:W0:Y:S01]  /*1b540*/  @P2 LDC R5, c[0x0][0x44c] ;  /* 0x00011300ff052b82 */ /* 0x000e220000000800 */
[----:B------:R-:W-:Y:S01]  /*1b550*/  IMAD.MOV.U32 R4, RZ, RZ, R17 ;  /* 0x000000ffff047224 */ /* 0x000fe200078e0011 */
[----:B------:R-:W-:Y:S01]  /*1b560*/  ULDC UR4, c[0x0][0x9dc] ;  /* 0x0002770000047ab9 */ /* 0x000fe20000000800 */
[----:B------:R-:W-:-:S05]  /*1b570*/  IMAD.IADD R20, R26, 0x1, -R10 ;  /* 0x000000011a147824 */ /* 0x000fca00078e0a0a */
[----:B------:R-:W2:Y:S01]  /*1b580*/  @P2 LDC R8, c[0x0][0x450] ;  /* 0x00011400ff082b82 */ /* 0x000ea20000000800 */
[----:B0-----:R-:W-:-:S05]  /*1b590*/  @P2 IMAD.HI.U32 R5, R17, R5, RZ ;  /* 0x0000000511052227 */ /* 0x001fca00078e00ff */
[----:B--2---:R-:W-:-:S05]  /*1b5a0*/  @P2 SHF.R.U32.HI R4, RZ, R8, R5 ;  /* 0x00000008ff042219 */ /* 0x004fca0000011605 */
        /* <DEDUP_REMOVED lines=13> */
.L_x_1497:
[----:B------:R-:W-:-:S13]  /*1b680*/  ISETP.NE.AND P0, PT, R3, 0x1, PT ;  /* 0x000000010300780c */ /* 0x000fda0003f05270 */
[----:B------:R-:W0:Y:S02]  /*1b690*/  @P0 LDC.64 R4, c[0x0][0x9e8] ;  /* 0x00027a00ff040b82 */ /* 0x000e240000000a00 */
[----:B0-----:R-:W-:-:S05]  /*1b6a0*/  @P0 IMAD.HI.U32 R4, R9, R4, RZ ;  /* 0x0000000409040227 */ /* 0x001fca00078e00ff */
[----:B------:R-:W-:-:S07]  /*1b6b0*/  @P0 SHF.R.U32.HI R9, RZ, R5, R4 ;  /* 0x00000005ff090219 */ /* 0x000fce0000011604 */
.L_x_1498:
[----:B------:R-:W-:Y:S05]  /*1b6c0*/  BSYNC B0 ;  /* 0x0000000000007941 */ /* 0x000fea0003800000 */
.L_x_1496:
[----:B------:R-:W-:-:S05]  /*1b6d0*/  IMAD R3, R9, R3, RZ ;  /* 0x0000000309037224 */ /* 0x000fca00078e02ff */
[----:B------:R-:W-:-:S07]  /*1b6e0*/  VIMNMX R8, R8, R3, !PT ;  /* 0x0000000308087248 */ /* 0x000fce0007fe0100 */
.L_x_1495:
[----:B------:R-:W-:Y:S01]  /*1b6f0*/  VIADD R2, R2, 0x7f ;  /* 0x0000007f02027836 */ /* 0x000fe20000000000 */
[----:B------:R-:W-:Y:S04]  /*1b700*/  BSSY B0, `(.L_x_1499) ;  /* 0x0000157000007945 */ /* 0x000fe80003800000 */
[----:B------:R-:W-:-:S04]  /*1b710*/  SHF.R.S32.HI R3, RZ, 0x1f, R2 ;  /* 0x0000001fff037819 */ /* 0x000fc80000011402 */
[----:B------:R-:W-:Y:S02]  /*1b720*/  LEA.HI R3, R3, R2, RZ, 0x7 ;  /* 0x0000000203037211 */ /* 0x000fe400078f38ff */
[----:B------:R-:W-:Y:S02]  /*1b730*/  SHF.R.S32.HI R2, RZ, 0x1f, R8 ;  /* 0x0000001fff027819 */ /* 0x000fe40000011408 */
[----:B------:R-:W-:Y:S02]  /*1b740*/  SHF.R.S32.HI R3, RZ, 0x7, R3 ;  /* 0x00000007ff037819 */ /* 0x000fe40000011403 */
[----:B------:R-:W-:Y:S02]  /*1b750*/  LEA.HI R2, R2, R8, RZ, 0x7 ;  /* 0x0000000802027211 */ /* 0x000fe400078f38ff */
[----:B------:R-:W-:Y:S02]  /*1b760*/  VIMNMX R3, R29, R3, PT ;  /* 0x000000031d037248 */ /* 0x000fe40003fe0100 */
[----:B------:R-:W-:-:S03]  /*1b770*/  SHF.R.S32.HI R2, RZ, 0x7, R2 ;  /* 0x00000007ff027819 */ /* 0x000fc60000011402 */
[----:B------:R-:W-:Y:S01]  /*1b780*/  IMAD R3, R3, 0x80, -R6 ;  /* 0x0000008003037824 */ /* 0x000fe200078e0a06 */
[----:B------:R-:W-:-:S04]  /*1b790*/  VIMNMX R2, RZ, R2, !PT ;  /* 0x00000002ff027248 */ /* 0x000fc80007fe0100 */
[----:B------:R-:W-:Y:S01]  /*1b7a0*/  VIMNMX R3, R3, R7, PT ;  /* 0x0000000703037248 */ /* 0x000fe20003fe0100 */
[----:B------:R-:W-:-:S05]  /*1b7b0*/  IMAD R2, R2, 0x80, -R6 ;  /* 0x0000008002027824 */ /* 0x000fca00078e0a06 */
[----:B------:R-:W-:-:S04]  /*1b7c0*/  VIMNMX R4, RZ, R2, !PT ;  /* 0x00000002ff047248 */ /* 0x000fc80007fe0100 */
[----:B------:R-:W-:Y:S02]  /*1b7d0*/  ISETP.GT.AND P0, PT, R3, R4, PT ;  /* 0x000000040300720c */ /* 0x000fe40003f04270 */
[----:B------:R-:W-:-:S11]  /*1b7e0*/  SHF.R.U32.HI R4, RZ, 0x7, R4 ;  /* 0x00000007ff047819 */ /* 0x000fd60000011604 */
[----:B------:R-:W-:-:S05]  /*1b7f0*/  @P0 VIADD R2, R3, 0x7f ;  /* 0x0000007f03020836 */ /* 0x000fca0000000000 */
[----:B------:R-:W-:-:S04]  /*1b800*/  @P0 SHF.R.S32.HI R3, RZ, 0x1f, R2 ;  /* 0x0000001fff030819 */ /* 0x000fc80000011402 */
[----:B------:R-:W-:Y:S01]  /*1b810*/  @P0 LEA.HI R2, R3, R2, RZ, 0x7 ;  /* 0x0000000203020211 */ /* 0x000fe200078f38ff */
[----:B------:R-:W-:-:S03]  /*1b820*/  IMAD.MOV.U32 R3, RZ, RZ, R4 ;  /* 0x000000ffff037224 */ /* 0x000fc600078e0004 */
        /* <DEDUP_REMOVED lines=11> */
.L_x_1669:
[----:B--2---:R-:W-:Y:S02]  /*1b8e0*/  ISETP.NE.AND P0, PT, R14, RZ, PT ;  /* 0x000000ff0e00720c */ /* 0x004fe40003f05270 */
[----:B------:R-:W-:-:S11]  /*1b8f0*/  PLOP3.LUT P6, PT, PT, PT, PT, 0x8, 0x0 ;  /* 0x000000000000781c */ /* 0x000fd60003fce170 */
[----:B------:R-:W-:Y:S05]  /*1b900*/  @P0 BRA `(.L_x_1502) ;  /* 0x00000000000c0947 */ /* 0x000fea0003800000 */
[----:B------:R-:W-:-:S03]  /*1b910*/  UMOV UR4, 0xffffffff ;  /* 0xffffffff00047882 */ /* 0x000fc60000000000 */
[----:B------:R-:W-:Y:S05]  /*1b920*/  BRA.DIV UR4, `(.L_x_1503) ;  /* 0x0000006a04f47947 */ /* 0x000fea000b800000 */
[----:B------:R-:W-:-:S13]  /*1b930*/  ELECT P6, URZ, PT ;  /* 0x00000000003f782f */ /* 0x000fda00038c0000 */
.L_x_1502:
        /* <DEDUP_REMOVED lines=9> */
.L_x_1672:
[----:B------:R-:W-:Y:S05]  /*1b9d0*/  BSYNC B1 ;  /* 0x0000000000017941 */ /* 0x000fea0003800000 */
.L_x_1504:
[----:B------:R-:W-:Y:S04]  /*1b9e0*/  BSSY B1, `(.L_x_1506) ;  /* 0x000008b000017945 */ /* 0x000fe80003800000 */
[----:B------:R-:W-:Y:S05]  /*1b9f0*/  @!P6 BRA `(.L_x_1507) ;  /* 0x000000080024e947 */ /* 0x000fea0003800000 */
[----:B------:R-:W-:Y:S01]  /*1ba00*/  IMAD R9, R25, 0x8, R23 ;  /* 0x0000000819097824 */ /* 0x000fe200078e0217 */
[----:B------:R-:W-:Y:S01]  /*1ba10*/  SHF.L.U32 R8, R28, 0x1f, RZ ;  /* 0x0000001f1c087819 */ /* 0x000fe200000006ff */
[----:B------:R-:W2:Y:S01]  /*1ba20*/  S2R R6, SR_TID.X ;  /* 0x0000000000067919 */ /* 0x000ea20000002100 */
[----:B------:R-:W-:Y:S02]  /*1ba30*/  BSSY B2, `(.L_x_1508) ;  /* 0x0000005000027945 */ /* 0x000fe40003800000 */
[----:B------:R-:W3:Y:S01]  /*1ba40*/  SYNCS.PHASECHK.TRANS64.TRYWAIT P0, [R9+URZ+0x19ca0], R8 ;  /* 0x019ca008090075a7 */ /* 0x000ee2000800017f */
[----:B--2---:R-:W-:-:S04]  /*1ba50*/  LOP3.LUT R6, R6, 0x7f, RZ, 0xc0, !PT ;  /* 0x0000007f06067812 */ /* 0x004fc800078ec0ff */
[----:B------:R-:W-:Y:S01]  /*1ba60*/  ISETP.NE.AND P1, PT, R6, RZ, PT ;  /* 0x000000ff0600720c */ /* 0x000fe20003f25270 */
[----:B---3--:R-:W-:-:S12]  /*1ba70*/  @!P0 BRA `(.L_x_1509) ;  /* 0x0000006800d48947 */ /* 0x008fd80003800000 */
.L_x_1673:
[----:B------:R-:W-:Y:S05]  /*1ba80*/  BSYNC B2 ;  /* 0x0000000000027941 */ /* 0x000fea0003800000 */
.L_x_1508:
[----:B------:R-:W-:Y:S04]  /*1ba90*/  BSSY B2, `(.L_x_1510) ;  /* 0x0000009000027945 */ /* 0x000fe80003800000 */
[----:B------:R-:W-:Y:S05]  /*1baa0*/  @P1 BRA `(.L_x_1511) ;  /* 0x00000000001c1947 */ /* 0x000fea0003800000 */
[----:B0-----:R-:W0:Y:S02]  /*1bab0*/  S2R R5, SR_TID.X ;  /* 0x0000000000057919 */ /* 0x001e240000002100 */
[----:B0-----:R-:W-:Y:S01]  /*1bac0*/  LOP3.LUT R6, R5, 0x1f, RZ, 0xc0, !PT ;  /* 0x0000001f05067812 */ /* 0x001fe200078ec0ff */
[----:B------:R-:W-:-:S03]  /*1bad0*/  IMAD.MOV.U32 R5, RZ, RZ, 0x3000 ;  /* 0x00003000ff057424 */ /* 0x000fc600078e00ff */
[----:B------:R-:W-:Y:S01]  /*1bae0*/  ISETP.NE.AND P0, PT, R6, RZ, PT ;  /* 0x000000ff0600720c */ /* 0x000fe20003f05270 */
[----:B------:R3:W-:-:S12]  /*1baf0*/  SYNCS.ARRIVE.TRANS64 RZ, [R9+URZ+0x19c90], R5 ;  /* 0x019c900509ff79a7 */ /* 0x0007d8000800003f */
[----:B---3--:R-:W-:Y:S05]  /*1bb00*/  @!P0 BRA `(.L_x_1511) ;  /* 0x0000000000048947 */ /* 0x008fea0003800000 */
[----:B------:R-:W-:Y:S01]  /*1bb10*/  BPT.TRAP 0x1 ;  /* 0x000000040000795c */ /* 0x000fe20000300000 */
.L_x_1511:
[----:B------:R-:W-:Y:S05]  /*1bb20*/  BSYNC B2 ;  /* 0x0000000000027941 */ /* 0x000fea0003800000 */
.L_x_1510:
        /* <DEDUP_REMOVED lines=10> */
[----:B-1----:R-:W-:Y:S01]  /*1bbd0*/  VIADD R10, R7, 0x13800 ;  /* 0x00013800070a7836 */ /* 0x002fe20000000000 */
[----:B------:R-:W-:-:S09]  /*1bbe0*/  UMOV UR7, 0x12f00000 ;  /* 0x12f0000000077882 */ /* 0x000fd20000000000 */
.L_x_1512:
        /* <DEDUP_REMOVED lines=16> */
.L_x_1513:
        /* <DEDUP_REMOVED lines=16> */
.L_x_1514:
        /* <DEDUP_REMOVED lines=13> */
.L_x_1674:
[----:B------:R-:W-:Y:S05]  /*1bec0*/  BSYNC B2 ;  /* 0x0000000000027941 */ /* 0x000fea0003800000 */
.L_x_1515:
[----:B------:R-:W-:Y:S01]  /*1bed0*/  BSSY B2, `(.L_x_1517) ;  /* 0x000000b000027945 */ /* 0x000fe20003800000 */
[----:B------:R-:W-:Y:S02]  /*1bee0*/  IMAD.MOV.U32 R10, RZ, RZ, 0x0 ;  /* 0x00000000ff0a7424 */ /* 0x000fe400078e00ff */
[----:B------:R-:W-:Y:S01]  /*1bef0*/  IMAD.MOV.U32 R11, RZ, RZ, 0x12f00000 ;  /* 0x12f00000ff0b7424 */ /* 0x000fe200078e00ff */
[----:B------:R-:W-:Y:S06]  /*1bf00*/  @P1 BRA `(.L_x_1518) ;  /* 0x00000000001c1947 */ /* 0x000fec0003800000 */
[----:B------:R-:W1:Y:S02]  /*1bf10*/  S2R R5, SR_TID.X ;  /* 0x0000000000057919 */ /* 0x000e640000002100 */
[----:B-1----:R-:W-:Y:S01]  /*1bf20*/  LOP3.LUT R15, R5, 0x1f, RZ, 0xc0, !PT ;  /* 0x0000001f050f7812 */ /* 0x002fe200078ec0ff */
[----:B------:R-:W-:-:S03]  /*1bf30*/  IMAD.MOV.U32 R5, RZ, RZ, 0x3000 ;  /* 0x00003000ff057424 */ /* 0x000fc600078e00ff */
[----:B------:R-:W-:Y:S01]  /*1bf40*/  ISETP.NE.AND P0, PT, R15, RZ, PT ;  /* 0x000000ff0f00720c */ /* 0x000fe20003f05270 */
[----:B------:R1:W-:-:S12]  /*1bf50*/  SYNCS.ARRIVE.TRANS64 RZ, [R9+URZ+0x19cb0], R5 ;  /* 0x019cb00509ff79a7 */ /* 0x0003d8000800003f */
[----:B-1----:R-:W-:Y:S05]  /*1bf60*/  @!P0 BRA `(.L_x_1518) ;  /* 0x0000000000048947 */ /* 0x002fea0003800000 */
[----:B------:R-:W-:Y:S01]  /*1bf70*/  BPT.TRAP 0x1 ;  /* 0x000000040000795c */ /* 0x000fe20000300000 */
.L_x_1518:
[----:B------:R-:W-:Y:S05]  /*1bf80*/  BSYNC B2 ;  /* 0x0000000000027941 */ /* 0x000fea0003800000 */
.L_x_1517:
[----:B------:R-:W-:Y:S01]  /*1bf90*/  R2UR UR10, R14 ;  /* 0x000000000e0a72ca */ /* 0x000fe200000e0000 */
[----:B------:R-:W-:Y:S01]  /*1bfa0*/  UIADD3 UR4, UP0, UR40, 0x670, URZ ;  /* 0x0000067028047890 */ /* 0x000fe2000ff1e03f */
[----:B------:R-:W-:Y:S01]  /*1bfb0*/  R2UR UR6, R10 ;  /* 0x000000000a0672ca */ /* 0x000fe200000e0000 */
[----:B0-2---:R-:W-:Y:S01]  /*1bfc0*/  VIADD R9, R9, 0x19cb0 ;  /* 0x00019cb009097836 */ /* 0x005fe20000000000 */
[----:B------:R-:W-:Y:S01]  /*1bfd0*/  R2UR UR7, R11 ;  /* 0x000000000b0772ca */ /* 0x000fe200000e0000 */
[----:B------:R-:W-:Y:S01]  /*1bfe0*/  VIADD R5, R7, 0x9000 ;  /* 0x0000900007057836 */ /* 0x000fe20000000000 */
[----:B------:R-:W-:Y:S01]  /*1bff0*/  PLOP3.LUT P0, PT, PT, PT, PT, 0x80, 0x0 ;  /* 0x000000000000781c */ /* 0x000fe20003f0f070 */
[----:B------:R-:W-:-:S12]  /*1c000*/  UIADD3.X UR5, URZ, UR41, URZ, UP0, !UPT ;  /* 0x000000293f057290 */ /* 0x000fd800087fe43f */
.L_x_1519:
        /* <DEDUP_REMOVED lines=15> */
.L_x_1520:
        /* <DEDUP_REMOVED lines=15> */
.L_x_1521:
        /* <DEDUP_REMOVED lines=10> */
.L_x_1507:
[----:B------:R-:W-:Y:S05]  /*1c290*/  BSYNC B1 ;  /* 0x0000000000017941 */ /* 0x000fea0003800000 */
.L_x_1506:
[----:B------:R-:W-:Y:S01]  /*1c2a0*/  VIADD R9, R3, 0xfffffffe ;  /* 0xfffffffe03097836 */ /* 0x000fe20000000000 */
        /* <DEDUP_REMOVED lines=8> */
.L_x_1538:
[----:B------:R-:W-:Y:S05]  /*1c330*/  YIELD ;  /* 0x0000000000007946 */ /* 0x000fea0003800000 */
        /* <DEDUP_REMOVED lines=10> */
.L_x_1675:
[----:B------:R-:W-:Y:S05]  /*1c3e0*/  BSYNC B2 ;  /* 0x0000000000027941 */ /* 0x000fea0003800000 */
.L_x_1524:
[----:B------:R-:W-:Y:S04]  /*1c3f0*/  BSSY B2, `(.L_x_1526) ;  /* 0x0000009000027945 */ /* 0x000fe80003800000 */
[----:B------:R-:W-:Y:S05]  /*1c400*/  @P2 BRA `(.L_x_1527) ;  /* 0x00000000001c2947 */ /* 0x000fea0003800000 */
[----:B------:R-:W0:Y:S02]  /*1c410*/  S2R R3, SR_TID.X ;  /* 0x0000000000037919 */ /* 0x000e240000002100 */
[----:B0-----:R-:W-:Y:S01]  /*1c420*/  LOP3.LUT R5, R3, 0x1f, RZ, 0xc0, !PT ;  /* 0x0000001f03057812 */ /* 0x001fe200078ec0ff */
[----:B------:R-:W-:-:S03]  /*1c430*/  IMAD.MOV.U32 R3, RZ, RZ, 0x3000 ;  /* 0x00003000ff037424 */ /* 0x000fc600078e00ff */
[----:B------:R-:W-:Y:S01]  /*1c440*/  ISETP.NE.AND P1, PT, R5, RZ, PT ;  /* 0x000000ff0500720c */ /* 0x000fe20003f25270 */
[----:B------:R3:W-:-:S12]  /*1c450*/  SYNCS.ARRIVE.TRANS64 RZ, [R8+URZ+0x19c90], R3 ;  /* 0x019c900308ff79a7 */ /* 0x0007d8000800003f */
[----:B---3--:R-:W-:Y:S05]  /*1c460*/  @!P1 BRA `(.L_x_1527) ;  /* 0x0000000000049947 */ /* 0x008fea0003800000 */
[----:B------:R-:W-:Y:S01]  /*1c470*/  BPT.TRAP 0x1 ;  /* 0x000000040000795c */ /* 0x000fe20000300000 */
.L_x_1527:
[----:B------:R-:W-:Y:S05]  /*1c480*/  BSYNC B2 ;  /* 0x0000000000027941 */ /* 0x000fea0003800000 */
.L_x_1526:
        /* <DEDUP_REMOVED lines=8> */
[----:B-1----:R-:W-:Y:S01]  /*1c510*/  VIADD R10, R6, 0x13800 ;  /* 0x00013800060a7836 */ /* 0x002fe20000000000 */
[----:B------:R-:W-:Y:S01]  /*1c520*/  UMOV UR6, 0x0 ;  /* 0x0000000000067882 */ /* 0x000fe20000000000 */
[----:B------:R-:W-:-:S10]  /*1c530*/  UMOV UR7, 0x12f00000 ;  /* 0x12f0000000077882 */ /* 0x000fd40000000000 */
.L_x_1528:
        /* <DEDUP_REMOVED lines=16> */
.L_x_1529:
        /* <DEDUP_REMOVED lines=16> */
.L_x_1530:
        /* <DEDUP_REMOVED lines=13> */
.L_x_1676:
[----:B------:R-:W-:Y:S05]  /*1c810*/  BSYNC B2 ;  /* 0x0000000000027941 */ /* 0x000fea0003800000 */
.L_x_1531:
        /* <DEDUP_REMOVED lines=11> */
.L_x_1534:
[----:B------:R-:W-:Y:S05]  /*1c8d0*/  BSYNC B2 ;  /* 0x0000000000027941 */ /* 0x000fea0003800000 */
.L_x_1533:
        /* <DEDUP_REMOVED lines=8> */
.L_x_1535:
        /* <DEDUP_REMOVED lines=15> */
.L_x_1536:
        /* <DEDUP_REMOVED lines=15> */
.L_x_1537:
        /* <DEDUP_REMOVED lines=10> */
.L_x_1523:
[----:B------:R-:W-:Y:S05]  /*1cbe0*/  BSYNC B1 ;  /* 0x0000000000017941 */ /* 0x000fea0003800000 */
.L_x_1522:
[----:B------:R-:W-:Y:S01]  /*1cbf0*/  ISETP.GT.AND P2, PT, R9, R4, PT ;  /* 0x000000040900720c */ /* 0x000fe20003f44270 */
[----:B------:R-:W-:Y:S02]  /*1cc00*/  VIADD R25, R25, 0x1 ;  /* 0x0000000119197836 */ /* 0x000fe40000000000 */
[----:B------:R-:W-:-:S03]  /*1cc10*/  VIADD R9, R9, 0xffffffff ;  /* 0xffffffff09097836 */ /* 0x000fc60000000000 */
[----:B------:R-:W-:-:S04]  /*1cc20*/  ISETP.NE.AND P1, PT, R25, 0x2, PT ;  /* 0x000000021900780c */ /* 0x000fc80003f25270 */
[----:B------:R-:W-:Y:S02]  /*1cc30*/  SEL R3, RZ, 0x1, P1 ;  /* 0x00000001ff037807 */ /* 0x000fe40000800000 */
[----:B------:R-:W-:Y:S02]  /*1cc40*/  SEL R25, R25, RZ, P1 ;  /* 0x000000ff19197207 */ /* 0x000fe40000800000 */
[----:B------:R-:W-:Y:S01]  /*1cc50*/  LOP3.LUT R28, R28, R3, RZ, 0x3c, !PT ;  /* 0x000000031c1c7212 */ /* 0x000fe200078e3cff */
[----:B------:R-:W-:Y:S06]  /*1cc60*/  @P2 BRA `(.L_x_1538) ;  /* 0xfffffff400b02947 */ /* 0x000fec000383ffff */
.L_x_1500:
[----:B------:R-:W-:Y:S05]  /*1cc70*/  BSYNC B0 ;  /* 0x0000000000007941 */ /* 0x000fea0003800000 */
.L_x_1499:
[----:B------:R-:W2:Y:S01]  /*1cc80*/  LDC R0, c[0x0][0x448] ;  /* 0x00011200ff007b82 */ /* 0x000ea20000000800 */
[----:B------:R-:W-:Y:S01]  /*1cc90*/  VIADD R2, R17, 0xbf ;  /* 0x000000bf11027836 */ /* 0x000fe20000000000 */
[----:B------:R-:W-:Y:S06]  /*1cca0*/  @!P0 WARPSYNC.ALL ;  /* 0x0000000000008948 */ /* 0x000fec0003800000 */
[----:B------:R-:W-:Y:S01]  /*1ccb0*/  @!P0 BAR.SYNC.DEFER_BLOCKING 0xc, 0x200 ;  /* 0x0308000000008b1d */ /* 0x000fe20000010000 */
[----:B--2---:R-:W-:-:S13]  /*1ccc0*/  ISETP.NE.AND P1, PT, R0, 0x1, PT ;  /* 0x000000010000780c */ /* 0x004fda0003f25270 */
[----:B------:R-:W2:Y:S08]  /*1ccd0*/  @P1 LDC R3, c[0x0][0x44c] ;  /* 0x00011300ff031b82 */ /* 0x000eb00000000800 */
[----:B------:R-:W3:Y:S01]  /*1cce0*/  @P1 LDC R0, c[0x0][0x450] ;  /* 0x00011400ff001b82 */ /* 0x000ee20000000800 */
[----:B--2---:R-:W-:-:S05]  /*1ccf0*/  @P1 IMAD.HI.U32 R3, R2, R3, RZ ;  /* 0x0000000302031227 */ /* 0x004fca00078e00ff */
[----:B---3--:R-:W-:-:S05]  /*1cd00*/  @P1 SHF.R.U32.HI R2, RZ, R0, R3 ;  /* 0x00000000ff021219 */ /* 0x008fca0000011603 */
[----:B------:R-:W-:Y:S02]  /*1cd10*/  IMAD.IADD R21, R21, 0x1, R2 ;  /* 0x0000000115157824 */ /* 0x000fe400078e0202 */
[----:B------:R-:W2:Y:S02]  /*1cd20*/  LDC.64 R2, c[0x0][0x9e0] ;  /* 0x00027800ff027b82 */ /* 0x000ea40000000a00 */
[----:B--2---:R-:W-:Y:S01]  /*1cd30*/  ISETP.GE.AND P2, PT, R3, 0x1, PT ;  /* 0x000000010300780c */ /* 0x004fe20003f46270 */
        /* <DEDUP_REMOVED lines=8> */
[----:B0-----:R-:W0:Y:S02]  /*1cdc0*/  @P0 LDC.64 R4, c[0x0][0x9e8] ;  /* 0x00027a00ff040b82 */ /* 0x001e240000000a00 */
[----:B0-----:R-:W-:-:S05]  /*1cdd0*/  @P0 IMAD.HI.U32 R4, R0, R4, RZ ;  /* 0x0000000400040227 */ /* 0x001fca00078e00ff */
[----:B------:R-:W-:-:S04]  /*1cde0*/  @P0 SHF.R.U32.HI R0, RZ, R5, R4 ;  /* 0x00000005ff000219 */ /* 0x000fc80000011604 */
[----:B------:R-:W-:Y:S01]  /*1cdf0*/  LOP3.LUT R0, RZ, R0, RZ, 0x33, !PT ;  /* 0x00000000ff007212 */ /* 0x000fe200078e33ff */
[----:B------:R-:W-:Y:S06]  /*1ce00*/  BRA `(.L_x_1542) ;  /* 0x0000000000107947 */ /* 0x000fec0003800000 */
.L_x_1541:
[----:B------:R-:W-:-:S13]  /*1ce10*/  ISETP.NE.AND P0, PT, R3, 0x1, PT ;  /* 0x000000010300780c */ /* 0x000fda0003f05270 */
[----:B0-----:R-:W0:Y:S02]  /*1ce20*/  @P0 LDC.64 R4, c[0x0][0x9e8] ;  /* 0x00027a00ff040b82 */ /* 0x001e240000000a00 */
[----:B0-----:R-:W-:-:S05]  /*1ce30*/  @P0 IMAD.HI.U32 R4, R0, R4, RZ ;  /* 0x0000000400040227 */ /* 0x001fca00078e00ff */
[----:B------:R-:W-:-:S07]  /*1ce40*/  @P0 SHF.R.U32.HI R0, RZ, R5, R4 ;  /* 0x00000005ff000219 */ /* 0x000fce0000011604 */
.L_x_1542:
[----:B------:R-:W-:Y:S05]  /*1ce50*/  BSYNC B0 ;  /* 0x0000000000007941 */ /* 0x000fea0003800000 */
.L_x_1540:
[----:B------:R-:W-:-:S05]  /*1ce60*/  IMAD R0, R0, R3, R3 ;  /* 0x0000000300007224 */ /* 0x000fca00078e0203 */
[----:B------:R-:W-:-:S07]  /*1ce70*/  VIMNMX R2, R2, R0, PT ;  /* 0x0000000002027248 */ /* 0x000fce0003fe0100 */
.L_x_1539:
[----:B------:R-:W-:Y:S01]  /*1ce80*/  VIADD R2, R2, 0x7f ;  /* 0x0000007f02027836 */ /* 0x000fe20000000000 */
[----:B------:R-:W-:Y:S01]  /*1ce90*/  ULDC UR4, c[0x0][0x9dc] ;  /* 0x0002770000047ab9 */ /* 0x000fe20000000800 */
[----:B------:R-:W-:-:S03]  /*1cea0*/  IMAD.MOV.U32 R4, RZ, RZ, R17 ;  /* 0x000000ffff047224 */ /* 0x000fc600078e0011 */
[----:B------:R-:W-:-:S04]  /*1ceb0*/  SHF.R.S32.HI R0, RZ, 0x1f, R2 ;  /* 0x0000001fff007819 */ /* 0x000fc80000011402 */
[----:B------:R-:W-:Y:S02]  /*1cec0*/  LEA.HI R0, R0, R2, RZ, 0x7 ;  /* 0x0000000200007211 */ /* 0x000fe400078f38ff */
[----:B------:R-:W2:Y:S02]  /*1ced0*/  @P1 LDC R2, c[0x0][0x44c] ;  /* 0x00011300ff021b82 */ /* 0x000ea40000000800 */
[----:B------:R-:W-:-:S04]  /*1cee0*/  SHF.R.S32.HI R0, RZ, 0x7, R0 ;  /* 0x00000007ff007819 */ /* 0x000fc80000011400 */
[----:B------:R-:W-:Y:S02]  /*1cef0*/  VIMNMX R6, R29, R0, PT ;  /* 0x000000001d067248 */ /* 0x000fe40003fe0100 */
[----:B------:R-:W3:Y:S03]  /*1cf00*/  @P1 LDC R0, c[0x0][0x450] ;  /* 0x00011400ff001b82 */ /* 0x000ee60000000800 */
[----:B------:R4:W-:Y:S01]  /*1cf10*/  STL [R1+0x38], R6 ;  /* 0x0000380601007387 */ /* 0x0009e20000100800 */
[----:B--2---:R-:W-:-:S05]  /*1cf20*/  @P1 IMAD.HI.U32 R2, R17, R2, RZ ;  /* 0x0000000211021227 */ /* 0x004fca00078e00ff */
[----:B---3--:R-:W-:-:S05]  /*1cf30*/  @P1 SHF.R.U32.HI R4, RZ, R0, R2 ;  /* 0x00000000ff041219 */ /* 0x008fca0000011602 */
[----:B------:R-:W-:-:S04]  /*1cf40*/  IMAD.IADD R2, R20, 0x1, R4 ;  /* 0x0000000114027824 */ /* 0x000fc800078e0204 */
[----:B------:R-:W-:Y:S01]  /*1cf50*/  VIADD R0, R2, -UR4 ;  /* 0x8000000402007c36 */ /* 0x000fe20008000000 */
[----:B----4-:R-:W-:Y:S06]  /*1cf60*/  @!P2 BRA `(.L_x_1543) ;  /* 0x000000000044a947 */ /* 0x010fec0003800000 */
[----:B------:R-:W-:Y:S01]  /*1cf70*/  ISETP.GT.AND P0, PT, R2, -0x1, PT ;  /* 0xffffffff0200780c */ /* 0x000fe20003f04270 */
[----:B------:R-:W-:-:S12]  /*1cf80*/  BSSY B0, `(.L_x_1544) ;  /* 0x000000d000007945 */ /* 0x000fd80003800000 */
[----:B------:R-:W-:Y:S05]  /*1cf90*/  @P0 BRA `(.L_x_1545) ;  /* 0x00000000001c0947 */ /* 0x000fea0003800000 */
[----:B------:R-:W-:Y:S02]  /*1cfa0*/  ISETP.NE.AND P0, PT, R3, 0x1, PT ;  /* 0x000000010300780c */ /* 0x000fe40003f05270 */
[----:B------:R-:W-:-:S11]  /*1cfb0*/  LOP3.LUT R2, RZ, R2, RZ, 0x33, !PT ;  /* 0x00000002ff027212 */ /* 0x000fd600078e33ff */
[----:B0-----:R-:W0:Y:S02]  /*1cfc0*/  @P0 LDC.64 R4, c[0x0][0x9e8] ;  /* 0x00027a00ff040b82 */ /* 0x001e240000000a00 */
[----:B0-----:R-:W-:-:S05]  /*1cfd0*/  @P0 IMAD.HI.U32 R4, R2, R4, RZ ;  /* 0x0000000402040227 */ /* 0x001fca00078e00ff */
[----:B------:R-:W-:-:S04]  /*1cfe0*/  @P0 SHF.R.U32.HI R2, RZ, R5, R4 ;  /* 0x00000005ff020219 */ /* 0x000fc80000011604 */
[----:B------:R-:W-:Y:S01]  /*1cff0*/  LOP3.LUT R2, RZ, R2, RZ, 0x33, !PT ;  /* 0x00000002ff027212 */ /* 0x000fe200078e33ff */
[----:B------:R-:W-:Y:S06]  /*1d000*/  BRA `(.L_x_1546) ;  /* 0x0000000000107947 */ /* 0x000fec0003800000 */
.L_x_1545:
[----:B------:R-:W-:-:S13]  /*1d010*/  ISETP.NE.AND P0, PT, R3, 0x1, PT ;  /* 0x000000010300780c */ /* 0x000fda0003f05270 */
[----:B0-----:R-:W0:Y:S02]  /*1d020*/  @P0 LDC.64 R4, c[0x0][0x9e8] ;  /* 0x00027a00ff040b82 */ /* 0x001e240000000a00 */
[----:B0-----:R-:W-:-:S05]  /*1d030*/  @P0 IMAD.HI.U32 R4, R2, R4, RZ ;  /* 0x0000000402040227 */ /* 0x001fca00078e00ff */
[----:B------:R-:W-:-:S07]  /*1d040*/  @P0 SHF.R.U32.HI R2, RZ, R5, R4 ;  /* 0x00000005ff020219 */ /* 0x000fce0000011604 */
.L_x_1546:
[----:B------:R-:W-:Y:S05]  /*1d050*/  BSYNC B0 ;  /* 0x0000000000007941 */ /* 0x000fea0003800000 */
.L_x_1544:
[----:B------:R-:W-:-:S05]  /*1d060*/  IMAD R2, R2, R3, RZ ;  /* 0x0000000302027224 */ /* 0x000fca00078e02ff */
[----:B------:R-:W-:-:S07]  /*1d070*/  VIMNMX R0, R0, R2, !PT ;  /* 0x0000000200007248 */ /* 0x000fce0007fe0100 */
.L_x_1543:
[----:B------:R-:W-:-:S04]  /*1d080*/  SHF.R.S32.HI R2, RZ, 0x1f, R0 ;  /* 0x0000001fff027819 */ /* 0x000fc80000011400 */
[----:B------:R-:W-:-:S04]  /*1d090*/  LEA.HI R2, R2, R0, RZ, 0x7 ;  /* 0x0000000002027211 */ /* 0x000fc800078f38ff */
[----:B------:R-:W-:-:S04]  /*1d0a0*/  SHF.R.S32.HI R2, RZ, 0x7, R2 ;  /* 0x00000007ff027819 */ /* 0x000fc80000011402 */
[----:B------:R-:W-:-:S04]  /*1d0b0*/  VIMNMX R3, RZ, R2, !PT ;  /* 0x00000002ff037248 */ /* 0x000fc80007fe0100 */
[----:B------:R-:W-:Y:S01]  /*1d0c0*/  ISETP.GT.AND P0, PT, R6, R3, PT ;  /* 0x000000030600720c */ /* 0x000fe20003f04270 */
[----:B------:R2:W-:-:S12]  /*1d0d0*/  STL [R1+0x10], R3 ;  /* 0x0000100301007387 */ /* 0x0005d80000100800 */
[----:B--2---:R-:W-:Y:S05]  /*1d0e0*/  @P0 BRA `(.L_x_1547) ;  /* 0x0000000000440947 */ /* 0x004fea0003800000 */
        /* <DEDUP_REMOVED lines=17> */
.L_x_1547:
        /* <DEDUP_REMOVED lines=13> */
[----:B-1----:R-:W-:Y:S02]  /*1d2d0*/  IMAD.U32 R10, RZ, RZ, UR4 ;  /* 0x00000004ff0a7e24 */ /* 0x002fe4000f8e00ff */
[----:B------:R-:W-:Y:S02]  /*1d2e0*/  IMAD.U32 R11, RZ, RZ, UR5 ;  /* 0x00000005ff0b7e24 */ /* 0x000fe4000f8e00ff */
[----:B------:R-:W-:Y:S02]  /*1d2f0*/  IMAD.MOV.U32 R8, RZ, RZ, 0x70 ;  /* 0x00000070ff087424 */ /* 0x000fe400078e00ff */
[----:B------:R-:W-:Y:S02]  /*1d300*/  IMAD.MOV.U32 R12, RZ, RZ, 0x1 ;  /* 0x00000001ff0c7424 */ /* 0x000fe400078e00ff */
[----:B------:R-:W-:-:S07]  /*1d310*/  IMAD.MOV.U32 R13, RZ, RZ, RZ ;  /* 0x000000ffff0d7224 */ /* 0x000fce00078e00ff */
[----:B------:R-:W-:-:S07]  /*1d320*/  LEPC R20, `(.L_x_1550) ;  /* 0x000000001014794e */ /* 0x000fce0000000000 */
[----:B--2---:R-:W-:Y:S05]  /*1d330*/  CALL.ABS.NOINC R2 ;  /* 0x0000000002007343 */ /* 0x004fea0003c00000 */
.L_x_1550:
[----:B------:R-:W-:Y:S05]  /*1d340*/  BSYNC B6 ;  /* 0x0000000000067941 */ /* 0x000fea0003800000 */
.L_x_1549:
        /* <DEDUP_REMOVED lines=22> */
.L_x_1552:
[----:B------:R-:W-:Y:S05]  /*1d4b0*/  BSYNC B6 ;  /* 0x0000000000067941 */ /* 0x000fea0003800000 */
.L_x_1551:
        /* <DEDUP_REMOVED lines=20> */
.L_x_1554:
[----:B------:R-:W-:Y:S05]  /*1d600*/  BSYNC B6 ;  /* 0x0000000000067941 */ /* 0x000fea0003800000 */
.L_x_1553:
        /* <DEDUP_REMOVED lines=19> */
.L_x_1556:
[----:B------:R-:W-:Y:S05]  /*1d740*/  BSYNC B6 ;  /* 0x0000000000067941 */ /* 0x000fea0003800000 */
.L_x_1555:
[----:B------:R-:W2:Y:S01]  /*1d750*/  LDL R0, [R1+0x38] ;  /* 0x0000380001007983 */ /* 0x000ea20000100800 */
[----:B------:R-:W-:-:S03]  /*1d760*/  ULDC.64 UR4, c[0x0][0x9f8] ;  /* 0x00027e0000047ab9 */ /* 0x000fc60000000a00 */
[----:B------:R-:W3:Y:S01]  /*1d770*/  LDL R21, [R1+0x8] ;  /* 0x0000080001157983 */ /* 0x000ee20000100800 */
[----:B------:R-:W-:Y:S01]  /*1d780*/  ISETP.NE.U32.AND P0, PT, RZ, UR4, PT ;  /* 0x00000004ff007c0c */ /* 0x000fe2000bf05070 */
[----:B------:R-:W-:Y:S01]  /*1d790*/  IMAD.MOV.U32 R29, RZ, RZ, R19 ;  /* 0x000000ffff1d7224 */ /* 0x000fe200078e0013 */
[----:B------:R-:W4:Y:S01]  /*1d7a0*/  LDC R6, c[0x0][0x430] ;  /* 0x00010c00ff067b82 */ /* 0x000f220000000800 */
[----:B------:R-:W0:Y:S01]  /*1d7b0*/  S2R R20, SR_TID.X ;  /* 0x0000000000147919 */ /* 0x000e220000002100 */
[----:B------:R-:W-:-:S13]  /*1d7c0*/  ISETP.NE.AND.EX P0, PT, RZ, UR5, PT, P0 ;  /* 0x00000005ff007c0c */ /* 0x000fda000bf05300 */
[----:B------:R-:W1:Y:S02]  /*1d7d0*/  @P0 LDC.64 R2, c[0x0][0x9f8] ;  /* 0x00027e00ff020b82 */ /* 0x000e640000000a00 */
[----:B-1----:R-:W-:-:S05]  /*1d7e0*/  @P0 IMAD.WIDE R2, R19, 0x4, R2 ;  /* 0x0000000413020825 */ /* 0x002fca00078e0202 */
[----:B------:R1:W3:Y:S01]  /*1d7f0*/  @P0 LDG.E R29, desc[UR42][R2.64] ;  /* 0x0000002a021d0981 */ /* 0x0002e2000c1e1900 */
[----:B----4-:R-:W-:Y:S02]  /*1d800*/  ISETP.NE.AND P1, PT, R6, 0x1, PT ;  /* 0x000000010600780c */ /* 0x010fe40003f25270 */
[----:B0-----:R-:W-:Y:S01]  /*1d810*/  LOP3.LUT R20, R20, 0x7f, RZ, 0xc0, !PT ;  /* 0x0000007f14147812 */ /* 0x001fe200078ec0ff */
[----:B------:R-:W0:Y:S03]  /*1d820*/  S2R R4, SR_TID.X ;  /* 0x0000000000047919 */ /* 0x000e260000002100 */
[----:B------:R-:W-:-:S07]  /*1d830*/  SHF.R.U32.HI R20, RZ, 0x1, R20 ;  /* 0x00000001ff147819 */ /* 0x000fce0000011614 */
[----:B-1----:R-:W1:Y:S08]  /*1d840*/  @P1 LDC R3, c[0x0][0x434] ;  /* 0x00010d00ff031b82 */ /* 0x002e700000000800 */
[----:B------:R-:W4:Y:S01]  /*1d850*/  @P1 LDC R5, c[0x0][0x438] ;  /* 0x00010e00ff051b82 */ /* 0x000f220000000800 */
[----:B0-----:R-:W-:-:S05]  /*1d860*/  IMAD.SHL.U32 R4, R4, 0x40, RZ ;  /* 0x0000004004047824 */ /* 0x001fca00078e00ff */
[----:B------:R-:W-:Y:S02]  /*1d870*/  LOP3.LUT R4, R4, 0x40, RZ, 0xc0, !PT ;  /* 0x0000004004047812 */ /* 0x000fe400078ec0ff */
[----:B------:R-:W-:Y:S01]  /*1d880*/  LOP3.LUT R22, R22, 0xfffffffb, RZ, 0xc0, !PT ;  /* 0xfffffffb16167812 */ /* 0x000fe200078ec0ff */
[----:B------:R-:W-:Y:S01]  /*1d890*/  UMOV UR4, 0xffffffff ;  /* 0xffffffff00047882 */ /* 0x000fe20000000000 */
[----:B--2---:R-:W-:-:S04]  /*1d8a0*/  LEA R0, R0, 0xffffff80, 0x7 ;  /* 0xffffff8000007811 */ /* 0x004fc800078e38ff */
[----:B------:R-:W-:-:S04]  /*1d8b0*/  LOP3.LUT R4, R0, R20, R4, 0xfe, !PT ;  /* 0x0000001400047212 */ /* 0x000fc800078efe04 */
[C---:B------:R-:W-:Y:S01]  /*1d8c0*/  ISETP.GE.AND P0, PT, R4.reuse, R26, PT ;  /* 0x0000001a0400720c */ /* 0x040fe20003f06270 */
[----:B---3--:R-:W-:Y:S02]  /*1d8d0*/  IMAD.IADD R2, R4, 0x1, R21 ;  /* 0x0000000104027824 */ /* 0x008fe400078e0215 */
[----:B------:R-:W0:Y:S01]  /*1d8e0*/  S2R R21, SR_TID.X ;  /* 0x0000000000157919 */ /* 0x000e220000002100 */
[----:B------:R-:W2:Y:S01]  /*1d8f0*/  LDC R4, c[0x0][0x2f4] ;  /* 0x0000bd00ff047b82 */ /* 0x000ea20000000800 */
[----:B-1----:R-:W-:-:S04]  /*1d900*/  @P1 IMAD.HI.U32 R3, R2, R3, RZ ;  /* 0x0000000302031227 */ /* 0x002fc800078e00ff */
[----:B------:R-:W-:Y:S01]  /*1d910*/  IMAD.MOV.U32 R8, RZ, RZ, R2 ;  /* 0x000000ffff087224 */ /* 0x000fe200078e0002 */
[----:B----4-:R-:W-:-:S04]  /*1d920*/  @P1 SHF.R.U32.HI R8, RZ, R5, R3 ;  /* 0x00000005ff081219 */ /* 0x010fc80000011603 */
[--C-:B------:R-:W-:Y:S01]  /*1d930*/  @!P0 SHF.R.S32.HI R9, RZ, 0x1f, R8.reuse ;  /* 0x0000001fff098819 */ /* 0x100fe20000011408 */
[----:B------:R-:W-:-:S04]  /*1d940*/  IMAD.MOV R5, RZ, RZ, -R8 ;  /* 0x000000ffff057224 */ /* 0x000fc800078e0a08 */
[----:B------:R-:W-:Y:S02]  /*1d950*/  IMAD R5, R6, R5, R2 ;  /* 0x0000000506057224 */ /* 0x000fe400078e0202 */
[----:B------:R-:W1:Y:S08]  /*1d960*/  @!P0 LDC.64 R2, c[0x0][0x428] ;  /* 0x00010a00ff028b82 */ /* 0x000e700000000a00 */
[----:B------:R-:W3:Y:S01]  /*1d970*/  @!P0 LDC.64 R6, c[0x0][0x418] ;  /* 0x00010600ff068b82 */ /* 0x000ee20000000a00 */
[----:B0-----:R-:W-:-:S05]  /*1d980*/  IMAD.SHL.U32 R21, R21, 0x10, RZ ;  /* 0x0000001015157824 */ /* 0x001fca00078e00ff */
[----:B------:R-:W-:Y:S02]  /*1d990*/  LOP3.LUT R21, R21, 0x10, RZ, 0xc0, !PT ;  /* 0x0000001015157812 */ /* 0x000fe400078ec0ff */
[----:B------:R-:W-:Y:S01]  /*1d9a0*/  SHF.R.S32.HI R10, RZ, 0x1f, R29 ;  /* 0x0000001fff0a7819 */ /* 0x000fe2000001141d */
[----:B-1----:R-:W-:Y:S01]  /*1d9b0*/  @!P0 IMAD.WIDE.U32 R8, R29, R2, R8 ;  /* 0x000000021d088225 */ /* 0x002fe200078e0008 */
[C---:B--2---:R-:W-:Y:S02]  /*1d9c0*/  ISETP.GE.AND P3, PT, R21.reuse, R4, PT ;  /* 0x000000041500720c */ /* 0x044fe40003f66270 */
[----:B------:R-:W-:Y:S01]  /*1d9d0*/  LOP3.LUT R11, R21, 0x20, RZ, 0xfc, !PT ;  /* 0x00000020150b7812 */ /* 0x000fe200078efcff */
[----:B------:R-:W-:Y:S01]  /*1d9e0*/  @!P0 IMAD R2, R10, R2, RZ ;  /* 0x000000020a028224 */ /* 0x000fe200078e02ff */
[----:B------:R0:W-:Y:S03]  /*1d9f0*/  STL [R1+0xc], R10 ;  /* 0x00000c0a01007387 */ /* 0x0001e60000100800 */
[----:B------:R-:W-:Y:S01]  /*1da00*/  @!P0 IMAD R2, R29, R3, R2 ;  /* 0x000000031d028224 */ /* 0x000fe200078e0202 */
[----:B---3--:R-:W-:Y:S01]  /*1da10*/  @!P0 LEA R6, P1, R8, R6, 0x2 ;  /* 0x0000000608068211 */ /* 0x008fe200078210ff */
[----:B------:R-:W-:-:S02]  /*1da20*/  IMAD.MOV.U32 R3, RZ, RZ, RZ ;  /* 0x000000ffff037224 */ /* 0x000fc400078e00ff */
[----:B------:R-:W-:Y:S02]  /*1da30*/  @!P0 IMAD.IADD R2, R9, 0x1, R2 ;  /* 0x0000000109028824 */ /* 0x000fe400078e0202 */
[----:B------:R-:W-:-:S03]  /*1da40*/  @P3 LOP3.LUT R22, R22, 0x4, RZ, 0xfc, !PT ;  /* 0x0000000416163812 */ /* 0x000fc600078efcff */
[----:B------:R-:W-:Y:S01]  /*1da50*/  @!P0 LEA.HI.X R7, R8, R7, R2, 0x2, P1 ;  /* 0x0000000708078211 */ /* 0x000fe200008f1402 */
[----:B------:R-:W-:Y:S01]  /*1da60*/  IMAD.U32 R2, RZ, RZ, UR39 ;  /* 0x00000027ff027e24 */ /* 0x000fe2000f8e00ff */
[----:B------:R-:W-:Y:S02]  /*1da70*/  ISETP.GE.AND P1, PT, R11, R4, PT ;  /* 0x000000040b00720c */ /* 0x000fe40003f26270 */
[----:B------:R-:W-:Y:S01]  /*1da80*/  LOP3.LUT R22, R22, 0xfffffff7, RZ, 0xc0, !PT ;  /* 0xfffffff716167812 */ /* 0x000fe200078ec0ff */
[----:B------:R1:W5:Y:S01]  /*1da90*/  @!P0 LDG.E R3, desc[UR42][R6.64] ;  /* 0x0000002a06038981 */ /* 0x000362000c1e1900 */
[----:B------:R-:W-:Y:S02]  /*1daa0*/  ISETP.NE.AND P2, PT, R2, 0x3, PT ;  /* 0x000000030200780c */ /* 0x000fe40003f45270 */
[----:B0-----:R-:W-:Y:S02]  /*1dab0*/  LOP3.LUT R10, R21, 0x40, RZ, 0xfc, !PT ;  /* 0x00000040150a7812 */ /* 0x001fe400078efcff */
[----:B------:R-:W-:-:S02]  /*1dac0*/  LOP3.LUT R22, R22, 0xfffffffd, RZ, 0xc0, !PT ;  /* 0xfffffffd16167812 */ /* 0x000fc400078ec0ff */
[----:B------:R-:W-:-:S03]  /*1dad0*/  ISETP.GE.AND P0, PT, R10, R4, PT ;  /* 0x000000040a00720c */ /* 0x000fc60003f06270 */
[----:B------:R-:W-:-:S04]  /*1dae0*/  @P1 LOP3.LUT R22, R22, 0x2, RZ, 0xfc, !PT ;  /* 0x0000000216161812 */ /* 0x000fc800078efcff */
[----:B------:R-:W-:-:S04]  /*1daf0*/  @P2 LOP3.LUT R22, R22, 0x8, RZ, 0xfc, !PT ;  /* 0x0000000816162812 */ /* 0x000fc800078efcff */
[----:B------:R-:W-:-:S04]  /*1db00*/  LOP3.LUT R22, R22, 0xfffffffe, RZ, 0xc0, !PT ;  /* 0xfffffffe16167812 */ /* 0x000fc800078ec0ff */
[----:B------:R-:W-:Y:S01]  /*1db10*/  @P0 LOP3.LUT R22, R22, 0x1, RZ, 0xfc, !PT ;  /* 0x0000000116160812 */ /* 0x000fe200078efcff */
[----:B-1----:R-:W-:Y:S06]  /*1db20*/  BRA.DIV UR4, `(.L_x_1557) ;  /* 0x0000004a04f87947 */ /* 0x002fec000b800000 */
.L_x_1679:
[----:B------:R-:W-:-:S05]  /*1db30*/  SHF.R.S32.HI R2, RZ, 0x1f, R18 ;  /* 0x0000001fff027819 */ /* 0x000fca0000011412 */
[----:B------:R0:W-:Y:S01]  /*1db40*/  STL [R1], R2 ;  /* 0x0000000201007387 */ /* 0x0001e20000100800 */
[----:B------:R-:W-:Y:S05]  /*1db50*/  @!P2 BRA `(.L_x_1558) ;  /* 0x000000000004a947 */ /* 0x000fea0003800000 */
[----:B------:R-:W-:Y:S01]  /*1db60*/  BPT.TRAP 0x1 ;  /* 0x000000040000795c */ /* 0x000fe20000300000 */
.L_x_1558:
[----:B------:R-:W-:Y:S01]  /*1db70*/  IMAD R4, R24, 0x8, R23 ;  /* 0x0000000818047824 */ /* 0x000fe200078e0217 */
[----:B0-----:R-:W-:Y:S01]  /*1db80*/  SHF.L.U32 R2, R27, 0x1f, RZ ;  /* 0x0000001f1b027819 */ /* 0x001fe200000006ff */
[----:B------:R-:W-:Y:S03]  /*1db90*/  BSSY B0, `(.L_x_1559) ;  /* 0x0000006000007945 */ /* 0x000fe60003800000 */
[----:B------:R0:W1:Y:S01]  /*1dba0*/  SYNCS.PHASECHK.TRANS64.TRYWAIT P0, [R4+URZ+0x19c80], R2 ;  /* 0x019c8002040075a7 */ /* 0x000062000800017f */
[----:B------:R0:W-:Y:S02]  /*1dbb0*/  STL [R1+0x34], R2 ;  /* 0x0000340201007387 */ /* 0x0001e40000100800 */
[----:B0-----:R-:W-:Y:S02]  /*1dbc0*/  IADD3 R2, -R20, R26, -R0 ;  /* 0x0000001a14027210 */ /* 0x001fe40007ffe900 */
[----:B------:R-:W-:Y:S01]  /*1dbd0*/  SHF.R.S32.HI R20, RZ, 0x1f, R5 ;  /* 0x0000001fff147819 */ /* 0x000fe20000011405 */
[----:B-1----:R-:W-:Y:S06]  /*1dbe0*/  @!P0 BRA `(.L_x_1560) ;  /* 0x0000004800fc8947 */ /* 0x002fec0003800000 */
.L_x_1680:
[----:B------:R-:W-:Y:S05]  /*1dbf0*/  BSYNC B0 ;  /* 0x0000000000007941 */ /* 0x000fea0003800000 */
.L_x_1559:
[----:B------:R-:W2:Y:S01]  /*1dc00*/  LDL R8, [R1] ;  /* 0x0000000001087983 */ /* 0x000ea20000100800 */
[----:B------:R-:W-:-:S03]  /*1dc10*/  ULDC.64 UR4, c[0x0][0x328] ;  /* 0x0000ca0000047ab9 */ /* 0x000fc60000000a00 */
[----:B------:R-:W3:Y:S01]  /*1dc20*/  LDL R10, [R1+0x18] ;  /* 0x00001800010a7983 */ /* 0x000ee20000100800 */
[----:B0-----:R-:W-:Y:S01]  /*1dc30*/  IMAD R0, R20, UR4, RZ ;  /* 0x0000000414007c24 */ /* 0x001fe2000f8e02ff */
[----:B-----5:R-:W-:Y:S01]  /*1dc40*/  SHF.R.S32.HI R21, RZ, 0x1f, R3 ;  /* 0x0000001fff157819 */ /* 0x020fe20000011403 */
[C---:B------:R-:W-:Y:S01]  /*1dc50*/  IMAD.WIDE.U32 R6, R5.reuse, UR4, RZ ;  /* 0x0000000405067c25 */ /* 0x040fe2000f8e00ff */
[----:B------:R-:W0:Y:S01]  /*1dc60*/  S2R R11, SR_TID.X ;  /* 0x00000000000b7919 */ /* 0x000e220000002100 */
[----:B------:R-:W-:Y:S02]  /*1dc70*/  ISETP.GE.AND P1, PT, R2, 0x1, PT ;  /* 0x000000010200780c */ /* 0x000fe40003f26270 */
        /* <DEDUP_REMOVED lines=8> */
[----:B------:R-:W-:-:S04]  /*1dd00*/  IMAD.WIDE.U32 R6, R18, UR4, R6 ;  /* 0x0000000412067c25 */ /* 0x000fc8000f8e0006 */
[----:B0-----:R-:W-:-:S05]  /*1dd10*/  IMAD.SHL.U32 R26, R11, 0x10, RZ ;  /* 0x000000100b1a7824 */ /* 0x001fca00078e00ff */
[----:B------:R-:W-:Y:S01]  /*1dd20*/  LOP3.LUT R26, R26, 0x10, RZ, 0xc0, !PT ;  /* 0x000000101a1a7812 */ /* 0x000fe200078ec0ff */
[----:B--2---:R-:W-:-:S04]  /*1dd30*/  IMAD R9, R8, UR4, RZ ;  /* 0x0000000408097c24 */ /* 0x004fc8000f8e02ff */
        /* <DEDUP_REMOVED lines=12> */
[----:B-1----:R-:W-:-:S02]  /*1de00*/  ISETP.GE.AND P4, PT, R26, R12, PT ;  /* 0x0000000c1a00720c */ /* 0x002fc40003f86270 */
[----:B--2---:R-:W-:Y:S01]  /*1de10*/  IADD3 R6, P0, R26, R6, RZ ;  /* 0x000000061a067210 */ /* 0x004fe20007f1e0ff */
[----:B0-----:R-:W-:-:S04]  /*1de20*/  IMAD.SHL.U32 R11, R11, 0x10, RZ ;  /* 0x000000100b0b7824 */ /* 0x001fc800078e00ff */
[----:B---3--:R-:W-:Y:S01]  /*1de30*/  IMAD.X R7, RZ, RZ, R0, P0 ;  /* 0x000000ffff077224 */ /* 0x008fe200000e0600 */
[----:B------:R-:W-:Y:S01]  /*1de40*/  ISETP.LT.OR P0, PT, R2, 0x1, P4 ;  /* 0x000000010200780c */ /* 0x000fe20002701670 */
[----:B------:R-:W-:Y:S01]  /*1de50*/  IMAD.IADD R0, R23, 0x1, R10 ;  /* 0x0000000117007824 */ /* 0x000fe200078e020a */
[----:B------:R-:W-:-:S04]  /*1de60*/  LOP3.LUT R11, R11, 0x10, RZ, 0xc0, !PT ;  /* 0x000000100b0b7812 */ /* 0x000fc800078ec0ff */
[C---:B------:R-:W-:Y:S02]  /*1de70*/  LOP3.LUT R13, R11.reuse, 0x20, RZ, 0xfc, !PT ;  /* 0x000000200b0d7812 */ /* 0x040fe400078efcff */
[----:B------:R-:W-:Y:S02]  /*1de80*/  LOP3.LUT R11, R11, 0x40, RZ, 0xfc, !PT ;  /* 0x000000400b0b7812 */ /* 0x000fe400078efcff */
[----:B------:R-:W-:-:S03]  /*1de90*/  ISETP.GE.AND P2, PT, R13, R12, PT ;  /* 0x0000000c0d00720c */ /* 0x000fc60003f46270 */
        /* <DEDUP_REMOVED lines=8> */
.L_x_1686:
        /* <DEDUP_REMOVED lines=13> */
.L_x_1562:
        /* <DEDUP_REMOVED lines=11> */
.L_x_1563:
[----:B------:R2:W-:Y:S01]  /*1e0a0*/  SYNCS.ARRIVE.TRANS64.A1T0 RZ, [R4+URZ+0x19c70], RZ ;  /* 0x019c70ff04ff79a7 */ /* 0x0005e2000810003f */
[----:B------:R-:W-:Y:S05]  /*1e0b0*/  @!P4 BRA `(.L_x_1564) ;  /* 0x000000000004c947 */ /* 0x000fea0003800000 */
[----:B------:R-:W-:Y:S01]  /*1e0c0*/  BPT.TRAP 0x1 ;  /* 0x000000040000795c */ /* 0x000fe20000300000 */
.L_x_1564:
[----:B------:R-:W3:Y:S01]  /*1e0d0*/  LDL R2, [R1+0x34] ;  /* 0x0000340001027983 */ /* 0x000ee20000100800 */
[----:B------:R-:W-:Y:S01]  /*1e0e0*/  BSSY B0, `(.L_x_1565) ;  /* 0x0000003000007945 */ /* 0x000fe20003800000 */
[----:B---3--:R-:W3:Y:S03]  /*1e0f0*/  SYNCS.PHASECHK.TRANS64.TRYWAIT P0, [R4+URZ+0x19c40], R2 ;  /* 0x019c4002040075a7 */ /* 0x008ee6000800017f */
[----:B---3--:R-:W-:Y:S05]  /*1e100*/  @!P0 BRA `(.L_x_1566) ;  /* 0x0000004800b08947 */ /* 0x008fea0003800000 */
.L_x_1687:
[----:B------:R-:W-:Y:S05]  /*1e110*/  BSYNC B0 ;  /* 0x0000000000007941 */ /* 0x000fea0003800000 */
.L_x_1565:
[----:B------:R-:W4:Y:S01]  /*1e120*/  LDL R9, [R1] ;  /* 0x0000000001097983 */ /* 0x000f220000100800 */
[----:B------:R-:W-:Y:S01]  /*1e130*/  ULDC.64 UR4, c[0x0][0x300] ;  /* 0x0000c00000047ab9 */ /* 0x000fe20000000a00 */
[----:B------:R-:W-:Y:S01]  /*1e140*/  ULDC.64 UR6, c[0x0][0x2e8] ;  /* 0x0000ba0000067ab9 */ /* 0x000fe20000000a00 */
[----:B------:R-:W-:Y:S01]  /*1e150*/  IMAD R20, R20, UR4, RZ ;  /* 0x0000000414147c24 */ /* 0x000fe2000f8e02ff */
[----:B0-----:R-:W0:Y:S01]  /*1e160*/  S2R R8, SR_TID.X ;  /* 0x0000000000087919 */ /* 0x001e220000002100 */
[----:B-1----:R-:W-:-:S04]  /*1e170*/  IMAD.WIDE.U32 R6, R5, UR4, RZ ;  /* 0x0000000405067c25 */ /* 0x002fc8000f8e00ff */
[----:B------:R-:W-:Y:S01]  /*1e180*/  IMAD R20, R5, UR5, R20 ;  /* 0x0000000505147c24 */ /* 0x000fe2000f8e0214 */
[----:B------:R-:W-:Y:S02]  /*1e190*/  ULDC.64 UR4, c[0x0][0x310] ;  /* 0x0000c40000047ab9 */ /* 0x000fe40000000a00 */
[----:B------:R-:W-:Y:S02]  /*1e1a0*/  IMAD R21, R21, UR4, RZ ;  /* 0x0000000415157c24 */ /* 0x000fe4000f8e02ff */
[----:B------:R-:W-:Y:S02]  /*1e1b0*/  IMAD.IADD R7, R7, 0x1, R20 ;  /* 0x0000000107077824 */ /* 0x000fe400078e0214 */
[----:B------:R-:W-:-:S04]  /*1e1c0*/  IMAD.WIDE.U32 R6, R3, UR4, R6 ;  /* 0x0000000403067c25 */ /* 0x000fc8000f8e0006 */
[----:B------:R-:W-:Y:S01]  /*1e1d0*/  IMAD R3, R3, UR5, R21 ;  /* 0x0000000503037c24 */ /* 0x000fe2000f8e0215 */
[----:B------:R-:W-:Y:S01]  /*1e1e0*/  ULDC.64 UR4, c[0x0][0x308] ;  /* 0x0000c20000047ab9 */ /* 0x000fe20000000a00 */
[----:B---3--:R-:W-:Y:S02]  /*1e1f0*/  IMAD.MOV.U32 R2, RZ, RZ, R6 ;  /* 0x000000ffff027224 */ /* 0x008fe400078e0006 */
[----:B------:R-:W-:Y:S02]  /*1e200*/  IMAD.IADD R3, R7, 0x1, R3 ;  /* 0x0000000107037824 */ /* 0x000fe400078e0203 */
[----:B------:R-:W-:-:S04]  /*1e210*/  IMAD.WIDE.U32 R2, R18, UR4, R2 ;  /* 0x0000000412027c25 */ /* 0x000fc8000f8e0002 */
[C---:B0-----:R-:W-:Y:S02]  /*1e220*/  IMAD.SHL.U32 R10, R8.reuse, 0x10, RZ ;  /* 0x00000010080a7824 */ /* 0x041fe400078e00ff */
[----:B------:R-:W-:-:S03]  /*1e230*/  IMAD.SHL.U32 R8, R8, 0x10, RZ ;  /* 0x0000001008087824 */ /* 0x000fc600078e00ff */
[----:B------:R-:W-:Y:S02]  /*1e240*/  LOP3.LUT R10, R10, 0x10, RZ, 0xc0, !PT ;  /* 0x000000100a0a7812 */ /* 0x000fe400078ec0ff */
[----:B------:R-:W-:Y:S02]  /*1e250*/  LOP3.LUT R8, R8, 0x10, RZ, 0xc0, !PT ;  /* 0x0000001008087812 */ /* 0x000fe400078ec0ff */
[C---:B------:R-:W-:Y:S02]  /*1e260*/  LOP3.LUT R11, R10.reuse, 0x40, RZ, 0xfc, !PT ;  /* 0x000000400a0b7812 */ /* 0x040fe400078efcff */
[----:B------:R-:W-:Y:S01]  /*1e270*/  LOP3.LUT R10, R10, 0x20, RZ, 0xfc, !PT ;  /* 0x000000200a0a7812 */ /* 0x000fe200078efcff */
[----:B----4-:R-:W-:Y:S01]  /*1e280*/  IMAD R5, R9, UR4, RZ ;  /* 0x0000000409057c24 */ /* 0x010fe2000f8e02ff */
[----:B------:R-:W-:Y:S01]  /*1e290*/  UMOV UR4, 0xffffffff ;  /* 0xffffffff00047882 */ /* 0x000fe20000000000 */
[----:B------:R-:W0:Y:S02]  /*1e2a0*/  LDC R9, c[0x0][0x2f4] ;  /* 0x0000bd00ff097b82 */ /* 0x000e240000000800 */
[----:B------:R-:W-:Y:S01]  /*1e2b0*/  IMAD R6, R18, UR5, R5 ;  /* 0x0000000512067c24 */ /* 0x000fe2000f8e0205 */
[----:B------:R-:W-:-:S04]  /*1e2c0*/  IADD3 R5, P0, R2, UR6, RZ ;  /* 0x0000000602057c10 */ /* 0x000fc8000ff1e0ff */
[----:B------:R-:W-:Y:S02]  /*1e2d0*/  IADD3.X R6, R3, UR7, R6, P0, !PT ;  /* 0x0000000703067c10 */ /* 0x000fe400087fe406 */
[-C--:B0-----:R-:W-:Y:S02]  /*1e2e0*/  ISETP.GE.AND P2, PT, R11, R9.reuse, PT ;  /* 0x000000090b00720c */ /* 0x081fe40003f46270 */
        /* <DEDUP_REMOVED lines=15> */
.L_x_1693:
        /* <DEDUP_REMOVED lines=10> */
.L_x_1568:
        /* <DEDUP_REMOVED lines=11> */
.L_x_1569:
[----:B------:R0:W5:Y:S01]  /*1e530*/  LDL.LU R3, [R1+0x30] ;  /* 0x0000300001037983 */ /* 0x0001620000300800 */
[----:B------:R0:W-:Y:S02]  /*1e540*/  SYNCS.ARRIVE.TRANS64.A1T0 RZ, [R4+URZ+0x19c30], RZ ;  /* 0x019c30ff04ff79a7 */ /* 0x0001e4000810003f */
[----:B------:R-:W-:Y:S05]  /*1e550*/  WARPSYNC.ALL ;  /* 0x0000000000007948 */ /* 0x000fea0003800000 */
[----:B------:R-:W-:Y:S01]  /*1e560*/  ULDC.64 UR4, c[0x0][0x298] ;  /* 0x0000a60000047ab9 */ /* 0x000fe20000000a00 */
[----:B------:R-:W-:Y:S01]  /*1e570*/  VIADD R0, R23, 0xf000 ;  /* 0x0000f00017007836 */ /* 0x000fe20000000000 */
[----:B------:R-:W-:Y:S01]  /*1e580*/  ULDC.64 UR6, c[0x0][0xa00] ;  /* 0x0002800000067ab9 */ /* 0x000fe20000000a00 */
[----:B------:R-:W-:Y:S01]  /*1e590*/  BSSY B6, `(.L_x_1570) ;  /* 0x0000021000067945 */ /* 0x000fe20003800000 */
[----:B------:R-:W-:Y:S01]  /*1e5a0*/  BAR.SYNC.DEFER_BLOCKING 0x8, 0x200 ;  /* 0x0208000000007b1d */ /* 0x000fe20000010000 */
[----:B------:R-:W-:-:S02]  /*1e5b0*/  ISETP.NE.U32.AND P0, PT, RZ, UR6, PT ;  /* 0x00000006ff007c0c */ /* 0x000fc4000bf05070 */
[----:B------:R-:W-:Y:S02]  /*1e5c0*/  LOP3.LUT P1, RZ, R0, 0x9f, RZ, 0xc0, !PT ;  /* 0x0000009f00ff7812 */ /* 0x000fe4000782c0ff */
[----:B------:R-:W-:-:S04]  /*1e5d0*/  ISETP.NE.AND.EX P0, PT, RZ, UR7, PT, P0 ;  /* 0x00000007ff007c0c */ /* 0x000fc8000bf05300 */
[----:B------:R-:W-:Y:S02]  /*1e5e0*/  SEL R26, R19, RZ, !P0 ;  /* 0x000000ff131a7207 */ /* 0x000fe40004000000 */
[----:B-----5:R-:W-:Y:S01]  /*1e5f0*/  SHF.R.S32.HI R2, RZ, 0x1f, R3 ;  /* 0x0000001fff027819 */ /* 0x020fe20000011403 */
[----:B0-2---:R-:W-:-:S04]  /*1e600*/  IMAD.WIDE.U32 R4, R3, UR4, RZ ;  /* 0x0000000403047c25 */ /* 0x005fc8000f8e00ff */
[----:B------:R-:W-:Y:S01]  /*1e610*/  IMAD R2, R2, UR4, RZ ;  /* 0x0000000402027c24 */ /* 0x000fe2000f8e02ff */
[----:B------:R0:W-:Y:S03]  /*1e620*/  STL.64 [R1+0x30], R4 ;  /* 0x0000300401007387 */ /* 0x0001e60000100a00 */
[----:B------:R-:W-:Y:S01]  /*1e630*/  IMAD R0, R3, UR5, R2 ;  /* 0x0000000503007c24 */ /* 0x000fe2000f8e0202 */
[----:B------:R-:W-:-:S03]  /*1e640*/  SHF.R.S32.HI R2, RZ, 0x1f, R19 ;  /* 0x0000001fff027819 */ /* 0x000fc60000011413 */
[----:B------:R-:W-:Y:S01]  /*1e650*/  IMAD.IADD R3, R5, 0x1, R0 ;  /* 0x0000000105037824 */ /* 0x000fe200078e0200 */
[----:B------:R-:W-:-:S04]  /*1e660*/  SEL R0, R2, RZ, !P0 ;  /* 0x000000ff02007207 */ /* 0x000fc80004000000 */
[----:B------:R0:W-:Y:S04]  /*1e670*/  STL [R1+0x3c], R3 ;  /* 0x00003c0301007387 */ /* 0x0001e80000100800 */
[----:B------:R0:W-:Y:S01]  /*1e680*/  STL [R1+0x40], R0 ;  /* 0x0000400001007387 */ /* 0x0001e20000100800 */
        /* <DEDUP_REMOVED lines=17> */
.L_x_1571:
[----:B------:R-:W-:Y:S05]  /*1e7a0*/  BSYNC B6 ;  /* 0x0000000000067941 */ /* 0x000fea0003800000 */
.L_x_1570:
[----:B0-----:R-:W2:Y:S01]  /*1e7b0*/  LDL.LU R0, [R1+0x40] ;  /* 0x0000400001007983 */ /* 0x001ea20000300800 */
[----:B------:R-:W0:Y:S01]  /*1e7c0*/  LDC R9, c[0x0][0x448] ;  /* 0x00011200ff097b82 */ /* 0x000e220000000800 */
[----:B------:R-:W-:Y:S01]  /*1e7d0*/  ULDC.64 UR4, c[0x0][0x2d8] ;  /* 0x0000b60000047ab9 */ /* 0x000fe20000000a00 */
[----:B------:R-:W-:Y:S01]  /*1e7e0*/  ULDC.64 UR6, c[0x0][0x2c8] ;  /* 0x0000b20000067ab9 */ /* 0x000fe20000000a00 */
[----:B------:R-:W3:Y:S01]  /*1e7f0*/  LDL.LU R21, [R1+0x3c] ;  /* 0x00003c0001157983 */ /* 0x000ee20000300800 */
[----:B------:R-:W-:-:S03]  /*1e800*/  ULDC.64 UR8, c[0x0][0x280] ;  /* 0x0000a00000087ab9 */ /* 0x000fc60000000a00 */
[----:B------:R-:W3:Y:S04]  /*1e810*/  LDL.LU.64 R2, [R1+0x30] ;  /* 0x0000300001027983 */ /* 0x000ee80000300a00 */
[----:B------:R-:W4:Y:S01]  /*1e820*/  LDL R20, [R1] ;  /* 0x0000000001147983 */ /* 0x000f220000100800 */
[----:B0-----:R-:W-:-:S13]  /*1e830*/  ISETP.NE.AND P1, PT, R9, 0x1, PT ;  /* 0x000000010900780c */ /* 0x001fda0003f25270 */
[----:B------:R-:W0:Y:S08]  /*1e840*/  @P1 LDC R5, c[0x0][0x44c] ;  /* 0x00011300ff051b82 */ /* 0x000e300000000800 */
[----:B------:R-:W1:Y:S08]  /*1e850*/  @P1 LDC R6, c[0x0][0x450] ;  /* 0x00011400ff061b82 */ /* 0x000e700000000800 */
[----:B------:R-:W1:Y:S01]  /*1e860*/  @P1 LDC R8, c[0x0][0x450] ;  /* 0x00011400ff081b82 */ /* 0x000e620000000800 */
[----:B--2---:R-:W-:-:S02]  /*1e870*/  IMAD.MOV.U32 R4, RZ, RZ, R0 ;  /* 0x000000ffff047224 */ /* 0x004fc400078e0000 */
[----:B---3--:R-:W-:Y:S02]  /*1e880*/  IMAD.MOV.U32 R3, RZ, RZ, R21 ;  /* 0x000000ffff037224 */ /* 0x008fe400078e0015 */
[----:B------:R-:W2:Y:S01]  /*1e890*/  S2R R21, SR_TID.X ;  /* 0x0000000000157919 */ /* 0x000ea20000002100 */
[----:B----4-:R-:W-:Y:S02]  /*1e8a0*/  IMAD R0, R20, UR4, RZ ;  /* 0x0000000414007c24 */ /* 0x010fe4000f8e02ff */
[----:B------:R-:W3:Y:S01]  /*1e8b0*/  S2R R20, SR_TID.X ;  /* 0x0000000000147919 */ /* 0x000ee20000002100 */
[----:B------:R-:W-:-:S04]  /*1e8c0*/  IMAD.WIDE.U32 R2, R18, UR4, R2 ;  /* 0x0000000412027c25 */ /* 0x000fc8000f8e0002 */
        /* <DEDUP_REMOVED lines=14> */
[----:B------:R-:W-:-:S04]  /*1e9b0*/  IMAD.IADD R0, R20, 0x1, R17 ;  /* 0x0000000114007824 */ /* 0x000fc800078e0211 */
[----:B0-----:R-:W-:-:S04]  /*1e9c0*/  @P1 IMAD.HI.U32 R5, R0, R5, RZ ;  /* 0x0000000500051227 */ /* 0x001fc800078e00ff */
[----:B------:R-:W-:Y:S01]  /*1e9d0*/  IMAD.MOV.U32 R4, RZ, RZ, R0 ;  /* 0x000000ffff047224 */ /* 0x000fe200078e0000 */
[----:B-1----:R-:W-:-:S04]  /*1e9e0*/  @P1 SHF.R.U32.HI R4, RZ, R6, R5 ;  /* 0x00000006ff041219 */ /* 0x002fc80000011605 */
[--C-:B------:R-:W-:Y:S01]  /*1e9f0*/  SHF.R.S32.HI R5, RZ, 0x1f, R4.reuse ;  /* 0x0000001fff057819 */ /* 0x100fe20000011404 */
[----:B------:R-:W-:-:S04]  /*1ea00*/  IMAD.MOV R7, RZ, RZ, -R4 ;  /* 0x000000ffff077224 */ /* 0x000fc800078e0a04 */
[----:B------:R-:W-:-:S04]  /*1ea10*/  IMAD R5, R5, UR4, RZ ;  /* 0x0000000405057c24 */ /* 0x000fc8000f8e02ff */
[C---:B------:R-:W-:Y:S02]  /*1ea20*/  IMAD R6, R4.reuse, UR5, R5 ;  /* 0x0000000504067c24 */ /* 0x040fe4000f8e0205 */
[----:B------:R-:W-:-:S04]  /*1ea30*/  IMAD.WIDE.U32 R4, R4, UR4, R2 ;  /* 0x0000000404047c25 */ /* 0x000fc8000f8e0002 */
[----:B------:R-:W-:Y:S02]  /*1ea40*/  IMAD.IADD R5, R5, 0x1, R6 ;  /* 0x0000000105057824 */ /* 0x000fe400078e0206 */
[----:B------:R-:W-:-:S05]  /*1ea50*/  IMAD R6, R9, R7, R0 ;  /* 0x0000000709067224 */ /* 0x000fca00078e0200 */
        /* <DEDUP_REMOVED lines=19> */
[----:B------:R-:W-:-:S04]  /*1eb90*/  IMAD R4, R4, UR5, R7 ;  /* 0x0000000504047c24 */ /* 0x000fc8000f8e0207 */
[----:B------:R-:W-:Y:S01]  /*1eba0*/  IMAD.IADD R3, R3, 0x1, R4 ;  /* 0x0000000103037824 */ /* 0x000fe200078e0204 */
[----:B------:R-:W-:Y:S01]  /*1ebb0*/  SHF.R.S32.HI R4, RZ, 0x1f, R0 ;  /* 0x0000001fff047819 */ /* 0x000fe20000011400 */
[----:B------:R-:W-:-:S04]  /*1ebc0*/  IMAD.WIDE.U32 R2, R0, UR6, R2 ;  /* 0x0000000600027c25 */ /* 0x000fc8000f8e0002 */
[----:B------:R-:W-:Y:S02]  /*1ebd0*/  IMAD R4, R4, UR6, RZ ;  /* 0x0000000604047c24 */ /* 0x000fe4000f8e02ff */
[C---:B0-----:R-:W-:Y:S02]  /*1ebe0*/  IMAD.SHL.U32 R11, R20.reuse, 0x10, RZ ;  /* 0x00000010140b7824 */ /* 0x041fe400078e00ff */
[----:B------:R-:W-:-:S03]  /*1ebf0*/  IMAD.SHL.U32 R10, R20, 0x10, RZ ;  /* 0x00000010140a7824 */ /* 0x000fc600078e00ff */
        /* <DEDUP_REMOVED lines=16> */
[----:B------:R-:W-:Y:S01]  /*1ed00*/  IMAD.IADD R17, R20, 0x1, R17 ;  /* 0x0000000114117824 */ /* 0x000fe200078e0211 */
        /* <DEDUP_REMOVED lines=21> */
.L_x_1700:
        /* <DEDUP_REMOVED lines=12> */
.L_x_1574:
[----:B------:R-:W-:Y:S05]  /*1ef20*/  BSYNC B0 ;  /* 0x0000000000007941 */ /* 0x000fea0003800000 */
.L_x_1573:
[----:B------:R-:W-:Y:S01]  /*1ef30*/  NOP ;  /* 0x0000000000007918 */ /* 0x000fe20000000000 */
[----:B------:R-:W-:-:S13]  /*1ef40*/  PLOP3.LUT P0, PT, PT, PT, PT, 0x80, 0x0 ;  /* 0x000000000000781c */ /* 0x000fda0003f0f070 */
.L_x_1575:
        /* <DEDUP_REMOVED lines=18> */
.L_x_1701:
[----:B------:R-:W-:Y:S05]  /*1f070*/  BSYNC B0 ;  /* 0x0000000000007941 */ /* 0x000fea0003800000 */
.L_x_1576:
[----:B-1----:R-:W3:Y:S04]  /*1f080*/  LDL.LU R3, [R1+0x38] ;  /* 0x0000380001037983 */ /* 0x002ee80000300800 */
[----:B------:R-:W4:Y:S01]  /*1f090*/  LDL R2, [R1+0x10] ;  /* 0x0000100001027983 */ /* 0x000f220000100800 */
[----:B---3--:R-:W-:-:S05]  /*1f0a0*/  VIADD R20, R3, 0xfffffffe ;  /* 0xfffffffe03147836 */ /* 0x008fca0000000000 */
[----:B----4-:R-:W-:-:S13]  /*1f0b0*/  ISETP.GE.AND P0, PT, R20, R2, PT ;  /* 0x000000021400720c */ /* 0x010fda0003f06270 */
[----:B------:R-:W-:Y:S05]  /*1f0c0*/  @!P0 BRA `(.L_x_1578) ;  /* 0x0000001000508947 */ /* 0x000fea0003800000 */
[----:B0-----:R-:W-:Y:S02]  /*1f0d0*/  IMAD.MOV.U32 R4, RZ, RZ, R24 ;  /* 0x000000ffff047224 */ /* 0x001fe400078e0018 */
[----:B------:R-:W-:-:S07]  /*1f0e0*/  IMAD.MOV.U32 R6, RZ, RZ, R27 ;  /* 0x000000ffff067224 */ /* 0x000fce00078e001b */
.L_x_1598:
[----:B0-----:R-:W3:Y:S01]  /*1f0f0*/  LDL R9, [R1+0x8] ;  /* 0x0000080001097983 */ /* 0x001ee20000100800 */
[----:B------:R-:W0:Y:S03]  /*1f100*/  LDC R7, c[0x0][0x430] ;  /* 0x00010c00ff077b82 */ /* 0x000e260000000800 */
[----:B------:R-:W4:Y:S01]  /*1f110*/  LDL R8, [R1+0xc] ;  /* 0x00000c0001087983 */ /* 0x000f220000100800 */
[----:B-1----:R-:W2:Y:S03]  /*1f120*/  S2R R2, SR_TID.X ;  /* 0x0000000000027919 */ /* 0x002ea60000002100 */
[----:B------:R-:W5:Y:S01]  /*1f130*/  LDL R10, [R1+0x10] ;  /* 0x00001000010a7983 */ /* 0x000f620000100800 */
[----:B0-----:R-:W-:-:S13]  /*1f140*/  ISETP.NE.AND P0, PT, R7, 0x1, PT ;  /* 0x000000010700780c */ /* 0x001fda0003f05270 */
[----:B------:R-:W0:Y:S01]  /*1f150*/  @P0 LDC R5, c[0x0][0x434] ;  /* 0x00010d00ff050b82 */ /* 0x000e220000000800 */
[----:B--2---:R-:W-:-:S04]  /*1f160*/  LOP3.LUT R0, R2, 0x7f, RZ, 0xc0, !PT ;  /* 0x0000007f02007812 */ /* 0x004fc800078ec0ff */
[----:B------:R-:W-:-:S03]  /*1f170*/  SHF.R.U32.HI R3, RZ, 0x1, R0 ;  /* 0x00000001ff037819 */ /* 0x000fc60000011600 */
[----:B------:R-:W1:Y:S01]  /*1f180*/  @P0 LDC R0, c[0x0][0x438] ;  /* 0x00010e00ff000b82 */ /* 0x000e620000000800 */
[----:B------:R-:W-:Y:S02]  /*1f190*/  IMAD.SHL.U32 R2, R2, 0x40, RZ ;  /* 0x0000004002027824 */ /* 0x000fe400078e00ff */
[----:B------:R-:W-:-:S03]  /*1f1a0*/  IMAD R3, R20, 0x80, R3 ;  /* 0x0000008014037824 */ /* 0x000fc600078e0203 */
[----:B------:R-:W-:Y:S01]  /*1f1b0*/  LOP3.LUT R2, R2, 0x40, RZ, 0xc0, !PT ;  /* 0x0000004002027812 */ /* 0x000fe200078ec0ff */
[----:B------:R-:W-:Y:S05]  /*1f1c0*/  YIELD ;  /* 0x0000000000007946 */ /* 0x000fea0003800000 */
[----:B------:R-:W-:Y:S01]  /*1f1d0*/  ULDC.64 UR4, c[0x0][0x428] ;  /* 0x00010a0000047ab9 */ /* 0x000fe20000000a00 */
[----:B---3--:R-:W-:-:S05]  /*1f1e0*/  IADD3 R3, R2, R3, R9 ;  /* 0x0000000302037210 */ /* 0x008fca0007ffe009 */
[----:B0-----:R-:W-:-:S04]  /*1f1f0*/  @P0 IMAD.HI.U32 R5, R3, R5, RZ ;  /* 0x0000000503050227 */ /* 0x001fc800078e00ff */
[----:B------:R-:W-:Y:S01]  /*1f200*/  IMAD.MOV.U32 R2, RZ, RZ, R3 ;  /* 0x000000ffff027224 */ /* 0x000fe200078e0003 */
        /* <DEDUP_REMOVED lines=12> */
[----:B------:R-:W-:-:S05]  /*1f2d0*/  IMAD.MOV.U32 R0, RZ, RZ, R20 ;  /* 0x000000ffff007224 */ /* 0x000fca00078e0014 */
[----:B-----5:R-:W-:Y:S01]  /*1f2e0*/  ISETP.GT.AND P1, PT, R0, R10, PT ;  /* 0x0000000a0000720c */ /* 0x020fe20003f24270 */
[----:B------:R-:W-:Y:S02]  /*1f2f0*/  IMAD.U32 R10, RZ, RZ, UR39 ;  /* 0x00000027ff0a7e24 */ /* 0x000fe4000f8e00ff */
[----:B------:R-:W-:-:S03]  /*1f300*/  VIADD R24, R4, 0x1 ;  /* 0x0000000104187836 */ /* 0x000fc60000000000 */
[----:B------:R-:W-:Y:S02]  /*1f310*/  ISETP.NE.AND P2, PT, R10, 0x3, PT ;  /* 0x000000030a00780c */ /* 0x000fe40003f45270 */
[----:B------:R-:W-:-:S04]  /*1f320*/  ISETP.NE.AND P0, PT, R24, 0x2, PT ;  /* 0x000000021800780c */ /* 0x000fc80003f05270 */
[----:B------:R-:W-:Y:S01]  /*1f330*/  SEL R27, RZ, 0x1, P0 ;  /* 0x00000001ff1b7807 */ /* 0x000fe20000000000 */
[----:B------:R-:W-:Y:S01]  /*1f340*/  VIADD R20, R20, 0xffffffff ;  /* 0xffffffff14147836 */ /* 0x000fe20000000000 */
[----:B------:R-:W-:Y:S02]  /*1f350*/  SEL R24, R24, RZ, P0 ;  /* 0x000000ff18187207 */ /* 0x000fe40000000000 */
[----:B------:R-:W-:Y:S02]  /*1f360*/  LOP3.LUT R27, R6, R27, RZ, 0x3c, !PT ;  /* 0x0000001b061b7212 */ /* 0x000fe400078e3cff */
[----:B--2---:R-:W-:Y:S01]  /*1f370*/  SHF.R.S32.HI R17, RZ, 0x1f, R8 ;  /* 0x0000001fff117819 */ /* 0x004fe20000011408 */
[----:B------:R-:W-:Y:S06]  /*1f380*/  @!P2 BRA `(.L_x_1579) ;  /* 0x000000000004a947 */ /* 0x000fec0003800000 */
[----:B------:R-:W-:Y:S01]  /*1f390*/  BPT.TRAP 0x1 ;  /* 0x000000040000795c */ /* 0x000fe20000300000 */
.L_x_1579:
[----:B------:R-:W-:Y:S01]  /*1f3a0*/  IMAD R0, R24, 0x8, R23 ;  /* 0x0000000818007824 */ /* 0x000fe200078e0217 */
[----:B------:R-:W-:Y:S01]  /*1f3b0*/  SHF.L.U32 R10, R27, 0x1f, RZ ;  /* 0x0000001f1b0a7819 */ /* 0x000fe200000006ff */
[----:B------:R-:W-:Y:S01]  /*1f3c0*/  BSSY B0, `(.L_x_1580) ;  /* 0x0000004000007945 */ /* 0x000fe20003800000 */
[----:B------:R-:W-:Y:S02]  /*1f3d0*/  SHF.R.S32.HI R9, RZ, 0x1f, R7 ;  /* 0x0000001fff097819 */ /* 0x000fe40000011407 */
[----:B------:R-:W0:Y:S02]  /*1f3e0*/  SYNCS.PHASECHK.TRANS64.TRYWAIT P0, [R0+URZ+0x19c80], R10 ;  /* 0x019c800a000075a7 */ /* 0x000e24000800017f */
[----:B0-----:R-:W-:Y:S05]  /*1f3f0*/  @!P0 BRA `(.L_x_1581) ;  /* 0x0000003c00b48947 */ /* 0x001fea0003800000 */
.L_x_1702:
[----:B------:R-:W-:Y:S05]  /*1f400*/  BSYNC B0 ;  /* 0x0000000000007941 */ /* 0x000fea0003800000 */
.L_x_1580:
[----:B------:R-:W2:Y:S01]  /*1f410*/  LDL R11, [R1] ;  /* 0x00000000010b7983 */ /* 0x000ea20000100800 */
[----:B------:R-:W-:Y:S01]  /*1f420*/  ULDC.64 UR4, c[0x0][0x328] ;  /* 0x0000ca0000047ab9 */ /* 0x000fe20000000a00 */
[----:B------:R-:W1:Y:S02]  /*1f430*/  LDC R12, c[0x0][0x2f4] ;  /* 0x0000bd00ff0c7b82 */ /* 0x000e640000000800 */
[----:B------:R-:W3:Y:S01]  /*1f440*/  LDL R15, [R1+0x18] ;  /* 0x00001800010f7983 */ /* 0x000ee20000100800 */
[----:B------:R-:W-:Y:S01]  /*1f450*/  IMAD R5, R9, UR4, RZ ;  /* 0x0000000409057c24 */ /* 0x000fe2000f8e02ff */
[----:B------:R-:W-:Y:S01]  /*1f460*/  ULDC.64 UR6, c[0x0][0x318] ;  /* 0x0000c60000067ab9 */ /* 0x000fe20000000a00 */
[----:B------:R-:W-:-:S04]  /*1f470*/  IMAD.WIDE.U32 R2, R7, UR4, RZ ;  /* 0x0000000407027c25 */ /* 0x000fc8000f8e00ff */
        /* <DEDUP_REMOVED lines=8> */
[----:B------:R-:W-:-:S03]  /*1f500*/  IMAD.WIDE.U32 R2, R18, UR4, R2 ;  /* 0x0000000412027c25 */ /* 0x000fc6000f8e0002 */
[----:B------:R-:W-:Y:S01]  /*1f510*/  IADD3 R21, P0, R2, UR6, RZ ;  /* 0x0000000602157c10 */ /* 0x000fe2000ff1e0ff */
[----:B--2---:R-:W-:Y:S01]  /*1f520*/  IMAD R26, R11, UR4, RZ ;  /* 0x000000040b1a7c24 */ /* 0x004fe2000f8e02ff */
[----:B------:R-:W-:Y:S01]  /*1f530*/  UMOV UR4, 0xffffffff ;  /* 0xffffffff00047882 */ /* 0x000fe20000000000 */
[----:B------:R-:W2:Y:S02]  /*1f540*/  S2R R11, SR_TID.X ;  /* 0x00000000000b7919 */ /* 0x000ea40000002100 */
[----:B------:R-:W-:Y:S02]  /*1f550*/  IMAD R26, R18, UR5, R26 ;  /* 0x00000005121a7c24 */ /* 0x000fe4000f8e021a */
[----:B---3--:R-:W-:-:S03]  /*1f560*/  IMAD R5, R24, 0x3000, R15 ;  /* 0x0000300018057824 */ /* 0x008fc600078e020f */
[----:B------:R-:W-:Y:S01]  /*1f570*/  IADD3.X R26, R26, UR7, R3, P0, !PT ;  /* 0x000000071a1a7c10 */ /* 0x000fe200087fe403 */
[C---:B--2---:R-:W-:Y:S02]  /*1f580*/  IMAD.SHL.U32 R13, R11.reuse, 0x10, RZ ;  /* 0x000000100b0d7824 */ /* 0x044fe400078e00ff */
[----:B------:R-:W-:-:S03]  /*1f590*/  IMAD.SHL.U32 R11, R11, 0x10, RZ ;  /* 0x000000100b0b7824 */ /* 0x000fc600078e00ff */
[----:B------:R-:W-:Y:S02]  /*1f5a0*/  LOP3.LUT R13, R13, 0x10, RZ, 0xc0, !PT ;  /* 0x000000100d0d7812 */ /* 0x000fe400078ec0ff */
[----:B------:R-:W-:Y:S02]  /*1f5b0*/  LOP3.LUT R11, R11, 0x10, RZ, 0xc0, !PT ;  /* 0x000000100b0b7812 */ /* 0x000fe400078ec0ff */
[C---:B------:R-:W-:Y:S02]  /*1f5c0*/  LOP3.LUT R14, R13.reuse, 0x40, RZ, 0xfc, !PT ;  /* 0x000000400d0e7812 */ /* 0x040fe400078efcff */
[----:B------:R-:W-:Y:S02]  /*1f5d0*/  LOP3.LUT R13, R13, 0x20, RZ, 0xfc, !PT ;  /* 0x000000200d0d7812 */ /* 0x000fe400078efcff */
[-C--:B-1----:R-:W-:Y:S02]  /*1f5e0*/  ISETP.GE.AND P2, PT, R14, R12.reuse, PT ;  /* 0x0000000c0e00720c */ /* 0x082fe40003f46270 */
[----:B------:R-:W-:-:S02]  /*1f5f0*/  ISETP.GE.AND P3, PT, R13, R12, PT ;  /* 0x0000000c0d00720c */ /* 0x000fc40003f66270 */
[----:B------:R-:W-:Y:S01]  /*1f600*/  ISETP.GE.AND P4, PT, R11, R12, PT ;  /* 0x0000000c0b00720c */ /* 0x000fe20003f86270 */
[----:B------:R-:W-:-:S12]  /*1f610*/  BRA.DIV UR4, `(.L_x_1582) ;  /* 0x0000003e04407947 */ /* 0x000fd8000b800000 */
        /* <DEDUP_REMOVED lines=13> */
.L_x_1708:
        /* <DEDUP_REMOVED lines=13> */
.L_x_1583:
        /* <DEDUP_REMOVED lines=11> */
.L_x_1584:
[----:B------:R2:W-:Y:S01]  /*1f870*/  SYNCS.ARRIVE.TRANS64.A1T0 RZ, [R0+URZ+0x19c70], RZ ;  /* 0x019c70ff00ff79a7 */ /* 0x0005e2000810003f */
[----:B------:R-:W-:Y:S05]  /*1f880*/  @!P3 BRA `(.L_x_1585) ;  /* 0x000000000004b947 */ /* 0x000fea0003800000 */
[----:B------:R-:W-:Y:S01]  /*1f890*/  BPT.TRAP 0x1 ;  /* 0x000000040000795c */ /* 0x000fe20000300000 */
.L_x_1585:
[----:B------:R-:W3:Y:S01]  /*1f8a0*/  SYNCS.PHASECHK.TRANS64.TRYWAIT P0, [R0+URZ+0x19c40], R10 ;  /* 0x019c400a000075a7 */ /* 0x000ee2000800017f */
[----:B------:R-:W-:Y:S04]  /*1f8b0*/  BSSY B0, `(.L_x_1586) ;  /* 0x0000002000007945 */ /* 0x000fe80003800000 */
[----:B---3--:R-:W-:Y:S05]  /*1f8c0*/  @!P0 BRA `(.L_x_1587) ;  /* 0x0000003c00408947 */ /* 0x008fea0003800000 */
.L_x_1709:
[----:B------:R-:W-:Y:S05]  /*1f8d0*/  BSYNC B0 ;  /* 0x0000000000007941 */ /* 0x000fea0003800000 */
.L_x_1586:
[----:B------:R-:W4:Y:S01]  /*1f8e0*/  LDL R11, [R1] ;  /* 0x00000000010b7983 */ /* 0x000f220000100800 */
[----:B------:R-:W-:Y:S01]  /*1f8f0*/  ULDC.64 UR4, c[0x0][0x300] ;  /* 0x0000c00000047ab9 */ /* 0x000fe20000000a00 */
[----:B------:R-:W-:Y:S01]  /*1f900*/  ULDC.64 UR6, c[0x0][0x2e8] ;  /* 0x0000ba0000067ab9 */ /* 0x000fe20000000a00 */
[----:B------:R-:W-:Y:S01]  /*1f910*/  IMAD R9, R9, UR4, RZ ;  /* 0x0000000409097c24 */ /* 0x000fe2000f8e02ff */
[----:B------:R-:W5:Y:S01]  /*1f920*/  S2R R13, SR_TID.X ;  /* 0x00000000000d7919 */ /* 0x000f620000002100 */
        /* <DEDUP_REMOVED lines=9> */
[----:B------:R-:W-:-:S03]  /*1f9c0*/  IMAD.WIDE.U32 R2, R18, UR4, R2 ;  /* 0x0000000412027c25 */ /* 0x000fc6000f8e0002 */
[----:B------:R-:W-:Y:S01]  /*1f9d0*/  IADD3 R7, P0, R2, UR6, RZ ;  /* 0x0000000602077c10 */ /* 0x000fe2000ff1e0ff */
[C---:B-----5:R-:W-:Y:S02]  /*1f9e0*/  IMAD.SHL.U32 R12, R13.reuse, 0x10, RZ ;  /* 0x000000100d0c7824 */ /* 0x060fe400078e00ff */
[----:B-1----:R-:W-:-:S03]  /*1f9f0*/  IMAD.SHL.U32 R21, R13, 0x10, RZ ;  /* 0x000000100d157824 */ /* 0x002fc600078e00ff */
[----:B------:R-:W-:Y:S02]  /*1fa00*/  LOP3.LUT R12, R12, 0x10, RZ, 0xc0, !PT ;  /* 0x000000100c0c7812 */ /* 0x000fe400078ec0ff */
[----:B------:R-:W-:Y:S02]  /*1fa10*/  LOP3.LUT R21, R21, 0x10, RZ, 0xc0, !PT ;  /* 0x0000001015157812 */ /* 0x000fe400078ec0ff */
[C---:B------:R-:W-:Y:S02]  /*1fa20*/  LOP3.LUT R13, R12.reuse, 0x40, RZ, 0xfc, !PT ;  /* 0x000000400c0d7812 */ /* 0x040fe400078efcff */
[----:B------:R-:W-:Y:S01]  /*1fa30*/  LOP3.LUT R12, R12, 0x20, RZ, 0xfc, !PT ;  /* 0x000000200c0c7812 */ /* 0x000fe200078efcff */
[----:B----4-:R-:W-:Y:S01]  /*1fa40*/  IMAD R8, R11, UR4, RZ ;  /* 0x000000040b087c24 */ /* 0x010fe2000f8e02ff */
[----:B------:R-:W-:Y:S01]  /*1fa50*/  UMOV UR4, 0xffffffff ;  /* 0xffffffff00047882 */ /* 0x000fe20000000000 */
[----:B------:R-:W1:Y:S02]  /*1fa60*/  LDC R11, c[0x0][0x2f4] ;  /* 0x0000bd00ff0b7b82 */ /* 0x000e640000000800 */
[----:B------:R-:W-:-:S05]  /*1fa70*/  IMAD R8, R18, UR5, R8 ;  /* 0x0000000512087c24 */ /* 0x000fca000f8e0208 */
[----:B------:R-:W-:Y:S02]  /*1fa80*/  IADD3.X R8, R8, UR7, R3, P0, !PT ;  /* 0x0000000708087c10 */ /* 0x000fe400087fe403 */
[-C--:B-1----:R-:W-:Y:S02]  /*1fa90*/  ISETP.GE.AND P2, PT, R13, R11.reuse, PT ;  /* 0x0000000b0d00720c */ /* 0x082fe40003f46270 */
        /* <DEDUP_REMOVED lines=12> */
.L_x_1715:
        /* <DEDUP_REMOVED lines=10> */
.L_x_1589:
        /* <DEDUP_REMOVED lines=11> */
.L_x_1590:
[----:B------:R2:W-:Y:S02]  /*1fcb0*/  SYNCS.ARRIVE.TRANS64.A1T0 RZ, [R0+URZ+0x19c30], RZ ;  /* 0x019c30ff00ff79a7 */ /* 0x0005e4000810003f */
[----:B--23--:R-:W-:-:S05]  /*1fcc0*/  IMAD.U32 R0, RZ, RZ, UR36 ;  /* 0x00000024ff007e24 */ /* 0x00cfca000f8e00ff */
[----:B------:R-:W-:-:S13]  /*1fcd0*/  ISETP.NE.AND P0, PT, R0, 0x3, PT ;  /* 0x000000030000780c */ /* 0x000fda0003f05270 */
[----:B------:R-:W-:Y:S05]  /*1fce0*/  @!P0 BRA `(.L_x_1591) ;  /* 0x0000000000048947 */ /* 0x000fea0003800000 */
[----:B------:R-:W-:Y:S01]  /*1fcf0*/  BPT.TRAP 0x1 ;  /* 0x000000040000795c */ /* 0x000fe20000300000 */
.L_x_1591:
[----:B------:R-:W-:Y:S01]  /*1fd00*/  LOP3.LUT R0, R6, 0x1, RZ, 0x3c, !PT ;  /* 0x0000000106007812 */ /* 0x000fe200078e3cff */
[----:B------:R-:W-:Y:S01]  /*1fd10*/  IMAD R2, R4, 0x8, R23 ;  /* 0x0000000804027824 */ /* 0x000fe200078e0217 */
[----:B------:R-:W-:Y:S02]  /*1fd20*/  BSSY B0, `(.L_x_1592) ;  /* 0x0000004000007945 */ /* 0x000fe40003800000 */
[----:B------:R-:W-:-:S04]  /*1fd30*/  SHF.L.U32 R0, R0, 0x1f, RZ ;  /* 0x0000001f00007819 */ /* 0x000fc800000006ff */
[----:B------:R-:W0:Y:S02]  /*1fd40*/  SYNCS.PHASECHK.TRANS64.TRYWAIT P2, [R2+URZ+0x19c70], R0 ;  /* 0x019c7000020075a7 */ /* 0x000e24000804017f */
[----:B0-----:R-:W-:Y:S05]  /*1fd50*/  @!P2 BRA `(.L_x_1593) ;  /* 0x0000003800c8a947 */ /* 0x001fea0003800000 */
.L_x_1716:
[----:B------:R-:W-:Y:S05]  /*1fd60*/  BSYNC B0 ;  /* 0x0000000000007941 */ /* 0x000fea0003800000 */
.L_x_1592:
[----:B------:R-:W-:-:S05]  /*1fd70*/  IMAD.U32 R3, RZ, RZ, UR39 ;  /* 0x00000027ff037e24 */ /* 0x000fca000f8e00ff */
[----:B------:R-:W-:-:S13]  /*1fd80*/  ISETP.NE.AND P2, PT, R3, 0x3, PT ;  /* 0x000000030300780c */ /* 0x000fda0003f45270 */
[----:B------:R-:W-:Y:S05]  /*1fd90*/  @!P2 BRA `(.L_x_1594) ;  /* 0x000000000004a947 */ /* 0x000fea0003800000 */
[----:B------:R-:W-:Y:S01]  /*1fda0*/  BPT.TRAP 0x1 ;  /* 0x000000040000795c */ /* 0x000fe20000300000 */
.L_x_1594:
[----:B0-----:R-:W-:Y:S01]  /*1fdb0*/  SHF.L.U32 R0, R6, 0x1f, RZ ;  /* 0x0000001f06007819 */ /* 0x001fe200000006ff */
[----:B------:R-:W-:-:S03]  /*1fdc0*/  IMAD R3, R4, 0x3000, RZ ;  /* 0x0000300004037824 */ /* 0x000fc600078e02ff */
[----:B------:R-:W0:Y:S02]  /*1fdd0*/  SYNCS.PHASECHK.TRANS64.TRYWAIT P2, [R2+URZ+0x19c60], R0 ;  /* 0x019c6000020075a7 */ /* 0x000e24000804017f */
[----:B0-----:R-:W-:Y:S05]  /*1fde0*/  @!P2 BRA `(.L_x_1595) ;  /* 0x0000003800b8a947 */ /* 0x001fea0003800000 */
.L_x_1717:
        /* <DEDUP_REMOVED lines=55> */
.L_x_1596:
[----:B-1----:R1:W-:Y:S01]  /*20160*/  SYNCS.ARRIVE.TRANS64.A1T0 RZ, [R2+URZ+0x19c50], RZ ;  /* 0x019c50ff02ff79a7 */ /* 0x0023e2000810003f */
[----:B------:R-:W-:Y:S06]  /*20170*/  BAR.SYNC.DEFER_BLOCKING 0x2, 0x80 ;  /* 0x0082000000007b1d */ /* 0x000fec0000010000 */
[----:B------:R-:W-:Y:S05]  /*20180*/  @!P0 BRA `(.L_x_1597) ;  /* 0x0000000000048947 */ /* 0x000fea0003800000 */
[----:B------:R-:W-:Y:S01]  /*20190*/  BPT.TRAP 0x1 ;  /* 0x000000040000795c */ /* 0x000fe20000300000 */
.L_x_1597:
[----:B------:R-:W2:Y:S01]  /*201a0*/  LDL R0, [R1+0x14] ;  /* 0x0000140001007983 */ /* 0x000ea20000100800 */
[----:B-1----:R-:W-:Y:S02]  /*201b0*/  VIADD R2, R2, 0x19c80 ;  /* 0x00019c8002027836 */ /* 0x002fe40000000000 */
[----:B------:R-:W-:Y:S02]  /*201c0*/  IMAD.MOV.U32 R4, RZ, RZ, R24 ;  /* 0x000000ffff047224 */ /* 0x000fe400078e0018 */
[----:B------:R-:W-:Y:S01]  /*201d0*/  IMAD.MOV.U32 R6, RZ, RZ, R27 ;  /* 0x000000ffff067224 */ /* 0x000fe200078e001b */
[----:B--2---:R-:W-:-:S04]  /*201e0*/  PRMT R2, R0, 0x654, R2 ;  /* 0x0000065400027816 */ /* 0x004fc80000000002 */
[----:B------:R1:W-:Y:S01]  /*201f0*/  SYNCS.ARRIVE.TRANS64.RED.A1T0 RZ, [R2+URZ], RZ ;  /* 0x000000ff02ff79a7 */ /* 0x0003e2000810043f */
[----:B------:R-:W-:Y:S05]  /*20200*/  @P1 BRA `(.L_x_1598) ;  /* 0xffffffec00b81947 */ /* 0x000fea000383ffff */
.L_x_1578:
[----:B--2---:R-:W1:Y:S01]  /*20210*/  S2R R0, SR_TID.X ;  /* 0x0000000000007919 */ /* 0x004e620000002100 */
[----:B------:R-:W-:Y:S01]  /*20220*/  BSSY B0, `(.L_x_1599) ;  /* 0x0000012000007945 */ /* 0x000fe20003800000 */
[----:B-1----:R-:W-:Y:S01]  /*20230*/  LOP3.LUT R2, R0, 0x7f, RZ, 0xc0, !PT ;  /* 0x0000007f00027812 */ /* 0x002fe200078ec0ff */
        /* <DEDUP_REMOVED lines=16> */
.L_x_1600:
[----:B------:R-:W-:Y:S05]  /*20340*/  BSYNC B0 ;  /* 0x0000000000007941 */ /* 0x000fea0003800000 */
.L_x_1599:
[----:B------:R-:W-:Y:S05]  /*20350*/  @!P0 BRA `(.L_x_1601) ;  /* 0x0000000000048947 */ /* 0x000fea0003800000 */
[----:B------:R-:W-:Y:S01]  /*20360*/  BPT.TRAP 0x1 ;  /* 0x000000040000795c */ /* 0x000fe20000300000 */
.L_x_1601:
[----:B------:R-:W-:Y:S01]  /*20370*/  LOP3.LUT R0, R27, 0x1, RZ, 0x3c, !PT ;  /* 0x000000011b007812 */ /* 0x000fe200078e3cff */
[----:B0-----:R-:W-:Y:S01]  /*20380*/  IMAD R3, R24, 0x8, R23 ;  /* 0x0000000818037824 */ /* 0x001fe200078e0217 */
[----:B------:R-:W-:Y:S02]  /*20390*/  BSSY B0, `(.L_x_1602) ;  /* 0x0000004000007945 */ /* 0x000fe40003800000 */
[----:B------:R-:W-:-:S04]  /*203a0*/  SHF.L.U32 R0, R0, 0x1f, RZ ;  /* 0x0000001f00007819 */ /* 0x000fc800000006ff */
[----:B------:R-:W0:Y:S02]  /*203b0*/  SYNCS.PHASECHK.TRANS64.TRYWAIT P1, [R3+URZ+0x19c70], R0 ;  /* 0x019c7000030075a7 */ /* 0x000e24000802017f */
[----:B0-----:R-:W-:Y:S05]  /*203c0*/  @!P1 BRA `(.L_x_1603) ;  /* 0x0000003400549947 */ /* 0x001fea0003800000 */
.L_x_1718:
[----:B------:R-:W-:Y:S05]  /*203d0*/  BSYNC B0 ;  /* 0x0000000000007941 */ /* 0x000fea0003800000 */
.L_x_1602:
[----:B------:R-:W-:-:S05]  /*203e0*/  IMAD.U32 R2, RZ, RZ, UR39 ;  /* 0x00000027ff027e24 */ /* 0x000fca000f8e00ff */
[----:B------:R-:W-:-:S13]  /*203f0*/  ISETP.NE.AND P1, PT, R2, 0x3, PT ;  /* 0x000000030200780c */ /* 0x000fda0003f25270 */
[----:B------:R-:W-:Y:S05]  /*20400*/  @!P1 BRA `(.L_x_1604) ;  /* 0x0000000000049947 */ /* 0x000fea0003800000 */
[----:B------:R-:W-:Y:S01]  /*20410*/  BPT.TRAP 0x1 ;  /* 0x000000040000795c */ /* 0x000fe20000300000 */
.L_x_1604:
[----:B0-----:R-:W-:-:S04]  /*20420*/  SHF.L.U32 R0, R27, 0x1f, RZ ;  /* 0x0000001f1b007819 */ /* 0x001fc800000006ff */
[----:B------:R-:W0:Y:S02]  /*20430*/  SYNCS.PHASECHK.TRANS64.TRYWAIT P1, [R3+URZ+0x19c60], R0 ;  /* 0x019c6000030075a7 */ /* 0x000e24000802017f */
[----:B0-----:R-:W-:Y:S05]  /*20440*/  @!P1 BRA `(.L_x_1605) ;  /* 0x0000003400489947 */ /* 0x001fea0003800000 */
.L_x_1719:
[----:B------:R-:W0:Y:S04]  /*20450*/  LDL R4, [R1+0x24] ;  /* 0x0000240001047983 */ /* 0x000e280000100800 */
[----:B------:R-:W2:Y:S04]  /*20460*/  LDL R10, [R1+0x1c] ;  /* 0x00001c00010a7983 */ /* 0x000ea80000100800 */
[----:B------:R-:W3:Y:S01]  /*20470*/  LDL R12, [R1+0x20] ;  /* 0x00002000010c7983 */ /* 0x000ee20000100800 */
[----:B------:R-:W-:Y:S01]  /*20480*/  IMAD R2, R24, 0x3000, RZ ;  /* 0x0000300018027824 */ /* 0x000fe200078e02ff */
[----:B------:R-:W-:Y:S05]  /*20490*/  WARPSYNC.ALL ;  /* 0x0000000000007948 */ /* 0x000fea0003800000 */
[----:B0-----:R-:W-:-:S02]  /*204a0*/  LOP3.LUT R0, R2, R4, RZ, 0xfc, !PT ;  /* 0x0000000402007212 */ /* 0x001fc400078efcff */
[----:B--2---:R-:W-:-:S03]  /*204b0*/  LOP3.LUT R2, R2, R10, RZ, 0xfc, !PT ;  /* 0x0000000a02027212 */ /* 0x004fc600078efcff */
[C---:B------:R-:W-:Y:S02]  /*204c0*/  IMAD.IADD R0, R23.reuse, 0x1, R0 ;  /* 0x0000000117007824 */ /* 0x040fe400078e0200 */
        /* <DEDUP_REMOVED lines=48> */
.L_x_1606:
[----:B-1----:R1:W-:Y:S01]  /*207d0*/  SYNCS.ARRIVE.TRANS64.A1T0 RZ, [R3+URZ+0x19c50], RZ ;  /* 0x019c50ff03ff79a7 */ /* 0x0023e2000810003f */
[----:B------:R-:W-:Y:S06]  /*207e0*/  BAR.SYNC.DEFER_BLOCKING 0x2, 0x80 ;  /* 0x0082000000007b1d */ /* 0x000fec0000010000 */
[----:B------:R-:W-:Y:S05]  /*207f0*/  @!P0 BRA `(.L_x_1607) ;  /* 0x0000000000048947 */ /* 0x000fea0003800000 */
[----:B------:R-:W-:Y:S01]  /*20800*/  BPT.TRAP 0x1 ;  /* 0x000000040000795c */ /* 0x000fe20000300000 */
.L_x_1607:
        /* <DEDUP_REMOVED lines=9> */
.L_x_1548:
[----:B------:R-:W-:-:S13]  /*208a0*/  LOP3.LUT P0, RZ, R22, 0x10, RZ, 0xc0, !PT ;  /* 0x0000001016ff7812 */ /* 0x000fda000780c0ff */
        /* <DEDUP_REMOVED lines=8> */
[----:B------:R2:W3:Y:S01]  /*20930*/  LDS.128 R16, [R23+0x19cd0] ;  /* 0x019cd00017107984 */ /* 0x0004e20000000c00 */
[----:B------:R-:W-:Y:S06]  /*20940*/  BAR.ARV 0x4, 0x200 ;  /* 0x0108000000007b1d */ /* 0x000fec0000002000 */
[----:B------:R-:W-:Y:S05]  /*20950*/  BRA `(.L_x_1609) ;  /* 0x0000000800d47947 */ /* 0x000fea0003800000 */
.L_x_1608:
        /* <DEDUP_REMOVED lines=35> */
[----:B------:R0:W1:Y:S02]  /*20b90*/  SHFL.IDX PT, R14, R3, 0x1f, 0x1f ;  /* 0x03e01f00030e7f89 */ /* 0x00006400000e0000 */
.L_x_1729:
[----:B------:R-:W-:Y:S02]  /*20ba0*/  ULDC UR4, c[0x0][0xc38] ;  /* 0x00030e0000047ab9 */ /* 0x000fe40000000800 */
[----:B------:R-:W-:-:S04]  /*20bb0*/  IMAD.U32 R4, RZ, RZ, UR4 ;  /* 0x00000004ff047e24 */ /* 0x000fc8000f8e00ff */
[----:B-1----:R-:W-:-:S04]  /*20bc0*/  IMAD R5, R14, R4, RZ ;  /* 0x000000040e057224 */ /* 0x002fc800078e02ff */
[----:B------:R-:W-:-:S05]  /*20bd0*/  IMAD.IADD R16, R16, 0x1, R5 ;  /* 0x0000000110107824 */ /* 0x000fca00078e0205 */
[----:B------:R-:W-:-:S13]  /*20be0*/  ISETP.GT.AND P6, PT, R16, R0, PT ;  /* 0x000000001000720c */ /* 0x000fda0003fc4270 */
[----:B------:R-:W-:Y:S05]  /*20bf0*/  @P6 BRA `(.L_x_1611) ;  /* 0x00000000009c6947 */ /* 0x000fea0003800000 */
.L_x_1616:
        /* <DEDUP_REMOVED lines=14> */
.L_x_1614:
[----:B------:R-:W-:Y:S05]  /*20ce0*/  BSYNC B0 ;  /* 0x0000000000007941 */ /* 0x000fea0003800000 */
.L_x_1613:
        /* <DEDUP_REMOVED lines=18> */
.L_x_1737:
[----:B------:R-:W-:Y:S02]  /*20e10*/  ULDC UR4, c[0x0][0xc38] ;  /* 0x00030e0000047ab9 */ /* 0x000fe40000000800 */
[----:B------:R-:W-:-:S04]  /*20e20*/  IMAD.U32 R4, RZ, RZ, UR4 ;  /* 0x00000004ff047e24 */ /* 0x000fc8000f8e00ff */
[----:B-1----:R-:W-:-:S04]  /*20e30*/  IMAD R5, R14, R4, RZ ;  /* 0x000000040e057224 */ /* 0x002fc800078e02ff */
[----:B------:R-:W-:-:S05]  /*20e40*/  IMAD.IADD R16, R5, 0x1, R16 ;  /* 0x0000000105107824 */ /* 0x000fca00078e0210 */
[----:B------:R-:W-:-:S13]  /*20e50*/  ISETP.GT.AND P6, PT, R16, R0, PT ;  /* 0x000000001000720c */ /* 0x000fda0003fc4270 */
[----:B------:R-:W-:Y:S05]  /*20e60*/  @!P6 BRA `(.L_x_1616) ;  /* 0xfffffffc0064e947 */ /* 0x000fea000383ffff */
.L_x_1611:
        /* <DEDUP_REMOVED lines=8> */
.L_x_1741:
[----:B------:R-:W-:Y:S01]  /*20ef0*/  ISETP.NE.AND P0, PT, R5, RZ, PT ;  /* 0x000000ff0500720c */ /* 0x000fe20003f05270 */
[----:B------:R-:W-:-:S12]  /*20f00*/  IMAD.MOV.U32 R5, RZ, RZ, RZ ;  /* 0x000000ffff057224 */ /* 0x000fd800078e00ff */
[----:B------:R-:W-:Y:S05]  /*20f10*/  @!P0 BRA `(.L_x_1618) ;  /* 0x0000000000108947 */ /* 0x000fea0003800000 */
[----:B------:R-:W-:Y:S01]  /*20f20*/  UMOV UR4, 0xffffffff ;  /* 0xffffffff00047882 */ /* 0x000fe20000000000 */
[----:B------:R-:W-:Y:S02]  /*20f30*/  VIADD R12, R6, 0xffffffff ;  /* 0xffffffff060c7836 */ /* 0x000fe40000000000 */
[----:B------:R-:W-:Y:S05]  /*20f40*/  BRA.DIV UR4, `(.L_x_1619) ;  /* 0x0000003204c87947 */ /* 0x000fea000b800000 */
[----:B------:R3:W4:Y:S02]  /*20f50*/  SHFL.IDX PT, R5, R3, R12, 0x1f ;  /* 0x00001f0c03057589 */ /* 0x00072400000e0000 */
.L_x_1618:
[----:B01-3--:R-:W0:Y:S01]  /*20f60*/  LDC.64 R2, c[0x0][0xc90] ;  /* 0x00032400ff027b82 */ /* 0x00be220000000a00 */
[----:B------:R-:W-:-:S04]  /*20f70*/  IMAD.IADD R19, R6, 0x1, R19 ;  /* 0x0000000106137824 */ /* 0x000fc800078e0213 */
[----:B0-----:R-:W-:-:S05]  /*20f80*/  IMAD.WIDE R2, R19, 0x4, R2 ;  /* 0x0000000413027825 */ /* 0x001fca00078e0202 */
[----:B------:R-:W2:Y:S01]  /*20f90*/  LDG.E R7, desc[UR42][R2.64] ;  /* 0x0000002a02077981 */ /* 0x000ea2000c1e1900 */
[----:B----4-:R-:W-:-:S04]  /*20fa0*/  IMAD R16, R5, R4, R16 ;  /* 0x0000000405107224 */ /* 0x010fc800078e0210 */
[----:B------:R-:W-:Y:S02]  /*20fb0*/  IMAD.IADD R0, R0, 0x1, -R16 ;  /* 0x0000000100007824 */ /* 0x000fe400078e0a10 */
[----:B--2---:R-:W-:-:S05]  /*20fc0*/  IMAD R6, R17, R7, RZ ;  /* 0x0000000711067224 */ /* 0x004fca00078e02ff */
[----:B------:R-:W-:-:S04]  /*20fd0*/  IABS R8, R6 ;  /* 0x0000000600087213 */ /* 0x000fc80000000000 */
        /* <DEDUP_REMOVED lines=10> */
[----:B------:R-:W-:-:S04]  /*21080*/  IMAD.HI.U32 R2, R2, R3, RZ ;  /* 0x0000000302027227 */ /* 0x000fc800078e00ff */
[----:B------:R-:W-:-:S04]  /*21090*/  IMAD.MOV R5, RZ, RZ, -R5 ;  /* 0x000000ffff057224 */ /* 0x000fc800078e0a05 */
        /* <DEDUP_REMOVED lines=14> */
[----:B------:R-:W-:-:S03]  /*21180*/  IMAD R0, R6, R2, R0 ;  /* 0x0000000206007224 */ /* 0x000fc600078e0200 */
[----:B------:R-:W-:Y:S01]  /*21190*/  VIADDMNMX R4, R3, R4, R7, PT ;  /* 0x0000000403047246 */ /* 0x000fe20003800107 */
[----:B------:R-:W-:-:S03]  /*211a0*/  IMAD.IADD R5, R0, 0x1, R5 ;  /* 0x0000000100057824 */ /* 0x000fc600078e0205 */
        /* <DEDUP_REMOVED lines=23> */
[----:B------:R-:W-:Y:S01]  /*21320*/  @!P1 LOP3.LUT R2, RZ, R4, RZ, 0x33, !PT ;  /* 0x00000004ff029212 */ /* 0x000fe200078e33ff */
[----:B------:R-:W-:-:S04]  /*21330*/  IMAD.MOV R4, RZ, RZ, -R4 ;  /* 0x000000ffff047224 */ /* 0x000fc800078e0a04 */
[----:B------:R-:W-:Y:S01]  /*21340*/  IMAD R18, R2, R4, R5 ;  /* 0x0000000402127224 */ /* 0x000fe200078e0205 */
[----:B------:R-:W-:-:S05]  /*21350*/  LOP3.LUT R2, RZ, R2, RZ, 0x33, !PT ;  /* 0x00000002ff027212 */ /* 0x000fca00078e33ff */
[----:B------:R-:W-:Y:S01]  /*21360*/  IMAD.IADD R17, R17, 0x1, R2 ;  /* 0x0000000111117824 */ /* 0x000fe200078e0202 */
[----:B------:R-:W-:Y:S06]  /*21370*/  BRA `(.L_x_1620) ;  /* 0x00000000001c7947 */ /* 0x000fec0003800000 */
.L_x_1612:
[----:B------:R-:W-:Y:S01]  /*21380*/  UMOV UR4, URZ ;  /* 0x0000003f00047c82 */ /* 0x000fe20008000000 */
[----:B------:R-:W-:Y:S01]  /*21390*/  UMOV UR5, URZ ;  /* 0x0000003f00057c82 */ /* 0x000fe20008000000 */
[----:B------:R-:W-:Y:S01]  /*213a0*/  ULDC UR6, c[0x0][0xc3c] ;  /* 0x00030f0000067ab9 */ /* 0x000fe20000000800 */
[----:B------:R-:W-:Y:S02]  /*213b0*/  IMAD.MOV.U32 R16, RZ, RZ, R0 ;  /* 0x000000ffff107224 */ /* 0x000fe400078e0000 */
[----:B------:R-:W-:Y:S02]  /*213c0*/  IMAD.U32 R17, RZ, RZ, UR4 ;  /* 0x00000004ff117e24 */ /* 0x000fe4000f8e00ff */
[----:B------:R-:W-:Y:S02]  /*213d0*/  IMAD.U32 R18, RZ, RZ, UR5 ;  /* 0x00000005ff127e24 */ /* 0x000fe4000f8e00ff */
[----:B------:R-:W-:-:S07]  /*213e0*/  IMAD.U32 R19, RZ, RZ, UR6 ;  /* 0x00000006ff137e24 */ /* 0x000fce000f8e00ff */
.L_x_1620:
[----:B------:R1:W2:Y:S01]  /*213f0*/  LDL R2, [R1+0x14] ;  /* 0x0000140001027983 */ /* 0x0002a20000100800 */
[----:B------:R-:W3:Y:S01]  /*21400*/  S2R R0, SR_TID.X ;  /* 0x0000000000007919 */ /* 0x000ee20000002100 */
[----:B------:R-:W-:Y:S05]  /*21410*/  WARPSYNC.ALL ;  /* 0x0000000000007948 */ /* 0x000fea0003800000 */
[----:B---3--:R-:W-:Y:S01]  /*21420*/  LOP3.LUT R0, R0, 0x1f, RZ, 0xc0, !PT ;  /* 0x0000001f00007812 */ /* 0x008fe200078ec0ff */
[----:B------:R-:W-:Y:S03]  /*21430*/  BAR.SYNC.DEFER_BLOCKING 0x4, 0x200 ;  /* 0x0108000000007b1d */ /* 0x000fe60000010000 */
[----:B------:R-:W-:-:S13]  /*21440*/  ISETP.NE.AND P0, PT, R0, RZ, PT ;  /* 0x000000ff0000720c */ /* 0x000fda0003f05270 */
[----:B------:R-:W-:Y:S01]  /*21450*/  @!P0 MOV R0, 0x400 ;  /* 0x0000040000008802 */ /* 0x000fe20000000f00 */
[----:B--2---:R-:W2:Y:S03]  /*21460*/  @!P0 S2R R2, SR_CgaCtaId ;  /* 0x0000000000028919 */ /* 0x004ea60000008800 */
[----:B--2---:R-:W-:Y:S01]  /*21470*/  @!P0 LEA R23, R2, R0, 0x18 ;  /* 0x0000000002178211 */ /* 0x004fe200078ec0ff */
[----:B------:R1:W-:Y:S04]  /*21480*/  @!P0 STL [R1+0x14], R2 ;  /* 0x0000140201008387 */ /* 0x0003e80000100800 */
[----:B------:R1:W-:Y:S01]  /*21490*/  @!P0 STS.128 [R23+0x19cd0], R16 ;  /* 0x019cd01017008388 */ /* 0x0003e20000000c00 */
[----:B------:R-:W-:Y:S06]  /*214a0*/  BAR.ARV 0x5, 0x200 ;  /* 0x0148000000007b1d */ /* 0x000fec0000002000 */
.L_x_1609:
[----:B------:R-:W-:Y:S02]  /*214b0*/  ULDC UR4, c[0x0][0xc3c] ;  /* 0x00030f0000047ab9 */ /* 0x000fe40000000800 */
[----:B---3--:R-:W-:-:S13]  /*214c0*/  ISETP.GE.AND P0, PT, R19, UR4, PT ;  /* 0x0000000413007c0c */ /* 0x008fda000bf06270 */
[----:B------:R-:W-:Y:S05]  /*214d0*/  @!P0 BRA `(.L_x_1621) ;  /* 0xffffff98006c8947 */ /* 0x000fea000383ffff */
[----:B------:R-:W-:Y:S05]  /*214e0*/  BSYNC B7 ;  /* 0x0000000000077941 */ /* 0x000fea0003800000 */
.L_x_1487:
[----:B--2---:R-:W2:Y:S01]  /*214f0*/  LDL.LU R0, [R1+0x44] ;  /* 0x0000440001007983 */ /* 0x004ea20000300800 */
        /* <DEDUP_REMOVED lines=11> */
.L_x_1744:
[----:B------:R-:W-:Y:S05]  /*215b0*/  BSYNC B0 ;  /* 0x0000000000007941 */ /* 0x000fea0003800000 */
.L_x_1622:
[----:B------:R-:W-:-:S03]  /*215c0*/  UMOV UR4, 0xffffffff ;  /* 0xffffffff00047882 */ /* 0x000fc60000000000 */
[----:B------:R-:W-:Y:S05]  /*215d0*/  BRA.DIV UR4, `(.L_x_1624) ;  /* 0x0000002e04607947 */ /* 0x000fea000b800000 */
[----:B0-----:R-:W0:Y:S02]  /*215e0*/  S2R R0, SR_TID.X ;  /* 0x0000000000007919 */ /* 0x001e240000002100 */
[----:B0-----:R-:W-:-:S04]  /*215f0*/  SHF.R.U32.HI R0, RZ, 0x5, R0 ;  /* 0x00000005ff007819 */ /* 0x001fc80000011600 */
[----:B------:R-:W-:-:S05]  /*21600*/  LOP3.LUT R0, R0, 0x3, RZ, 0xc0, !PT ;  /* 0x0000000300007812 */ /* 0x000fca00078ec0ff */
[----:B------:R0:W1:Y:S02]  /*21610*/  SHFL.IDX PT, R14, R0, RZ, 0x1f ;  /* 0x00001fff000e7589 */ /* 0x00006400000e0000 */
.L_x_1747:
[----:B-1----:R-:W-:-:S13]  /*21620*/  ISETP.NE.AND P0, PT, R14, RZ, PT ;  /* 0x000000ff0e00720c */ /* 0x002fda0003f05270 */
[----:B------:R-:W-:Y:S05]  /*21630*/  @P0 BRA `(.L_x_1279) ;  /* 0x0000000000a80947 */ /* 0x000fea0003800000 */
[----:B------:R-:W-:-:S03]  /*21640*/  UMOV UR4, 0xffffffff ;  /* 0xffffffff00047882 */ /* 0x000fc60000000000 */
[----:B------:R-:W-:Y:S05]  /*21650*/  BRA.DIV UR4, `(.L_x_1625) ;  /* 0x0000002e04747947 */ /* 0x000fea000b800000 */
[----:B------:R-:W-:-:S13]  /*21660*/  ELECT P6, URZ, PT ;  /* 0x00000000003f782f */ /* 0x000fda00038c0000 */
.L_x_1750:
[----:B------:R-:W-:Y:S05]  /*21670*/  @!P6 BRA `(.L_x_1279) ;  /* 0x000000000098e947 */ /* 0x000fea0003800000 */
[----:B------:R-:W-:-:S06]  /*21680*/  ULOP3.LUT UR4, UR37, 0x2, URZ, 0xfc, !UPT ;  /* 0x0000000225047892 */ /* 0x000fcc000f8efc3f */
[----:B0-----:R-:W-:-:S05]  /*21690*/  IMAD.U32 R0, RZ, RZ, UR4 ;  /* 0x00000004ff007e24 */ /* 0x001fca000f8e00ff */
[----:B------:R-:W-:-:S13]  /*216a0*/  ISETP.NE.AND P0, PT, R0, 0x3, PT ;  /* 0x000000030000780c */ /* 0x000fda0003f05270 */
[----:B------:R-:W-:Y:S05]  /*216b0*/  @!P0 BRA `(.L_x_1626) ;  /* 0x0000000000048947 */ /* 0x000fea0003800000 */
[----:B------:R-:W-:Y:S01]  /*216c0*/  BPT.TRAP 0x1 ;  /* 0x000000040000795c */ /* 0x000fe20000300000 */
.L_x_1626:
[C---:B------:R-:W-:Y:S01]  /*216d0*/  IMAD R3, R24.reuse, 0x8, R5 ;  /* 0x0000000818037824 */ /* 0x040fe200078e0205 */
[----:B------:R-:W-:Y:S01]  /*216e0*/  SHF.L.U32 R2, R27, 0x1f, RZ ;  /* 0x0000001f1b027819 */ /* 0x000fe200000006ff */
[----:B------:R-:W-:-:S03]  /*216f0*/  VIADD R24, R24, 0x1 ;  /* 0x0000000118187836 */ /* 0x000fc60000000000 */
[----:B------:R-:W0:Y:S02]  /*21700*/  SYNCS.PHASECHK.TRANS64.TRYWAIT P1, [R3+URZ+0x19c40], R2 ;  /* 0x019c4002030075a7 */ /* 0x000e24000802017f */
[----:B------:R-:W-:-:S04]  /*21710*/  ISETP.NE.AND P2, PT, R24, 0x2, PT ;  /* 0x000000021800780c */ /* 0x000fc80003f45270 */
[----:B------:R-:W-:Y:S01]  /*21720*/  SEL R0, RZ, 0x1, P2 ;  /* 0x00000001ff007807 */ /* 0x000fe20001000000 */
[----:B0-----:R-:W-:Y:S08]  /*21730*/  @!P1 BRA `(.L_x_1627) ;  /* 0x0000002c005c9947 */ /* 0x001ff00003800000 */
.L_x_1751:
[----:B------:R-:W-:Y:S02]  /*21740*/  SEL R24, R24, RZ, P2 ;  /* 0x000000ff18187207 */ /* 0x000fe40001000000 */
[----:B------:R-:W-:Y:S01]  /*21750*/  LOP3.LUT R0, R27, R0, RZ, 0x3c, !PT ;  /* 0x000000001b007212 */ /* 0x000fe200078e3cff */
[----:B------:R-:W-:Y:S06]  /*21760*/  @!P0 BRA `(.L_x_1628) ;  /* 0x0000000000048947 */ /* 0x000fec0003800000 */
[----:B------:R-:W-:Y:S01]  /*21770*/  BPT.TRAP 0x1 ;  /* 0x000000040000795c */ /* 0x000fe20000300000 */
.L_x_1628:
[----:B------:R-:W-:Y:S01]  /*21780*/  IMAD R5, R24, 0x8, R5 ;  /* 0x0000000818057824 */ /* 0x000fe200078e0205 */
[----:B------:R-:W-:-:S04]  /*21790*/  SHF.L.U32 R0, R0, 0x1f, RZ ;  /* 0x0000001f00007819 */ /* 0x000fc800000006ff */
[----:B------:R-:W1:Y:S02]  /*217a0*/  SYNCS.PHASECHK.TRANS64.TRYWAIT P1, [R5+URZ+0x19c40], R0 ;  /* 0x019c4000050075a7 */ /* 0x000e64000802017f */
[----:B-1----:R-:W-:Y:S05]  /*217b0*/  @!P1 BRA `(.L_x_1629) ;  /* 0x0000002c00509947 */ /* 0x002fea0003800000 */
.L_x_1752:
[----:B------:R-:W-:Y:S05]  /*217c0*/  @!P0 BRA `(.L_x_1630) ;  /* 0x0000000000048947 */ /* 0x000fea0003800000 */
[----:B------:R-:W-:Y:S01]  /*217d0*/  BPT.TRAP 0x1 ;  /* 0x000000040000795c */ /* 0x000fe20000300000 */
.L_x_1630:
[----:B------:R-:W2:Y:S02]  /*217e0*/  SYNCS.PHASECHK.TRANS64.TRYWAIT P1, [R3+URZ+0x19c60], R2 ;  /* 0x019c6002030075a7 */ /* 0x000ea4000802017f */
[----:B--2---:R-:W-:Y:S05]  /*217f0*/  @!P1 BRA `(.L_x_1631) ;  /* 0x0000002c00549947 */ /* 0x004fea0003800000 */
.L_x_1753:
[----:B------:R-:W-:Y:S05]  /*21800*/  @!P0 BRA `(.L_x_1632) ;  /* 0x0000000000048947 */ /* 0x000fea0003800000 */
[----:B------:R-:W-:Y:S01]  /*21810*/  BPT.TRAP 0x1 ;  /* 0x000000040000795c */ /* 0x000fe20000300000 */
.L_x_1632:
[----:B------:R-:W3:Y:S02]  /*21820*/  SYNCS.PHASECHK.TRANS64.TRYWAIT P1, [R5+URZ+0x19c60], R0 ;  /* 0x019c6000050075a7 */ /* 0x000ee4000802017f */
[----:B---3--:R-:W-:Y:S05]  /*21830*/  @!P1 BRA `(.L_x_1633) ;  /* 0x0000002c00589947 */ /* 0x008fea0003800000 */
.L_x_1754:
[----:B------:R-:W-:Y:S05]  /*21840*/  @!P0 BRA `(.L_x_1634) ;  /* 0x0000000000048947 */ /* 0x000fea0003800000 */
[----:B------:R-:W-:Y:S01]  /*21850*/  BPT.TRAP 0x1 ;  /* 0x000000040000795c */ /* 0x000fe20000300000 */
.L_x_1634:
[----:B------:R-:W4:Y:S02]  /*21860*/  SYNCS.PHASECHK.TRANS64.TRYWAIT P1, [R3+URZ+0x19c80], R2 ;  /* 0x019c8002030075a7 */ /* 0x000f24000802017f */
[----:B----4-:R-:W-:Y:S05]  /*21870*/  @!P1 BRA `(.L_x_1635) ;  /* 0x0000002c005c9947 */ /* 0x010fea0003800000 */
.L_x_1755:
[----:B------:R-:W-:Y:S05]  /*21880*/  @!P0 BRA `(.L_x_1636) ;  /* 0x0000000000048947 */ /* 0x000fea0003800000 */
[----:B------:R-:W-:Y:S01]  /*21890*/  BPT.TRAP 0x1 ;  /* 0x000000040000795c */ /* 0x000fe20000300000 */
.L_x_1636:
[----:B------:R0:W0:Y:S02]  /*218a0*/  SYNCS.PHASECHK.TRANS64.TRYWAIT P0, [R5+URZ+0x19c80], R0 ;  /* 0x019c8000050075a7 */ /* 0x000024000800017f */
[----:B0-----:R-:W-:Y:S05]  /*218b0*/  @!P0 NANOSLEEP.SYNCS 0x989680 ;  /* 0x009896800000895d */ /* 0x001fea0003900000 */
[----:B------:R-:W0:Y:S02]  /*218c0*/  @!P0 SYNCS.PHASECHK.TRANS64 P0, [R5+URZ+0x19c80], R0 ;  /* 0x019c8000050085a7 */ /* 0x000e24000800007f */
[----:B0-----:R-:W-:Y:S05]  /*218d0*/  @!P0 BRA `(.L_x_1636) ;  /* 0xfffffffc00f08947 */ /* 0x001fea000383ffff */
.L_x_1279:
[----:B------:R-:W-:Y:S05]  /*218e0*/  BSYNC B8 ;  /* 0x0000000000087941 */ /* 0x000fea0003800000 */
.L_x_1276:
[----:B------:R-:W-:Y:S05]  /*218f0*/  EXIT ;  /* 0x000000000000794d */ /* 0x000fea0003800000 */
.L_x_1303:
[----:B-1----:R1:W2:Y:S02]  /*21900*/  SYNCS.PHASECHK.TRANS64.TRYWAIT P6, [R68+URZ+0x19c90], R79 ;  /* 0x019c904f440075a7 */ /* 0x0022a400080c017f */
[----:B--2---:R-:W-:Y:S05]  /*21910*/  @!P6 NANOSLEEP.SYNCS 0x989680 ;  /* 0x009896800000e95d */ /* 0x004fea0003900000 */
[----:B------:R-:W2:Y:S02]  /*21920*/  @!P6 SYNCS.PHASECHK.TRANS64 P6, [R68+URZ+0x19c90], R79 ;  /* 0x019c904f4400e5a7 */ /* 0x000ea400080c007f */
[----:B--2---:R-:W-:Y:S05]  /*21930*/  @!P6 BRA `(.L_x_1303) ;  /* 0xfffffffc00f0e947 */ /* 0x004fea000383ffff */
[----:B------:R-:W-:Y:S05]  /*21940*/  BRA `(.L_x_1637) ;  /* 0xfffffe1000b87947 */ /* 0x000fea000383ffff */
.L_x_1304:
        /* <DEDUP_REMOVED lines=8> */
.L_x_1639:
[----:B------:R-:W-:Y:S05]  /*219d0*/  BSYNC B1 ;  /* 0x0000000000017941 */ /* 0x000fea0003800000 */
.L_x_1638:
        /* <DEDUP_REMOVED lines=8> */
.L_x_1640:
[----:B------:R-:W-:Y:S05]  /*21a60*/  BRA `(.L_x_1641) ;  /* 0xfffffe1000847947 */ /* 0x000fea000383ffff */
.L_x_1320:
[----:B-1----:R1:W2:Y:S02]  /*21a70*/  SYNCS.PHASECHK.TRANS64.TRYWAIT P6, [R68+URZ+0x19c90], R79 ;  /* 0x019c904f440075a7 */ /* 0x0022a400080c017f */
[----:B--2---:R-:W-:Y:S05]  /*21a80*/  @!P6 NANOSLEEP.SYNCS 0x989680 ;  /* 0x009896800000e95d */ /* 0x004fea0003900000 */
[----:B------:R-:W2:Y:S02]  /*21a90*/  @!P6 SYNCS.PHASECHK.TRANS64 P6, [R68+URZ+0x19c90], R79 ;  /* 0x019c904f4400e5a7 */ /* 0x000ea400080c007f */
[----:B--2---:R-:W-:Y:S05]  /*21aa0*/  @!P6 BRA `(.L_x_1320) ;  /* 0xfffffffc00f0e947 */ /* 0x004fea000383ffff */
[----:B------:R-:W-:Y:S05]  /*21ab0*/  BRA `(.L_x_1642) ;  /* 0xfffffe2800b47947 */ /* 0x000fea000383ffff */
.L_x_1321:
        /* <DEDUP_REMOVED lines=8> */
.L_x_1644:
[----:B------:R-:W-:Y:S05]  /*21b40*/  BSYNC B1 ;  /* 0x0000000000017941 */ /* 0x000fea0003800000 */
.L_x_1643:
        /* <DEDUP_REMOVED lines=8> */
.L_x_1645:
[----:B------:R-:W-:Y:S01]  /*21bd0*/  IMAD.MOV.U32 R82, RZ, RZ, R14 ;  /* 0x000000ffff527224 */ /* 0x000fe200078e000e */
[----:B------:R-:W-:Y:S06]  /*21be0*/  BRA `(.L_x_1646) ;  /* 0xfffffe28007c7947 */ /* 0x000fec000383ffff */
.L_x_1330:
[----:B0-----:R0:W1:Y:S02]  /*21bf0*/  SYNCS.PHASECHK.TRANS64.TRYWAIT P5, [R68+URZ+0x19c90], R79 ;  /* 0x019c904f440075a7 */ /* 0x00106400080a017f */
[----:B-1----:R-:W-:Y:S05]  /*21c00*/  @!P5 NANOSLEEP.SYNCS 0x989680 ;  /* 0x009896800000d95d */ /* 0x002fea0003900000 */
[----:B------:R-:W1:Y:S02]  /*21c10*/  @!P5 SYNCS.PHASECHK.TRANS64 P5, [R68+URZ+0x19c90], R79 ;  /* 0x019c904f4400d5a7 */ /* 0x000e6400080a007f */
[----:B-1----:R-:W-:Y:S05]  /*21c20*/  @!P5 BRA `(.L_x_1330) ;  /* 0xfffffffc00f0d947 */ /* 0x002fea000383ffff */
[----:B------:R-:W-:Y:S05]  /*21c30*/  BRA `(.L_x_1647) ;  /* 0xfffffe4800487947 */ /* 0x000fea000383ffff */
.L_x_1331:
[----:B------:R-:W-:Y:S01]  /*21c40*/  BSSY B1, `(.L_x_1648) ;  /* 0x0000007000017945 */ /* 0x000fe20003800000 */
[----:B------:R-:W-:Y:S02]  /*21c50*/  IMAD.MOV.U32 R12, RZ, RZ, RZ ;  /* 0x000000ffff0c7224 */ /* 0x000fe400078e00ff */
[----:B------:R-:W-:Y:S02]  /*21c60*/  IMAD.MOV.U32 R11, RZ, RZ, 0x1e1f ;  /* 0x00001e1fff0b7424 */ /* 0x000fe400078e00ff */
[----:B------:R-:W-:-:S07]  /*21c70*/  IMAD.MOV.U32 R15, RZ, RZ, -0x1 ;  /* 0xffffffffff0f7424 */ /* 0x000fce00078e00ff */
[----:B0-----:R-:W-:Y:S05]  /*21c80*/  WARPSYNC.COLLECTIVE R15, `(.L_x_1649) ;  /* 0x000000000f087348 */ /* 0x001fea0003c00000 */
[----:B------:R1:W2:Y:S02]  /*21c90*/  SHFL.IDX P6, R14, R13, R12, R11 ;  /* 0x0000000c0d0e7389 */ /* 0x0002a400000c000b */
[----:B012---:R-:W-:Y:S01]  /*21ca0*/  ENDCOLLECTIVE ;  /* 0x000000000000791b */ /* 0x007fe20003800000 */
.L_x_1649:
[----:B------:R-:W-:Y:S05]  /*21cb0*/  BSYNC B1 ;  /* 0x0000000000017941 */ /* 0x000fea0003800000 */
.L_x_1648:
        /* <DEDUP_REMOVED lines=8> */
.L_x_1650:
[----:B------:R-:W-:Y:S05]  /*21d40*/  BRA `(.L_x_1651) ;  /* 0xfffffe48007c7947 */ /* 0x000fea000383ffff */
.L_x_1335:
[----:B0-----:R0:W2:Y:S02]  /*21d50*/  SYNCS.PHASECHK.TRANS64.TRYWAIT P0, [R68+URZ+0x19cb0], R79 ;  /* 0x019cb04f440075a7 */ /* 0x0010a4000800017f */
[----:B--2---:R-:W-:Y:S05]  /*21d60*/  @!P0 NANOSLEEP.SYNCS 0x989680 ;  /* 0x009896800000895d */ /* 0x004fea0003900000 */
[----:B------:R-:W2:Y:S02]  /*21d70*/  @!P0 SYNCS.PHASECHK.TRANS64 P0, [R68+URZ+0x19cb0], R79 ;  /* 0x019cb04f440085a7 */ /* 0x000ea4000800007f */
[----:B--2---:R-:W-:Y:S05]  /*21d80*/  @!P0 BRA `(.L_x_1335) ;  /* 0xfffffffc00f08947 */ /* 0x004fea000383ffff */
[----:B------:R-:W-:Y:S05]  /*21d90*/  BRA `(.L_x_1652) ;  /* 0xfffffe4c00107947 */ /* 0x000fea000383ffff */
.L_x_1361:
[----:B------:R-:W-:Y:S01]  /*21da0*/  BSSY B1, `(.L_x_1653) ;  /* 0x0000007000017945 */ /* 0x000fe20003800000 */
[----:B------:R-:W-:Y:S02]  /*21db0*/  IMAD.MOV.U32 R12, RZ, RZ, RZ ;  /* 0x000000ffff0c7224 */ /* 0x000fe400078e00ff */
[----:B------:R-:W-:Y:S02]  /*21dc0*/  IMAD.MOV.U32 R11, RZ, RZ, 0x1e1f ;  /* 0x00001e1fff0b7424 */ /* 0x000fe400078e00ff */
[----:B------:R-:W-:-:S07]  /*21dd0*/  IMAD.MOV.U32 R15, RZ, RZ, -0x1 ;  /* 0xffffffffff0f7424 */ /* 0x000fce00078e00ff */
[----:B------:R-:W-:Y:S05]  /*21de0*/  WARPSYNC.COLLECTIVE R15, `(.L_x_1654) ;  /* 0x000000000f087348 */ /* 0x000fea0003c00000 */
[----:B------:R0:W1:Y:S02]  /*21df0*/  SHFL.IDX P6, R14, R13, R12, R11 ;  /* 0x0000000c0d0e7389 */ /* 0x00006400000c000b */
[----:B01----:R-:W-:Y:S01]  /*21e00*/  ENDCOLLECTIVE ;  /* 0x000000000000791b */ /* 0x003fe20003800000 */
.L_x_1654:
[----:B------:R-:W-:Y:S05]  /*21e10*/  BSYNC B1 ;  /* 0x0000000000017941 */ /* 0x000fea0003800000 */
.L_x_1653:
        /* <DEDUP_REMOVED lines=8> */
.L_x_1655:
[----:B------:R-:W-:Y:S02]  /*21ea0*/  IMAD.MOV.U32 R13, RZ, RZ, R4 ;  /* 0x000000ffff0d7224 */ /* 0x000fe400078e0004 */
[----:B------:R-:W-:-:S07]  /*21eb0*/  IMAD.MOV.U32 R3, RZ, RZ, R14 ;  /* 0x000000ffff037224 */ /* 0x000fce00078e000e */
[----:B------:R-:W-:Y:S05]  /*21ec0*/  WARPSYNC.COLLECTIVE R15, `(.L_x_1656) ;  /* 0x000000000f087348 */ /* 0x000fea0003c00000 */
[----:B------:R0:W1:Y:S02]  /*21ed0*/  SHFL.IDX P6, R14, R13, R12, R11 ;  /* 0x0000000c0d0e7389 */ /* 0x00006400000c000b */
[----:B01----:R-:W-:Y:S01]  /*21ee0*/  ENDCOLLECTIVE ;  /* 0x000000000000791b */ /* 0x003fe20003800000 */
.L_x_1656:
[----:B------:R-:W-:Y:S02]  /*21ef0*/  IMAD.MOV.U32 R13, RZ, RZ, R5 ;  /* 0x000000ffff0d7224 */ /* 0x000fe400078e0005 */
[----:B------:R-:W-:-:S07]  /*21f00*/  IMAD.MOV.U32 R4, RZ, RZ, R14 ;  /* 0x000000ffff047224 */ /* 0x000fce00078e000e */
[----:B------:R-:W-:Y:S05]  /*21f10*/  WARPSYNC.COLLECTIVE R15, `(.L_x_1657) ;  /* 0x000000000f087348 */ /* 0x000fea0003c00000 */
[----:B------:R0:W1:Y:S02]  /*21f20*/  SHFL.IDX P6, R14, R13, R12, R11 ;  /* 0x0000000c0d0e7389 */ /* 0x00006400000c000b */
[----:B01----:R-:W-:Y:S01]  /*21f30*/  ENDCOLLECTIVE ;  /* 0x000000000000791b */ /* 0x003fe20003800000 */
.L_x_1657:
[----:B------:R-:W-:Y:S05]  /*21f40*/  BRA `(.L_x_1658) ;  /* 0xfffffe5c00f07947 */ /* 0x000fea000383ffff */
.L_x_1365:
[----:B-1----:R1:W0:Y:S02]  /*21f50*/  SYNCS.PHASECHK.TRANS64.TRYWAIT P0, [R18+URZ+0x19c00], R5 ;  /* 0x019c0005120075a7 */ /* 0x002224000800017f */
[----:B0-----:R-:W-:Y:S05]  /*21f60*/  @!P0 NANOSLEEP.SYNCS 0x989680 ;  /* 0x009896800000895d */ /* 0x001fea0003900000 */
[----:B------:R-:W0:Y:S02]  /*21f70*/  @!P0 SYNCS.PHASECHK.TRANS64 P0, [R18+URZ+0x19c00], R5 ;  /* 0x019c0005120085a7 */ /* 0x000e24000800007f */
[----:B0-----:R-:W-:Y:S05]  /*21f80*/  @!P0 BRA `(.L_x_1365) ;  /* 0xfffffffc00f08947 */ /* 0x001fea000383ffff */
[----:B------:R-:W-:Y:S05]  /*21f90*/  BRA `(.L_x_1659) ;  /* 0xfffffe6000bc7947 */ /* 0x000fea000383ffff */
.L_x_1371:
[----:B------:R-:W-:Y:S01]  /*21fa0*/  BSSY B1, `(.L_x_1660) ;  /* 0x0000007000017945 */ /* 0x000fe20003800000 */
[----:B------:R-:W-:Y:S02]  /*21fb0*/  IMAD.MOV.U32 R12, RZ, RZ, RZ ;  /* 0x000000ffff0c7224 */ /* 0x000fe400078e00ff */
[----:B------:R-:W-:Y:S02]  /*21fc0*/  IMAD.MOV.U32 R11, RZ, RZ, 0x1e1f ;  /* 0x00001e1fff0b7424 */ /* 0x000fe400078e00ff */
[----:B------:R-:W-:-:S07]  /*21fd0*/  IMAD.MOV.U32 R15, RZ, RZ, -0x1 ;  /* 0xffffffffff0f7424 */ /* 0x000fce00078e00ff */
[----:B------:R-:W-:Y:S05]  /*21fe0*/  WARPSYNC.COLLECTIVE R15, `(.L_x_1661) ;  /* 0x000000000f087348 */ /* 0x000fea0003c00000 */
[----:B------:R0:W1:Y:S02]  /*21ff0*/  SHFL.IDX P6, R14, R13, R12, R11 ;  /* 0x0000000c0d0e7389 */ /* 0x00006400000c000b */
[----:B01----:R-:W-:Y:S01]  /*22000*/  ENDCOLLECTIVE ;  /* 0x000000000000791b */ /* 0x003fe20003800000 */
.L_x_1661:
[----:B------:R-:W-:Y:S05]  /*22010*/  BSYNC B1 ;  /* 0x0000000000017941 */ /* 0x000fea0003800000 */
.L_x_1660:
        /* <DEDUP_REMOVED lines=8> */
.L_x_1662:
[----:B------:R-:W-:Y:S02]  /*220a0*/  IMAD.MOV.U32 R13, RZ, RZ, R20 ;  /* 0x000000ffff0d7224 */ /* 0x000fe400078e0014 */
[----:B------:R-:W-:-:S07]  /*220b0*/  IMAD.MOV.U32 R3, RZ, RZ, R14 ;  /* 0x000000ffff037224 */ /* 0x000fce00078e000e */
[----:B------:R-:W-:Y:S05]  /*220c0*/  WARPSYNC.COLLECTIVE R15, `(.L_x_1663) ;  /* 0x000000000f087348 */ /* 0x000fea0003c00000 */
[----:B------:R0:W1:Y:S02]  /*220d0*/  SHFL.IDX P6, R14, R13, R12, R11 ;  /* 0x0000000c0d0e7389 */ /* 0x00006400000c000b */
[----:B01----:R-:W-:Y:S01]  /*220e0*/  ENDCOLLECTIVE ;  /* 0x000000000000791b */ /* 0x003fe20003800000 */
.L_x_1663:
[----:B------:R-:W-:Y:S02]  /*220f0*/  IMAD.MOV.U32 R13, RZ, RZ, R21 ;  /* 0x000000ffff0d7224 */ /* 0x000fe400078e0015 */
[----:B------:R-:W-:-:S07]  /*22100*/  IMAD.MOV.U32 R20, RZ, RZ, R14 ;  /* 0x000000ffff147224 */ /* 0x000fce00078e000e */
[----:B------:R-:W-:Y:S05]  /*22110*/  WARPSYNC.COLLECTIVE R15, `(.L_x_1664) ;  /* 0x000000000f087348 */ /* 0x000fea0003c00000 */
[----:B------:R0:W1:Y:S02]  /*22120*/  SHFL.IDX P6, R14, R13, R12, R11 ;  /* 0x0000000c0d0e7389 */ /* 0x00006400000c000b */
[----:B01----:R-:W-:Y:S01]  /*22130*/  ENDCOLLECTIVE ;  /* 0x000000000000791b */ /* 0x003fe20003800000 */
.L_x_1664:
[----:B------:R-:W-:Y:S01]  /*22140*/  IMAD.MOV.U32 R21, RZ, RZ, R14 ;  /* 0x000000ffff157224 */ /* 0x000fe200078e000e */
[----:B------:R-:W-:Y:S06]  /*22150*/  BRA `(.L_x_1665) ;  /* 0xfffffe7800a87947 */ /* 0x000fec000383ffff */
.L_x_1375:
[----:B-1----:R1:W2:Y:S02]  /*22160*/  SYNCS.PHASECHK.TRANS64.TRYWAIT P0, [R18+URZ+0x19c00], R39 ;  /* 0x019c0027120075a7 */ /* 0x0022a4000800017f */
[----:B--2---:R-:W-:Y:S05]  /*22170*/  @!P0 NANOSLEEP.SYNCS 0x989680 ;  /* 0x009896800000895d */ /* 0x004fea0003900000 */
[----:B------:R-:W2:Y:S02]  /*22180*/  @!P0 SYNCS.PHASECHK.TRANS64 P0, [R18+URZ+0x19c00], R39 ;  /* 0x019c0027120085a7 */ /* 0x000ea4000800007f */
[----:B--2---:R-:W-:Y:S05]  /*22190*/  @!P0 BRA `(.L_x_1375) ;  /* 0xfffffffc00f08947 */ /* 0x004fea000383ffff */
[----:B------:R-:W-:Y:S05]  /*221a0*/  BRA `(.L_x_1666) ;  /* 0xfffffe7c00747947 */ /* 0x000fea000383ffff */
.L_x_1381:
[----:B-1----:R1:W2:Y:S02]  /*221b0*/  SYNCS.PHASECHK.TRANS64.TRYWAIT P1, [R14+URZ+0x19c30], R3 ;  /* 0x019c30030e0075a7 */ /* 0x0022a4000802017f */
[----:B--2---:R-:W-:Y:S05]  /*221c0*/  @!P1 NANOSLEEP.SYNCS 0x989680 ;  /* 0x009896800000995d */ /* 0x004fea0003900000 */
[----:B------:R-:W2:Y:S02]  /*221d0*/  @!P1 SYNCS.PHASECHK.TRANS64 P1, [R14+URZ+0x19c30], R3 ;  /* 0x019c30030e0095a7 */ /* 0x000ea4000802007f */
[----:B--2---:R-:W-:Y:S05]  /*221e0*/  @!P1 BRA `(.L_x_1381) ;  /* 0xfffffffc00f09947 */ /* 0x004fea000383ffff */
[----:B------:R-:W-:Y:S05]  /*221f0*/  BRA `(.L_x_1380) ;  /* 0xfffffe9c00dc7947 */ /* 0x000fea000383ffff */
.L_x_1402:
[----:B-1----:R1:W2:Y:S02]  /*22200*/  SYNCS.PHASECHK.TRANS64.TRYWAIT P1, [R21+URZ+0x19c30], R12 ;  /* 0x019c300c150075a7 */ /* 0x0022a4000802017f */
[----:B--2---:R-:W-:Y:S05]  /*22210*/  @!P1 NANOSLEEP.SYNCS 0x989680 ;  /* 0x009896800000995d */ /* 0x004fea0003900000 */
[----:B------:R-:W2:Y:S02]  /*22220*/  @!P1 SYNCS.PHASECHK.TRANS64 P1, [R21+URZ+0x19c30], R12 ;  /* 0x019c300c150095a7 */ /* 0x000ea4000802007f */
[----:B--2---:R-:W-:Y:S05]  /*22230*/  @!P1 BRA `(.L_x_1402) ;  /* 0xfffffffc00f09947 */ /* 0x004fea000383ffff */
[----:B------:R-:W-:Y:S05]  /*22240*/  BRA `(.L_x_1401) ;  /* 0xfffffed0006c7947 */ /* 0x000fea000383ffff */
.L_x_1407:
[----:B-1----:R1:W2:Y:S02]  /*22250*/  SYNCS.PHASECHK.TRANS64.TRYWAIT P1, [R152+URZ+0x19c50], R12 ;  /* 0x019c500c980075a7 */ /* 0x0022a4000802017f */
[----:B--2---:R-:W-:Y:S05]  /*22260*/  @!P1 NANOSLEEP.SYNCS 0x989680 ;  /* 0x009896800000995d */ /* 0x004fea0003900000 */
[----:B------:R-:W2:Y:S02]  /*22270*/  @!P1 SYNCS.PHASECHK.TRANS64 P1, [R152+URZ+0x19c50], R12 ;  /* 0x019c500c980095a7 */ /* 0x000ea4000802007f */
[----:B--2---:R-:W-:Y:S05]  /*22280*/  @!P1 BRA `(.L_x_1407) ;  /* 0xfffffffc00f09947 */ /* 0x004fea000383ffff */
[----:B------:R-:W-:Y:S05]  /*22290*/  BRA `(.L_x_1406) ;  /* 0xfffffed000f07947 */ /* 0x000fea000383ffff */
.L_x_1429:
[----:B-1----:R1:W2:Y:S02]  /*222a0*/  SYNCS.PHASECHK.TRANS64.TRYWAIT P1, [R3+URZ+0x19c30], R20 ;  /* 0x019c3014030075a7 */ /* 0x0022a4000802017f */
[----:B--2---:R-:W-:Y:S05]  /*222b0*/  @!P1 NANOSLEEP.SYNCS 0x989680 ;  /* 0x009896800000995d */ /* 0x004fea0003900000 */
[----:B------:R-:W2:Y:S02]  /*222c0*/  @!P1 SYNCS.PHASECHK.TRANS64 P1, [R3+URZ+0x19c30], R20 ;  /* 0x019c3014030095a7 */ /* 0x000ea4000802007f */
[----:B--2---:R-:W-:Y:S05]  /*222d0*/  @!P1 BRA `(.L_x_1429) ;  /* 0xfffffffc00f09947 */ /* 0x004fea000383ffff */
[----:B------:R-:W-:Y:S05]  /*222e0*/  BRA `(.L_x_1428) ;  /* 0xffffff04000c7947 */ /* 0x000fea000383ffff */
.L_x_1434:
[----:B-1----:R1:W2:Y:S02]  /*222f0*/  SYNCS.PHASECHK.TRANS64.TRYWAIT P1, [R15+URZ+0x19c50], R3 ;  /* 0x019c50030f0075a7 */ /* 0x0022a4000802017f */
[----:B--2---:R-:W-:Y:S05]  /*22300*/  @!P1 NANOSLEEP.SYNCS 0x989680 ;  /* 0x009896800000995d */ /* 0x004fea0003900000 */
[----:B------:R-:W2:Y:S02]  /*22310*/  @!P1 SYNCS.PHASECHK.TRANS64 P1, [R15+URZ+0x19c50], R3 ;  /* 0x019c50030f0095a7 */ /* 0x000ea4000802007f */
[----:B--2---:R-:W-:Y:S05]  /*22320*/  @!P1 BRA `(.L_x_1434) ;  /* 0xfffffffc00f09947 */ /* 0x004fea000383ffff */
[----:B------:R-:W-:Y:S05]  /*22330*/  BRA `(.L_x_1433) ;  /* 0xffffff0400907947 */ /* 0x000fea000383ffff */
.L_x_1444:
[----:B-1----:R1:W2:Y:S02]  /*22340*/  SYNCS.PHASECHK.TRANS64.TRYWAIT P1, [R3+URZ+0x19c30], R14 ;  /* 0x019c300e030075a7 */ /* 0x0022a4000802017f */
[----:B--2---:R-:W-:Y:S05]  /*22350*/  @!P1 NANOSLEEP.SYNCS 0x989680 ;  /* 0x009896800000995d */ /* 0x004fea0003900000 */
[----:B------:R-:W2:Y:S02]  /*22360*/  @!P1 SYNCS.PHASECHK.TRANS64 P1, [R3+URZ+0x19c30], R14 ;  /* 0x019c300e030095a7 */ /* 0x000ea4000802007f */
[----:B--2---:R-:W-:Y:S05]  /*22370*/  @!P1 BRA `(.L_x_1444) ;  /* 0xfffffffc00f09947 */ /* 0x004fea000383ffff */
[----:B------:R-:W-:Y:S05]  /*22380*/  BRA `(.L_x_1443) ;  /* 0xffffff2000647947 */ /* 0x000fea000383ffff */
.L_x_1449:
[----:B-1----:R1:W2:Y:S02]  /*22390*/  SYNCS.PHASECHK.TRANS64.TRYWAIT P1, [R21+URZ+0x19c50], R3 ;  /* 0x019c5003150075a7 */ /* 0x0022a4000802017f */
[----:B--2---:R-:W-:Y:S05]  /*223a0*/  @!P1 NANOSLEEP.SYNCS 0x989680 ;  /* 0x009896800000995d */ /* 0x004fea0003900000 */
[----:B------:R-:W2:Y:S02]  /*223b0*/  @!P1 SYNCS.PHASECHK.TRANS64 P1, [R21+URZ+0x19c50], R3 ;  /* 0x019c5003150095a7 */ /* 0x000ea4000802007f */
[----:B--2---:R-:W-:Y:S05]  /*223c0*/  @!P1 BRA `(.L_x_1449) ;  /* 0xfffffffc00f09947 */ /* 0x004fea000383ffff */
[----:B------:R-:W-:Y:S05]  /*223d0*/  BRA `(.L_x_1448) ;  /* 0xffffff2000e87947 */ /* 0x000fea000383ffff */
.L_x_1465:
[----:B-1----:R1:W2:Y:S02]  /*223e0*/  SYNCS.PHASECHK.TRANS64.TRYWAIT P1, [R4+URZ+0x19c50], R7 ;  /* 0x019c5007040075a7 */ /* 0x0022a4000802017f */
[----:B--2---:R-:W-:Y:S05]  /*223f0*/  @!P1 NANOSLEEP.SYNCS 0x989680 ;  /* 0x009896800000995d */ /* 0x004fea0003900000 */
[----:B------:R-:W2:Y:S02]  /*22400*/  @!P1 SYNCS.PHASECHK.TRANS64 P1, [R4+URZ+0x19c50], R7 ;  /* 0x019c5007040095a7 */ /* 0x000ea4000802007f */
[----:B--2---:R-:W-:Y:S05]  /*22410*/  @!P1 BRA `(.L_x_1465) ;  /* 0xfffffffc00f09947 */ /* 0x004fea000383ffff */
[----:B------:R-:W-:Y:S05]  /*22420*/  BRA `(.L_x_1464) ;  /* 0xffffff50000c7947 */ /* 0x000fea000383ffff */
.L_x_1501:
[----:B------:R-:W0:Y:S01]  /*22430*/  S2R R5, SR_TID.X ;  /* 0x0000000000057919 */ /* 0x000e220000002100 */
[----:B------:R-:W-:Y:S01]  /*22440*/  BSSY B1, `(.L_x_1667) ;  /* 0x000000a000017945 */ /* 0x000fe20003800000 */
[----:B------:R-:W-:Y:S02]  /*22450*/  IMAD.MOV.U32 R12, RZ, RZ, RZ ;  /* 0x000000ffff0c7224 */ /* 0x000fe400078e00ff */
[----:B------:R-:W-:Y:S02]  /*22460*/  IMAD.MOV.U32 R11, RZ, RZ, 0x1f ;  /* 0x0000001fff0b7424 */ /* 0x000fe400078e00ff */
[----:B------:R-:W-:Y:S01]  /*22470*/  IMAD.MOV.U32 R15, RZ, RZ, -0x1 ;  /* 0xffffffffff0f7424 */ /* 0x000fe200078e00ff */
[----:B0-----:R-:W-:-:S04]  /*22480*/  SHF.R.U32.HI R5, RZ, 0x5, R5 ;  /* 0x00000005ff057819 */ /* 0x001fc80000011605 */
[----:B------:R-:W-:-:S05]  /*22490*/  LOP3.LUT R5, R5, 0x3, RZ, 0xc0, !PT ;  /* 0x0000000305057812 */ /* 0x000fca00078ec0ff */
[----:B------:R-:W-:-:S07]  /*224a0*/  IMAD.MOV.U32 R13, RZ, RZ, R5 ;  /* 0x000000ffff0d7224 */ /* 0x000fce00078e0005 */
[----:B-1----:R-:W-:Y:S05]  /*224b0*/  WARPSYNC.COLLECTIVE R15, `(.L_x_1668) ;  /* 0x000000000f087348 */ /* 0x002fea0003c00000 */
[----:B------:R0:W2:Y:S02]  /*224c0*/  SHFL.IDX P6, R14, R13, R12, R11 ;  /* 0x0000000c0d0e7389 */ /* 0x0000a400000c000b */
[----:B012---:R-:W-:Y:S01]  /*224d0*/  ENDCOLLECTIVE ;  /* 0x000000000000791b */ /* 0x007fe20003800000 */
.L_x_1668:
[----:B------:R-:W-:Y:S05]  /*224e0*/  BSYNC B1 ;  /* 0x0000000000017941 */ /* 0x000fea0003800000 */
.L_x_1667:
[----:B------:R-:W-:Y:S05]  /*224f0*/  BRA `(.L_x_1669) ;  /* 0xffffff9000f87947 */ /* 0x000fea000383ffff */
.L_x_1503:
[----:B------:R-:W-:Y:S01]  /*22500*/  BSSY B1, `(.L_x_1670) ;  /* 0x0000006000017945 */ /* 0x000fe20003800000 */
[----:B------:R-:W-:-:S07]  /*22510*/  IMAD.MOV.U32 R15, RZ, RZ, -0x1 ;  /* 0xffffffffff0f7424 */ /* 0x000fce00078e00ff */
[----:B01----:R-:W-:Y:S05]  /*22520*/  WARPSYNC.COLLECTIVE R15, `(.L_x_1671) ;  /* 0x000000000f0c7348 */ /* 0x003fea0003c00000 */
[----:B------:R-:W-:Y:S02]  /*22530*/  ELECT P6, UR62, PT ;  /* 0x00000000003e782f */ /* 0x000fe400038c0000 */
[----:B------:R-:W-:Y:S01]  /*22540*/  MOV R14, UR62 ;  /* 0x0000003e000e7c02 */ /* 0x000fe20008000f00 */
[----:B01----:R-:W-:Y:S10]  /*22550*/  ENDCOLLECTIVE ;  /* 0x000000000000791b */ /* 0x003ff40003800000 */
.L_x_1671:
[----:B------:R-:W-:Y:S05]  /*22560*/  BSYNC B1 ;  /* 0x0000000000017941 */ /* 0x000fea0003800000 */
.L_x_1670:
[----:B------:R-:W-:Y:S05]  /*22570*/  BRA `(.L_x_1502) ;  /* 0xffffff9000f07947 */ /* 0x000fea000383ffff */
.L_x_1505:
[----:B0-----:R0:W2:Y:S02]  /*22580*/  SYNCS.PHASECHK.TRANS64.TRYWAIT P0, [R23+URZ+0x19c20], R5 ;  /* 0x019c2005170075a7 */ /* 0x0010a4000800017f */
[----:B--2---:R-:W-:Y:S05]  /*22590*/  @!P0 NANOSLEEP.SYNCS 0x989680 ;  /* 0x009896800000895d */ /* 0x004fea0003900000 */
[----:B------:R-:W2:Y:S02]  /*225a0*/  @!P0 SYNCS.PHASECHK.TRANS64 P0, [R23+URZ+0x19c20], R5 ;  /* 0x019c2005170085a7 */ /* 0x000ea4000800007f */
[----:B--2---:R-:W-:Y:S05]  /*225b0*/  @!P0 BRA `(.L_x_1505) ;  /* 0xfffffffc00f08947 */ /* 0x004fea000383ffff */
[----:B------:R-:W-:Y:S05]  /*225c0*/  BRA `(.L_x_1672) ;  /* 0xffffff9400007947 */ /* 0x000fea000383ffff */
.L_x_1509:
[----:B--2---:R2:W3:Y:S02]  /*225d0*/  SYNCS.PHASECHK.TRANS64.TRYWAIT P0, [R9+URZ+0x19ca0], R8 ;  /* 0x019ca008090075a7 */ /* 0x0044e4000800017f */
[----:B---3--:R-:W-:Y:S05]  /*225e0*/  @!P0 NANOSLEEP.SYNCS 0x989680 ;  /* 0x009896800000895d */ /* 0x008fea0003900000 */
[----:B------:R-:W3:Y:S02]  /*225f0*/  @!P0 SYNCS.PHASECHK.TRANS64 P0, [R9+URZ+0x19ca0], R8 ;  /* 0x019ca008090085a7 */ /* 0x000ee4000800007f */
[----:B---3--:R-:W-:Y:S05]  /*22600*/  @!P0 BRA `(.L_x_1509) ;  /* 0xfffffffc00f08947 */ /* 0x008fea000383ffff */
[----:B------:R-:W-:Y:S05]  /*22610*/  BRA `(.L_x_1673) ;  /* 0xffffff9400187947 */ /* 0x000fea000383ffff */
.L_x_1516:
[----:B0-----:R0:W1:Y:S02]  /*22620*/  SYNCS.PHASECHK.TRANS64.TRYWAIT P0, [R9+URZ+0x19cc0], R8 ;  /* 0x019cc008090075a7 */ /* 0x001064000800017f */
[----:B-1----:R-:W-:Y:S05]  /*22630*/  @!P0 NANOSLEEP.SYNCS 0x989680 ;  /* 0x009896800000895d */ /* 0x002fea0003900000 */
[----:B------:R-:W1:Y:S02]  /*22640*/  @!P0 SYNCS.PHASECHK.TRANS64 P0, [R9+URZ+0x19cc0], R8 ;  /* 0x019cc008090085a7 */ /* 0x000e64000800007f */
[----:B-1----:R-:W-:Y:S05]  /*22650*/  @!P0 BRA `(.L_x_1516) ;  /* 0xfffffffc00f08947 */ /* 0x002fea000383ffff */
[----:B------:R-:W-:Y:S05]  /*22660*/  BRA `(.L_x_1674) ;  /* 0xffffff9800147947 */ /* 0x000fea000383ffff */
.L_x_1525:
[----:B--2---:R2:W3:Y:S02]  /*22670*/  SYNCS.PHASECHK.TRANS64.TRYWAIT P1, [R8+URZ+0x19ca0], R7 ;  /* 0x019ca007080075a7 */ /* 0x0044e4000802017f */
[----:B---3--:R-:W-:Y:S05]  /*22680*/  @!P1 NANOSLEEP.SYNCS 0x989680 ;  /* 0x009896800000995d */ /* 0x008fea0003900000 */
[----:B------:R-:W3:Y:S02]  /*22690*/  @!P1 SYNCS.PHASECHK.TRANS64 P1, [R8+URZ+0x19ca0], R7 ;  /* 0x019ca007080095a7 */ /* 0x000ee4000802007f */
[----:B---3--:R-:W-:Y:S05]  /*226a0*/  @!P1 BRA `(.L_x_1525) ;  /* 0xfffffffc00f09947 */ /* 0x008fea000383ffff */
[----:B------:R-:W-:Y:S05]  /*226b0*/  BRA `(.L_x_1675) ;  /* 0xffffff9c00487947 */ /* 0x000fea000383ffff */
.L_x_1532:
[----:B0-----:R0:W1:Y:S02]  /*226c0*/  SYNCS.PHASECHK.TRANS64.TRYWAIT P1, [R8+URZ+0x19cc0], R7 ;  /* 0x019cc007080075a7 */ /* 0x001064000802017f */
[----:B-1----:R-:W-:Y:S05]  /*226d0*/  @!P1 NANOSLEEP.SYNCS 0x989680 ;  /* 0x009896800000995d */ /* 0x002fea0003900000 */
[----:B------:R-:W1:Y:S02]  /*226e0*/  @!P1 SYNCS.PHASECHK.TRANS64 P1, [R8+URZ+0x19cc0], R7 ;  /* 0x019cc007080095a7 */ /* 0x000e64000802007f */
[----:B-1----:R-:W-:Y:S05]  /*226f0*/  @!P1 BRA `(.L_x_1532) ;  /* 0xfffffffc00f09947 */ /* 0x002fea000383ffff */
[----:B------:R-:W-:Y:S05]  /*22700*/  BRA `(.L_x_1676) ;  /* 0xffffffa000407947 */ /* 0x000fea000383ffff */
.L_x_1557:
        /* <DEDUP_REMOVED lines=11> */
.L_x_1678:
[----:B------:R-:W-:Y:S05]  /*227c0*/  BSYNC B0 ;  /* 0x0000000000007941 */ /* 0x000fea0003800000 */
.L_x_1677:
[----:B------:R-:W-:Y:S05]  /*227d0*/  BRA `(.L_x_1679) ;  /* 0xffffffb000d47947 */ /* 0x000fea000383ffff */
.L_x_1560:
[----:B0-----:R-:W2:Y:S02]  /*227e0*/  LDL R0, [R1+0x34] ;  /* 0x0000340001007983 */ /* 0x001ea40000100800 */
[----:B--2---:R0:W1:Y:S02]  /*227f0*/  SYNCS.PHASECHK.TRANS64.TRYWAIT P0, [R4+URZ+0x19c80], R0 ;  /* 0x019c8000040075a7 */ /* 0x004064000800017f */
[----:B-1----:R-:W-:Y:S05]  /*22800*/  @!P0 NANOSLEEP.SYNCS 0x989680 ;  /* 0x009896800000895d */ /* 0x002fea0003900000 */
[----:B------:R-:W1:Y:S02]  /*22810*/  @!P0 SYNCS.PHASECHK.TRANS64 P0, [R4+URZ+0x19c80], R0 ;  /* 0x019c8000040085a7 */ /* 0x000e64000800007f */
[----:B-1----:R-:W-:Y:S05]  /*22820*/  @!P0 BRA `(.L_x_1560) ;  /* 0xfffffffc00ec8947 */ /* 0x002fea000383ffff */
[----:B------:R-:W-:Y:S05]  /*22830*/  BRA `(.L_x_1680) ;  /* 0xffffffb000ec7947 */ /* 0x000fea000383ffff */
.L_x_1561:
        /* <DEDUP_REMOVED lines=8> */
.L_x_1682:
[----:B------:R-:W-:Y:S05]  /*228c0*/  BSYNC B0 ;  /* 0x0000000000007941 */ /* 0x000fea0003800000 */
.L_x_1681:
        /* <DEDUP_REMOVED lines=8> */
.L_x_1683:
[----:B------:R-:W0:Y:S01]  /*22950*/  S2R R15, SR_TID.X ;  /* 0x00000000000f7919 */ /* 0x000e220000002100 */
[----:B------:R-:W1:Y:S01]  /*22960*/  LDC R11, c[0x0][0x2f4] ;  /* 0x0000bd00ff0b7b82 */ /* 0x000e620000000800 */
[----:B------:R-:W-:Y:S02]  /*22970*/  IMAD.MOV.U32 R13, RZ, RZ, R9 ;  /* 0x000000ffff0d7224 */ /* 0x000fe400078e0009 */
[----:B------:R-:W-:-:S05]  /*22980*/  IMAD.MOV.U32 R6, RZ, RZ, R14 ;  /* 0x000000ffff067224 */ /* 0x000fca00078e000e */
[----:B------:R-:W-:-:S05]  /*22990*/  IADD3 R6, P0, R26, R6, RZ ;  /* 0x000000061a067210 */ /* 0x000fca0007f1e0ff */
[----:B------:R-:W-:Y:S02]  /*229a0*/  IMAD.X R7, RZ, RZ, R0, P0 ;  /* 0x000000ffff077224 */ /* 0x000fe400000e0600 */
[----:B------:R-:W-:Y:S01]  /*229b0*/  IMAD.IADD R0, R23, 0x1, R10 ;  /* 0x0000000117007824 */ /* 0x000fe200078e020a */
[----:B-1----:R-:W-:-:S04]  /*229c0*/  ISETP.GE.AND P4, PT, R26, R11, PT ;  /* 0x0000000b1a00720c */ /* 0x002fc80003f86270 */
[----:B------:R-:W-:Y:S01]  /*229d0*/  ISETP.LT.OR P0, PT, R2, 0x1, P4 ;  /* 0x000000010200780c */ /* 0x000fe20002701670 */
[----:B0-----:R-:W-:-:S05]  /*229e0*/  IMAD.SHL.U32 R15, R15, 0x10, RZ ;  /* 0x000000100f0f7824 */ /* 0x001fca00078e00ff */
[----:B------:R-:W-:-:S04]  /*229f0*/  LOP3.LUT R15, R15, 0x10, RZ, 0xc0, !PT ;  /* 0x000000100f0f7812 */ /* 0x000fc800078ec0ff */
[----:B------:R-:W-:-:S03]  /*22a00*/  LOP3.LUT R12, R15, 0x20, RZ, 0xfc, !PT ;  /* 0x000000200f0c7812 */ /* 0x000fc600078efcff */
[----:B------:R-:W-:Y:S01]  /*22a10*/  @!PT LDS RZ, [RZ] ;  /* 0x00000000fffff984 */ /* 0x000fe20000000800 */
[----:B------:R-:W-:Y:S01]  /*22a20*/  @!PT LDS RZ, [RZ] ;  /* 0x00000000fffff984 */ /* 0x000fe20000000800 */
[----:B------:R-:W-:Y:S01]  /*22a30*/  @!PT LDS RZ, [RZ] ;  /* 0x00000000fffff984 */ /* 0x000fe20000000800 */
[----:B------:R0:W-:Y:S01]  /*22a40*/  LDGSTS.E.BYPASS.LTC128B.128 [R0+0x9000], desc[UR42][R6.64], !P0 ;  /* 0x0900000006007fae */ /* 0x0001e2000c101d6a */
[----:B------:R-:W-:Y:S02]  /*22a50*/  LOP3.LUT R15, R15, 0x40, RZ, 0xfc, !PT ;  /* 0x000000400f0f7812 */ /* 0x000fe400078efcff */
[----:B------:R-:W-:Y:S01]  /*22a60*/  ISETP.GE.AND P2, PT, R12, R11, PT ;  /* 0x0000000b0c00720c */ /* 0x000fe20003f46270 */
[----:B------:R-:W-:-:S03]  /*22a70*/  IMAD.MOV.U32 R12, RZ, RZ, 0x1 ;  /* 0x00000001ff0c7424 */ /* 0x000fc600078e00ff */
        /* <DEDUP_REMOVED lines=9> */
.L_x_1684:
        /* <DEDUP_REMOVED lines=10> */
.L_x_1685:
[----:B------:R-:W-:Y:S01]  /*22bb0*/  IMAD.MOV.U32 R6, RZ, RZ, R14 ;  /* 0x000000ffff067224 */ /* 0x000fe200078e000e */
[----:B------:R-:W-:Y:S06]  /*22bc0*/  BRA `(.L_x_1686) ;  /* 0xffffffb000d47947 */ /* 0x000fec000383ffff */
.L_x_1566:
[----:B---3--:R-:W3:Y:S02]  /*22bd0*/  LDL R2, [R1+0x34] ;  /* 0x0000340001027983 */ /* 0x008ee40000100800 */
[----:B---3--:R3:W4:Y:S02]  /*22be0*/  SYNCS.PHASECHK.TRANS64.TRYWAIT P0, [R4+URZ+0x19c40], R2 ;  /* 0x019c4002040075a7 */ /* 0x008724000800017f */
[----:B----4-:R-:W-:Y:S05]  /*22bf0*/  @!P0 NANOSLEEP.SYNCS 0x989680 ;  /* 0x009896800000895d */ /* 0x010fea0003900000 */
[----:B------:R-:W4:Y:S02]  /*22c00*/  @!P0 SYNCS.PHASECHK.TRANS64 P0, [R4+URZ+0x19c40], R2 ;  /* 0x019c4002040085a7 */ /* 0x000f24000800007f */
[----:B----4-:R-:W-:Y:S05]  /*22c10*/  @!P0 BRA `(.L_x_1566) ;  /* 0xfffffffc00ec8947 */ /* 0x010fea000383ffff */
[----:B------:R-:W-:Y:S05]  /*22c20*/  BRA `(.L_x_1687) ;  /* 0xffffffb400387947 */ /* 0x000fea000383ffff */
.L_x_1567:
        /* <DEDUP_REMOVED lines=8> */
.L_x_1689:
[----:B------:R-:W-:Y:S05]  /*22cb0*/  BSYNC B0 ;  /* 0x0000000000007941 */ /* 0x000fea0003800000 */
.L_x_1688:
        /* <DEDUP_REMOVED lines=8> */
.L_x_1690:
[----:B------:R-:W-:Y:S02]  /*22d40*/  IMAD.MOV.U32 R13, RZ, RZ, R6 ;  /* 0x000000ffff0d7224 */ /* 0x000fe400078e0006 */
[----:B------:R-:W-:Y:S02]  /*22d50*/  IMAD.MOV.U32 R12, RZ, RZ, 0x1 ;  /* 0x00000001ff0c7424 */ /* 0x000fe400078e00ff */
[----:B------:R-:W-:-:S07]  /*22d60*/  IMAD.MOV.U32 R3, RZ, RZ, R14 ;  /* 0x000000ffff037224 */ /* 0x000fce00078e000e */
[----:B------:R-:W-:Y:S05]  /*22d70*/  WARPSYNC.COLLECTIVE R15, `(.L_x_1691) ;  /* 0x000000000f087348 */ /* 0x000fea0003c00000 */
[----:B------:R0:W1:Y:S02]  /*22d80*/  SHFL.IDX P6, R14, R13, R12, R11 ;  /* 0x0000000c0d0e7389 */ /* 0x00006400000c000b */
[----:B01----:R-:W-:Y:S01]  /*22d90*/  ENDCOLLECTIVE ;  /* 0x000000000000791b */ /* 0x003fe20003800000 */
.L_x_1691:
        /* <DEDUP_REMOVED lines=10> */
.L_x_1692:
        /* <DEDUP_REMOVED lines=8> */
.L_x_1572:
[----:B------:R-:W-:Y:S02]  /*22ec0*/  IMAD.MOV.U32 R13, RZ, RZ, R5 ;  /* 0x000000ffff0d7224 */ /* 0x000fe400078e0005 */
[----:B------:R-:W-:Y:S02]  /*22ed0*/  IMAD.MOV.U32 R12, RZ, RZ, RZ ;  /* 0x000000ffff0c7224 */ /* 0x000fe400078e00ff */
[----:B------:R-:W-:Y:S02]  /*22ee0*/  IMAD.MOV.U32 R11, RZ, RZ, 0x1e1f ;  /* 0x00001e1fff0b7424 */ /* 0x000fe400078e00ff */
[----:B------:R-:W-:Y:S02]  /*22ef0*/  IMAD.MOV.U32 R15, RZ, RZ, -0x1 ;  /* 0xffffffffff0f7424 */ /* 0x000fe400078e00ff */
[----:B-----5:R-:W-:Y:S02]  /*22f00*/  IMAD R0, R21, R9, RZ ;  /* 0x0000000915007224 */ /* 0x020fe400078e02ff */
[----:B------:R-:W-:-:S07]  /*22f10*/  IMAD.IADD R17, R20, 0x1, R17 ;  /* 0x0000000114117824 */ /* 0x000fce00078e0211 */
[----:B------:R-:W-:Y:S05]  /*22f20*/  WARPSYNC.COLLECTIVE R15, `(.L_x_1694) ;  /* 0x000000000f087348 */ /* 0x000fea0003c00000 */
[----:B------:R0:W1:Y:S02]  /*22f30*/  SHFL.IDX P6, R14, R13, R12, R11 ;  /* 0x0000000c0d0e7389 */ /* 0x00006400000c000b */
[----:B01----:R-:W-:Y:S01]  /*22f40*/  ENDCOLLECTIVE ;  /* 0x000000000000791b */ /* 0x003fe20003800000 */
.L_x_1694:
[----:B------:R-:W-:Y:S01]  /*22f50*/  ISETP.GE.AND P2, PT, R17, R0, PT ;  /* 0x000000001100720c */ /* 0x000fe20003f46270 */
[----:B------:R-:W-:Y:S02]  /*22f60*/  IMAD.MOV.U32 R13, RZ, RZ, R6 ;  /* 0x000000ffff0d7224 */ /* 0x000fe400078e0006 */
[----:B------:R-:W-:-:S10]  /*22f70*/  IMAD.MOV.U32 R2, RZ, RZ, R14 ;  /* 0x000000ffff027224 */ /* 0x000fd400078e000e */
[----:B------:R-:W-:Y:S05]  /*22f80*/  WARPSYNC.COLLECTIVE R15, `(.L_x_1695) ;  /* 0x000000000f087348 */ /* 0x000fea0003c00000 */
[----:B------:R0:W1:Y:S02]  /*22f90*/  SHFL.IDX P6, R14, R13, R12, R11 ;  /* 0x0000000c0d0e7389 */ /* 0x00006400000c000b */
[----:B01----:R-:W-:Y:S01]  /*22fa0*/  ENDCOLLECTIVE ;  /* 0x000000000000791b */ /* 0x003fe20003800000 */
.L_x_1695:
[----:B------:R-:W-:Y:S02]  /*22fb0*/  IMAD.MOV.U32 R13, RZ, RZ, R5 ;  /* 0x000000ffff0d7224 */ /* 0x000fe400078e0005 */
[----:B------:R-:W-:Y:S02]  /*22fc0*/  IMAD.MOV.U32 R12, RZ, RZ, 0x1 ;  /* 0x00000001ff0c7424 */ /* 0x000fe400078e00ff */
[----:B------:R-:W-:-:S07]  /*22fd0*/  IMAD.MOV.U32 R3, RZ, RZ, R14 ;  /* 0x000000ffff037224 */ /* 0x000fce00078e000e */
[----:B------:R-:W-:Y:S05]  /*22fe0*/  WARPSYNC.COLLECTIVE R15, `(.L_x_1696) ;  /* 0x000000000f087348 */ /* 0x000fea0003c00000 */
[----:B------:R0:W1:Y:S02]  /*22ff0*/  SHFL.IDX P6, R14, R13, R12, R11 ;  /* 0x0000000c0d0e7389 */ /* 0x00006400000c000b */
[----:B01----:R-:W-:Y:S01]  /*23000*/  ENDCOLLECTIVE ;  /* 0x000000000000791b */ /* 0x003fe20003800000 */
.L_x_1696:
        /* <DEDUP_REMOVED lines=10> */
.L_x_1697:
        /* <DEDUP_REMOVED lines=13> */
.L_x_1698:
        /* <DEDUP_REMOVED lines=10> */
[----:B0-----:R-:W-:-:S07]  /*23220*/  IMAD.MOV.U32 R3, RZ, RZ, R14 ;  /* 0x000000ffff037224 */ /* 0x001fce00078e000e */
[----:B------:R-:W-:Y:S05]  /*23230*/  WARPSYNC.COLLECTIVE R15, `(.L_x_1699) ;  /* 0x000000000f087348 */ /* 0x000fea0003c00000 */
[----:B------:R0:W1:Y:S02]  /*23240*/  SHFL.IDX P6, R14, R13, R12, R11 ;  /* 0x0000000c0d0e7389 */ /* 0x00006400000c000b */
[----:B01----:R-:W-:Y:S01]  /*23250*/  ENDCOLLECTIVE ;  /* 0x000000000000791b */ /* 0x003fe20003800000 */
.L_x_1699:
[----:B------:R-:W-:Y:S01]  /*23260*/  IMAD.MOV.U32 R2, RZ, RZ, R14 ;  /* 0x000000ffff027224 */ /* 0x000fe200078e000e */
[----:B------:R-:W-:Y:S06]  /*23270*/  BRA `(.L_x_1700) ;  /* 0xffffffb800f87947 */ /* 0x000fec000383ffff */
.L_x_1577:
[----:B--2---:R2:W3:Y:S02]  /*23280*/  SYNCS.PHASECHK.TRANS64.TRYWAIT P0, [R23+URZ+0x19c20], R0 ;  /* 0x019c2000170075a7 */ /* 0x0044e4000800017f */
[----:B---3--:R-:W-:Y:S05]  /*23290*/  @!P0 NANOSLEEP.SYNCS 0x989680 ;  /* 0x009896800000895d */ /* 0x008fea0003900000 */
[----:B------:R-:W3:Y:S02]  /*232a0*/  @!P0 SYNCS.PHASECHK.TRANS64 P0, [R23+URZ+0x19c20], R0 ;  /* 0x019c2000170085a7 */ /* 0x000ee4000800007f */
[----:B---3--:R-:W-:Y:S05]  /*232b0*/  @!P0 BRA `(.L_x_1577) ;  /* 0xfffffffc00f08947 */ /* 0x008fea000383ffff */
[----:B------:R-:W-:Y:S05]  /*232c0*/  BRA `(.L_x_1701) ;  /* 0xffffffbc00687947 */ /* 0x000fea000383ffff */
.L_x_1581:
[----:B0-----:R0:W1:Y:S02]  /*232d0*/  SYNCS.PHASECHK.TRANS64.TRYWAIT P0, [R0+URZ+0x19c80], R10 ;  /* 0x019c800a000075a7 */ /* 0x001064000800017f */
[----:B-1----:R-:W-:Y:S05]  /*232e0*/  @!P0 NANOSLEEP.SYNCS 0x989680 ;  /* 0x009896800000895d */ /* 0x002fea0003900000 */
[----:B------:R-:W1:Y:S02]  /*232f0*/  @!P0 SYNCS.PHASECHK.TRANS64 P0, [R0+URZ+0x19c80], R10 ;  /* 0x019c800a000085a7 */ /* 0x000e64000800007f */
[----:B-1----:R-:W-:Y:S05]  /*23300*/  @!P0 BRA `(.L_x_1581) ;  /* 0xfffffffc00f08947 */ /* 0x002fea000383ffff */
[----:B------:R-:W-:Y:S05]  /*23310*/  BRA `(.L_x_1702) ;  /* 0xffffffc000387947 */ /* 0x000fea000383ffff */
.L_x_1582:
        /* <DEDUP_REMOVED lines=8> */
.L_x_1704:
[----:B------:R-:W-:Y:S05]  /*233a0*/  BSYNC B0 ;  /* 0x0000000000007941 */ /* 0x000fea0003800000 */
.L_x_1703:
        /* <DEDUP_REMOVED lines=10> */
.L_x_1705:
        /* <DEDUP_REMOVED lines=11> */
.L_x_1706:
        /* <DEDUP_REMOVED lines=11> */
.L_x_1707:
[----:B------:R-:W-:Y:S01]  /*235b0*/  IMAD.MOV.U32 R2, RZ, RZ, R14 ;  /* 0x000000ffff027224 */ /* 0x000fe200078e000e */
[----:B------:R-:W-:Y:S06]  /*235c0*/  BRA `(.L_x_1708) ;  /* 0xffffffc000487947 */ /* 0x000fec000383ffff */
.L_x_1587:
[----:B---3--:R3:W4:Y:S02]  /*235d0*/  SYNCS.PHASECHK.TRANS64.TRYWAIT P0, [R0+URZ+0x19c40], R10 ;  /* 0x019c400a000075a7 */ /* 0x008724000800017f */
[----:B----4-:R-:W-:Y:S05]  /*235e0*/  @!P0 NANOSLEEP.SYNCS 0x989680 ;  /* 0x009896800000895d */ /* 0x010fea0003900000 */
[----:B------:R-:W4:Y:S02]  /*235f0*/  @!P0 SYNCS.PHASECHK.TRANS64 P0, [R0+URZ+0x19c40], R10 ;  /* 0x019c400a000085a7 */ /* 0x000f24000800007f */
[----:B----4-:R-:W-:Y:S05]  /*23600*/  @!P0 BRA `(.L_x_1587) ;  /* 0xfffffffc00f08947 */ /* 0x010fea000383ffff */
[----:B------:R-:W-:Y:S05]  /*23610*/  BRA `(.L_x_1709) ;  /* 0xffffffc000ac7947 */ /* 0x000fea000383ffff */
.L_x_1588:
        /* <DEDUP_REMOVED lines=8> */
.L_x_1711:
[----:B------:R-:W-:Y:S05]  /*236a0*/  BSYNC B0 ;  /* 0x0000000000007941 */ /* 0x000fea0003800000 */
.L_x_1710:
        /* <DEDUP_REMOVED lines=8> */
.L_x_1712:
[----:B------:R-:W-:Y:S02]  /*23730*/  IMAD.MOV.U32 R13, RZ, RZ, R8 ;  /* 0x000000ffff0d7224 */ /* 0x000fe400078e0008 */
[----:B------:R-:W-:Y:S02]  /*23740*/  IMAD.MOV.U32 R12, RZ, RZ, 0x1 ;  /* 0x00000001ff0c7424 */ /* 0x000fe400078e00ff */
[----:B------:R-:W-:-:S07]  /*23750*/  IMAD.MOV.U32 R2, RZ, RZ, R14 ;  /* 0x000000ffff027224 */ /* 0x000fce00078e000e */
[----:B------:R-:W-:Y:S05]  /*23760*/  WARPSYNC.COLLECTIVE R15, `(.L_x_1713) ;  /* 0x000000000f087348 */ /* 0x000fea0003c00000 */
[----:B------:R0:W1:Y:S02]  /*23770*/  SHFL.IDX P6, R14, R13, R12, R11 ;  /* 0x0000000c0d0e7389 */ /* 0x00006400000c000b */
[----:B01----:R-:W-:Y:S01]  /*23780*/  ENDCOLLECTIVE ;  /* 0x000000000000791b */ /* 0x003fe20003800000 */
.L_x_1713:
        /* <DEDUP_REMOVED lines=13> */
.L_x_1714:
[----:B------:R-:W-:Y:S01]  /*23860*/  IMAD.MOV.U32 R2, RZ, RZ, R14 ;  /* 0x000000ffff027224 */ /* 0x000fe200078e000e */
[----:B------:R-:W-:Y:S06]  /*23870*/  BRA `(.L_x_1715) ;  /* 0xffffffc000b87947 */ /* 0x000fec000383ffff */
.L_x_1593:
[----:B0-----:R0:W2:Y:S02]  /*23880*/  SYNCS.PHASECHK.TRANS64.TRYWAIT P2, [R2+URZ+0x19c70], R0 ;  /* 0x019c7000020075a7 */ /* 0x0010a4000804017f */
[----:B--2---:R-:W-:Y:S05]  /*23890*/  @!P2 NANOSLEEP.SYNCS 0x989680 ;  /* 0x009896800000a95d */ /* 0x004fea0003900000 */
[----:B------:R-:W2:Y:S02]  /*238a0*/  @!P2 SYNCS.PHASECHK.TRANS64 P2, [R2+URZ+0x19c70], R0 ;  /* 0x019c70000200a5a7 */ /* 0x000ea4000804007f */
[----:B--2---:R-:W-:Y:S05]  /*238b0*/  @!P2 BRA `(.L_x_1593) ;  /* 0xfffffffc00f0a947 */ /* 0x004fea000383ffff */
[----:B------:R-:W-:Y:S05]  /*238c0*/  BRA `(.L_x_1716) ;  /* 0xffffffc400247947 */ /* 0x000fea000383ffff */
.L_x_1595:
[----:B0-----:R0:W2:Y:S02]  /*238d0*/  SYNCS.PHASECHK.TRANS64.TRYWAIT P2, [R2+URZ+0x19c60], R0 ;  /* 0x019c6000020075a7 */ /* 0x0010a4000804017f */
[----:B--2---:R-:W-:Y:S05]  /*238e0*/  @!P2 NANOSLEEP.SYNCS 0x989680 ;  /* 0x009896800000a95d */ /* 0x004fea0003900000 */
[----:B------:R-:W2:Y:S02]  /*238f0*/  @!P2 SYNCS.PHASECHK.TRANS64 P2, [R2+URZ+0x19c60], R0 ;  /* 0x019c60000200a5a7 */ /* 0x000ea4000804007f */
[----:B--2---:R-:W-:Y:S05]  /*23900*/  @!P2 BRA `(.L_x_1595) ;  /* 0xfffffffc00f0a947 */ /* 0x004fea000383ffff */
[----:B------:R-:W-:Y:S05]  /*23910*/  BRA `(.L_x_1717) ;  /* 0xffffffc400347947 */ /* 0x000fea000383ffff */
.L_x_1603:
[----:B0-----:R0:W1:Y:S02]  /*23920*/  SYNCS.PHASECHK.TRANS64.TRYWAIT P1, [R3+URZ+0x19c70], R0 ;  /* 0x019c7000030075a7 */ /* 0x001064000802017f */
[----:B-1----:R-:W-:Y:S05]  /*23930*/  @!P1 NANOSLEEP.SYNCS 0x989680 ;  /* 0x009896800000995d */ /* 0x002fea0003900000 */
[----:B------:R-:W1:Y:S02]  /*23940*/  @!P1 SYNCS.PHASECHK.TRANS64 P1, [R3+URZ+0x19c70], R0 ;  /* 0x019c7000030095a7 */ /* 0x000e64000802007f */
[----:B-1----:R-:W-:Y:S05]  /*23950*/  @!P1 BRA `(.L_x_1603) ;  /* 0xfffffffc00f09947 */ /* 0x002fea000383ffff */
[----:B------:R-:W-:Y:S05]  /*23960*/  BRA `(.L_x_1718) ;  /* 0xffffffc800987947 */ /* 0x000fea000383ffff */
.L_x_1605:
[----:B0-----:R0:W1:Y:S02]  /*23970*/  SYNCS.PHASECHK.TRANS64.TRYWAIT P1, [R3+URZ+0x19c60], R0 ;  /* 0x019c6000030075a7 */ /* 0x001064000802017f */
[----:B-1----:R-:W-:Y:S05]  /*23980*/  @!P1 NANOSLEEP.SYNCS 0x989680 ;  /* 0x009896800000995d */ /* 0x002fea0003900000 */
[----:B------:R-:W1:Y:S02]  /*23990*/  @!P1 SYNCS.PHASECHK.TRANS64 P1, [R3+URZ+0x19c60], R0 ;  /* 0x019c6000030095a7 */ /* 0x000e64000802007f */
[----:B-1----:R-:W-:Y:S05]  /*239a0*/  @!P1 BRA `(.L_x_1605) ;  /* 0xfffffffc00f09947 */ /* 0x002fea000383ffff */
[----:B------:R-:W-:Y:S05]  /*239b0*/  BRA `(.L_x_1719) ;  /* 0xffffffc800a47947 */ /* 0x000fea000383ffff */
.L_x_1610:
        /* <DEDUP_REMOVED lines=8> */
.L_x_1721:
[----:B------:R-:W-:Y:S05]  /*23a40*/  BSYNC B0 ;  /* 0x0000000000007941 */ /* 0x000fea0003800000 */
.L_x_1720:
[----:B------:R-:W-:Y:S02]  /*23a50*/  IMAD.MOV.U32 R13, RZ, RZ, R16 ;  /* 0x000000ffff0d7224 */ /* 0x000fe400078e0010 */
[----:B------:R-:W-:Y:S02]  /*23a60*/  IMAD.MOV.U32 R12, RZ, RZ, 0x1 ;  /* 0x00000001ff0c7424 */ /* 0x000fe400078e00ff */
[----:B------:R-:W-:Y:S02]  /*23a70*/  IMAD.MOV.U32 R11, RZ, RZ, 0x1f ;  /* 0x0000001fff0b7424 */ /* 0x000fe400078e00ff */
[----:B------:R-:W-:Y:S02]  /*23a80*/  IMAD.MOV.U32 R15, RZ, RZ, -0x1 ;  /* 0xffffffffff0f7424 */ /* 0x000fe400078e00ff */
[----:B------:R-:W-:Y:S02]  /*23a90*/  IMAD.IADD R5, R19, 0x1, R4 ;  /* 0x0000000113057824 */ /* 0x000fe400078e0204 */
[----:B------:R-:W-:-:S07]  /*23aa0*/  IMAD.MOV.U32 R0, RZ, RZ, R14 ;  /* 0x000000ffff007224 */ /* 0x000fce00078e000e */
[----:B------:R-:W-:Y:S05]  /*23ab0*/  WARPSYNC.COLLECTIVE R15, `(.L_x_1722) ;  /* 0x000000000f087348 */ /* 0x000fea0003c00000 */
[----:B------:R0:W1:Y:S02]  /*23ac0*/  SHFL.IDX P6, R14, R13, R12, R11 ;  /* 0x0000000c0d0e7389 */ /* 0x00006400000c000b */
[----:B01----:R-:W-:Y:S01]  /*23ad0*/  ENDCOLLECTIVE ;  /* 0x000000000000791b */ /* 0x003fe20003800000 */
.L_x_1722:
        /* <DEDUP_REMOVED lines=18> */
.L_x_1723:
[----:B------:R-:W-:Y:S01]  /*23c00*/  IMAD.MOV.U32 R12, RZ, RZ, 0x2 ;  /* 0x00000002ff0c7424 */ /* 0x000fe200078e00ff */
[----:B------:R-:W-:-:S05]  /*23c10*/  SEL R5, R14, RZ, P1 ;  /* 0x000000ff0e057207 */ /* 0x000fca0000800000 */
[----:B------:R-:W-:-:S04]  /*23c20*/  IMAD.IADD R3, R2, 0x1, R5 ;  /* 0x0000000102037824 */ /* 0x000fc800078e0205 */
[----:B------:R-:W-:-:S07]  /*23c30*/  IMAD.MOV.U32 R13, RZ, RZ, R3 ;  /* 0x000000ffff0d7224 */ /* 0x000fce00078e0003 */
[----:B------:R-:W-:Y:S05]  /*23c40*/  WARPSYNC.COLLECTIVE R15, `(.L_x_1724) ;  /* 0x000000000f087348 */ /* 0x000fea0003c00000 */
[----:B------:R0:W1:Y:S02]  /*23c50*/  SHFL.UP P6, R14, R13, R12, R11 ;  /* 0x0400000c0d0e7389 */ /* 0x00006400000c000b */
[----:B01----:R-:W-:Y:S01]  /*23c60*/  ENDCOLLECTIVE ;  /* 0x000000000000791b */ /* 0x003fe20003800000 */
.L_x_1724:
[----:B------:R-:W-:Y:S01]  /*23c70*/  IMAD.MOV.U32 R12, RZ, RZ, 0x4 ;  /* 0x00000004ff0c7424 */ /* 0x000fe200078e00ff */
[----:B------:R-:W-:-:S05]  /*23c80*/  SEL R14, R14, RZ, P2 ;  /* 0x000000ff0e0e7207 */ /* 0x000fca0001000000 */
[----:B------:R-:W-:-:S04]  /*23c90*/  IMAD.IADD R3, R3, 0x1, R14 ;  /* 0x0000000103037824 */ /* 0x000fc800078e020e */
[----:B------:R-:W-:-:S07]  /*23ca0*/  IMAD.MOV.U32 R13, RZ, RZ, R3 ;  /* 0x000000ffff0d7224 */ /* 0x000fce00078e0003 */
[----:B------:R-:W-:Y:S05]  /*23cb0*/  WARPSYNC.COLLECTIVE R15, `(.L_x_1725) ;  /* 0x000000000f087348 */ /* 0x000fea0003c00000 */
[----:B------:R0:W1:Y:S02]  /*23cc0*/  SHFL.UP P6, R14, R13, R12, R11 ;  /* 0x0400000c0d0e7389 */ /* 0x00006400000c000b */
[----:B01----:R-:W-:Y:S01]  /*23cd0*/  ENDCOLLECTIVE ;  /* 0x000000000000791b */ /* 0x003fe20003800000 */
.L_x_1725:
[----:B------:R-:W-:Y:S01]  /*23ce0*/  IMAD.MOV.U32 R12, RZ, RZ, 0x8 ;  /* 0x00000008ff0c7424 */ /* 0x000fe200078e00ff */
[----:B------:R-:W-:-:S05]  /*23cf0*/  SEL R14, R14, RZ, P3 ;  /* 0x000000ff0e0e7207 */ /* 0x000fca0001800000 */
[----:B------:R-:W-:-:S04]  /*23d00*/  IMAD.IADD R3, R3, 0x1, R14 ;  /* 0x0000000103037824 */ /* 0x000fc800078e020e */
[----:B------:R-:W-:-:S07]  /*23d10*/  IMAD.MOV.U32 R13, RZ, RZ, R3 ;  /* 0x000000ffff0d7224 */ /* 0x000fce00078e0003 */
[----:B------:R-:W-:Y:S05]  /*23d20*/  WARPSYNC.COLLECTIVE R15, `(.L_x_1726) ;  /* 0x000000000f087348 */ /* 0x000fea0003c00000 */
[----:B------:R0:W1:Y:S02]  /*23d30*/  SHFL.UP P6, R14, R13, R12, R11 ;  /* 0x0400000c0d0e7389 */ /* 0x00006400000c000b */
[----:B01----:R-:W-:Y:S01]  /*23d40*/  ENDCOLLECTIVE ;  /* 0x000000000000791b */ /* 0x003fe20003800000 */
.L_x_1726:
[----:B------:R-:W-:Y:S01]  /*23d50*/  IMAD.MOV.U32 R12, RZ, RZ, 0x10 ;  /* 0x00000010ff0c7424 */ /* 0x000fe200078e00ff */
[----:B------:R-:W-:-:S05]  /*23d60*/  SEL R14, R14, RZ, P4 ;  /* 0x000000ff0e0e7207 */ /* 0x000fca0002000000 */
[----:B------:R-:W-:-:S04]  /*23d70*/  IMAD.IADD R3, R3, 0x1, R14 ;  /* 0x0000000103037824 */ /* 0x000fc800078e020e */
[----:B------:R-:W-:-:S07]  /*23d80*/  IMAD.MOV.U32 R13, RZ, RZ, R3 ;  /* 0x000000ffff0d7224 */ /* 0x000fce00078e0003 */
[----:B------:R-:W-:Y:S05]  /*23d90*/  WARPSYNC.COLLECTIVE R15, `(.L_x_1727) ;  /* 0x000000000f087348 */ /* 0x000fea0003c00000 */
[----:B------:R0:W1:Y:S02]  /*23da0*/  SHFL.UP P6, R14, R13, R12, R11 ;  /* 0x0400000c0d0e7389 */ /* 0x00006400000c000b */
[----:B01----:R-:W-:Y:S01]  /*23db0*/  ENDCOLLECTIVE ;  /* 0x000000000000791b */ /* 0x003fe20003800000 */
.L_x_1727:
        /* <DEDUP_REMOVED lines=8> */
.L_x_1728:
[----:B------:R-:W-:Y:S05]  /*23e40*/  BRA `(.L_x_1729) ;  /* 0xffffffcc00547947 */ /* 0x000fea000383ffff */
.L_x_1615:
[----:B------:R-:W-:Y:S01]  /*23e50*/  BSSY B0, `(.L_x_1730) ;  /* 0x0000008000007945 */ /* 0x000fe20003800000 */
[----:B-----5:R-:W-:Y:S02]  /*23e60*/  IMAD.MOV.U32 R13, RZ, RZ, R2 ;  /* 0x000000ffff0d7224 */ /* 0x020fe400078e0002 */
[----:B------:R-:W-:Y:S02]  /*23e70*/  IMAD.MOV.U32 R12, RZ, RZ, 0x1 ;  /* 0x00000001ff0c7424 */ /* 0x000fe400078e00ff */
[----:B------:R-:W-:Y:S02]  /*23e80*/  IMAD.MOV.U32 R11, RZ, RZ, RZ ;  /* 0x000000ffff0b7224 */ /* 0x000fe400078e00ff */
[----:B------:R-:W-:-:S07]  /*23e90*/  IMAD.MOV.U32 R15, RZ, RZ, -0x1 ;  /* 0xffffffffff0f7424 */ /* 0x000fce00078e00ff */
[----:B0-----:R-:W-:Y:S05]  /*23ea0*/  WARPSYNC.COLLECTIVE R15, `(.L_x_1731) ;  /* 0x000000000f087348 */ /* 0x001fea0003c00000 */
[----:B------:R1:W2:Y:S02]  /*23eb0*/  SHFL.UP P6, R14, R13, R12, R11 ;  /* 0x0400000c0d0e7389 */ /* 0x0002a400000c000b */
[----:B012---:R-:W-:Y:S01]  /*23ec0*/  ENDCOLLECTIVE ;  /* 0x000000000000791b */ /* 0x007fe20003800000 */
.L_x_1731:
[----:B------:R-:W-:Y:S05]  /*23ed0*/  BSYNC B0 ;  /* 0x0000000000007941 */ /* 0x000fea0003800000 */
.L_x_1730:
        /* <DEDUP_REMOVED lines=9> */
.L_x_1732:
[----:B------:R-:W-:Y:S01]  /*23f70*/  IMAD.MOV.U32 R12, RZ, RZ, 0x4 ;  /* 0x00000004ff0c7424 */ /* 0x000fe200078e00ff */
[----:B------:R-:W-:-:S05]  /*23f80*/  SEL R14, R14, RZ, P2 ;  /* 0x000000ff0e0e7207 */ /* 0x000fca0001000000 */
[----:B------:R-:W-:-:S04]  /*23f90*/  IMAD.IADD R3, R3, 0x1, R14 ;  /* 0x0000000103037824 */ /* 0x000fc800078e020e */
[----:B------:R-:W-:-:S07]  /*23fa0*/  IMAD.MOV.U32 R13, RZ, RZ, R3 ;  /* 0x000000ffff0d7224 */ /* 0x000fce00078e0003 */
[----:B------:R-:W-:Y:S05]  /*23fb0*/  WARPSYNC.COLLECTIVE R15, `(.L_x_1733) ;  /* 0x000000000f087348 */ /* 0x000fea0003c00000 */
[----:B------:R0:W1:Y:S02]  /*23fc0*/  SHFL.UP P6, R14, R13, R12, R11 ;  /* 0x0400000c0d0e7389 */ /* 0x00006400000c000b */
[----:B01----:R-:W-:Y:S01]  /*23fd0*/  ENDCOLLECTIVE ;  /* 0x000000000000791b */ /* 0x003fe20003800000 */
.L_x_1733:
[----:B------:R-:W-:Y:S01]  /*23fe0*/  IMAD.MOV.U32 R12, RZ, RZ, 0x8 ;  /* 0x00000008ff0c7424 */ /* 0x000fe200078e00ff */
[----:B------:R-:W-:-:S05]  /*23ff0*/  SEL R14, R14, RZ, P3 ;  /* 0x000000ff0e0e7207 */ /* 0x000fca0001800000 */
[----:B------:R-:W-:-:S04]  /*24000*/  IMAD.IADD R3, R3, 0x1, R14 ;  /* 0x0000000103037824 */ /* 0x000fc800078e020e */
[----:B------:R-:W-:-:S07]  /*24010*/  IMAD.MOV.U32 R13, RZ, RZ, R3 ;  /* 0x000000ffff0d7224 */ /* 0x000fce00078e0003 */
[----:B------:R-:W-:Y:S05]  /*24020*/  WARPSYNC.COLLECTIVE R15, `(.L_x_1734) ;  /* 0x000000000f087348 */ /* 0x000fea0003c00000 */
[----:B------:R0:W1:Y:S02]  /*24030*/  SHFL.UP P6, R14, R13, R12, R11 ;  /* 0x0400000c0d0e7389 */ /* 0x00006400000c000b */
[----:B01----:R-:W-:Y:S01]  /*24040*/  ENDCOLLECTIVE ;  /* 0x000000000000791b */ /* 0x003fe20003800000 */
.L_x_1734:
[----:B------:R-:W-:Y:S01]  /*24050*/  IMAD.MOV.U32 R12, RZ, RZ, 0x10 ;  /* 0x00000010ff0c7424 */ /* 0x000fe200078e00ff */
[----:B------:R-:W-:-:S05]  /*24060*/  SEL R14, R14, RZ, P4 ;  /* 0x000000ff0e0e7207 */ /* 0x000fca0002000000 */
[----:B------:R-:W-:-:S04]  /*24070*/  IMAD.IADD R3, R3, 0x1, R14 ;  /* 0x0000000103037824 */ /* 0x000fc800078e020e */
[----:B------:R-:W-:-:S07]  /*24080*/  IMAD.MOV.U32 R13, RZ, RZ, R3 ;  /* 0x000000ffff0d7224 */ /* 0x000fce00078e0003 */
[----:B------:R-:W-:Y:S05]  /*24090*/  WARPSYNC.COLLECTIVE R15, `(.L_x_1735) ;  /* 0x000000000f087348 */ /* 0x000fea0003c00000 */
[----:B------:R0:W1:Y:S02]  /*240a0*/  SHFL.UP P6, R14, R13, R12, R11 ;  /* 0x0400000c0d0e7389 */ /* 0x00006400000c000b */
[----:B01----:R-:W-:Y:S01]  /*240b0*/  ENDCOLLECTIVE ;  /* 0x000000000000791b */ /* 0x003fe20003800000 */
.L_x_1735:
        /* <DEDUP_REMOVED lines=8> */
.L_x_1736:
[----:B------:R-:W-:Y:S05]  /*24140*/  BRA `(.L_x_1737) ;  /* 0xffffffcc00307947 */ /* 0x000fea000383ffff */
.L_x_1617:
[----:B------:R-:W-:Y:S01]  /*24150*/  BSSY B0, `(.L_x_1738) ;  /* 0x0000006000007945 */ /* 0x000fe20003800000 */
[----:B------:R-:W-:Y:S01]  /*24160*/  PLOP3.LUT P6, PT, P6, PT, PT, 0x8, 0x0 ;  /* 0x000000000000781c */ /* 0x000fe200037ce170 */
[----:B------:R-:W-:-:S12]  /*24170*/  IMAD.MOV.U32 R15, RZ, RZ, -0x1 ;  /* 0xffffffffff0f7424 */ /* 0x000fd800078e00ff */
[----:B0-----:R-:W-:Y:S05]  /*24180*/  WARPSYNC.COLLECTIVE R15, `(.L_x_1739) ;  /* 0x000000000f087348 */ /* 0x001fea0003c00000 */
[----:B------:R-:W-:Y:S01]  /*24190*/  VOTE.ANY R14, PT, P6 ;  /* 0x00000000000e7806 */ /* 0x000fe200030e0100 */
[----:B0-----:R-:W-:Y:S06]  /*241a0*/  ENDCOLLECTIVE ;  /* 0x000000000000791b */ /* 0x001fec0003800000 */
.L_x_1739:
[----:B------:R-:W-:Y:S05]  /*241b0*/  BSYNC B0 ;  /* 0x0000000000007941 */ /* 0x000fea0003800000 */
.L_x_1738:
[----:B------:R-:W-:Y:S02]  /*241c0*/  IMAD.MOV.U32 R5, RZ, RZ, R14 ;  /* 0x000000ffff057224 */ /* 0x000fe400078e000e */
[----:B------:R-:W-:Y:S02]  /*241d0*/  IMAD.MOV.U32 R13, RZ, RZ, R2 ;  /* 0x000000ffff0d7224 */ /* 0x000fe400078e0002 */
[----:B------:R-:W0:Y:S01]  /*241e0*/  POPC R6, R5 ;  /* 0x0000000500067309 */ /* 0x000e220000000000 */
[----:B------:R-:W-:Y:S02]  /*241f0*/  IMAD.MOV.U32 R11, RZ, RZ, 0x1f ;  /* 0x0000001fff0b7424 */ /* 0x000fe400078e00ff */
[----:B------:R-:W-:Y:S02]  /*24200*/  IMAD.MOV.U32 R15, RZ, RZ, -0x1 ;  /* 0xffffffffff0f7424 */ /* 0x000fe400078e00ff */
[----:B0-----:R-:W-:-:S07]  /*24210*/  IMAD.MOV.U32 R12, RZ, RZ, R6 ;  /* 0x000000ffff0c7224 */ /* 0x001fce00078e0006 */
[----:B------:R-:W-:Y:S05]  /*24220*/  WARPSYNC.COLLECTIVE R15, `(.L_x_1740) ;  /* 0x000000000f087348 */ /* 0x000fea0003c00000 */
[----:B------:R0:W1:Y:S02]  /*24230*/  SHFL.IDX P6, R14, R13, R12, R11 ;  /* 0x0000000c0d0e7389 */ /* 0x00006400000c000b */
[----:B01----:R-:W-:Y:S01]  /*24240*/  ENDCOLLECTIVE ;  /* 0x000000000000791b */ /* 0x003fe20003800000 */
.L_x_1740:
[----:B------:R-:W-:Y:S01]  /*24250*/  IMAD.MOV.U32 R17, RZ, RZ, R14 ;  /* 0x000000ffff117224 */ /* 0x000fe200078e000e */
[----:B------:R-:W-:Y:S06]  /*24260*/  BRA `(.L_x_1741) ;  /* 0xffffffcc00207947 */ /* 0x000fec000383ffff */
.L_x_1619:
[----:B------:R-:W-:Y:S01]  /*24270*/  BSSY B0, `(.L_x_1742) ;  /* 0x0000007000007945 */ /* 0x000fe20003800000 */
[----:B------:R-:W-:Y:S02]  /*24280*/  IMAD.MOV.U32 R13, RZ, RZ, R3 ;  /* 0x000000ffff0d7224 */ /* 0x000fe400078e0003 */
[----:B------:R-:W-:Y:S02]  /*24290*/  IMAD.MOV.U32 R11, RZ, RZ, 0x1f ;  /* 0x0000001fff0b7424 */ /* 0x000fe400078e00ff */
[----:B------:R-:W-:-:S07]  /*242a0*/  IMAD.MOV.U32 R15, RZ, RZ, -0x1 ;  /* 0xffffffffff0f7424 */ /* 0x000fce00078e00ff */
[----:B012---:R-:W-:Y:S05]  /*242b0*/  WARPSYNC.COLLECTIVE R15, `(.L_x_1743) ;  /* 0x000000000f087348 */ /* 0x007fea0003c00000 */
[----:B------:R3:W4:Y:S02]  /*242c0*/  SHFL.IDX P6, R14, R13, R12, R11 ;  /* 0x0000000c0d0e7389 */ /* 0x00072400000c000b */
[----:B01234-:R-:W-:Y:S01]  /*242d0*/  ENDCOLLECTIVE ;  /* 0x000000000000791b */ /* 0x01ffe20003800000 */
.L_x_1743:
[----:B------:R-:W-:Y:S05]  /*242e0*/  BSYNC B0 ;  /* 0x0000000000007941 */ /* 0x000fea0003800000 */
.L_x_1742:
[----:B------:R-:W-:Y:S01]  /*242f0*/  IMAD.MOV.U32 R5, RZ, RZ, R14 ;  /* 0x000000ffff057224 */ /* 0x000fe200078e000e */
[----:B------:R-:W-:Y:S06]  /*24300*/  BRA `(.L_x_1618) ;  /* 0xffffffcc00147947 */ /* 0x000fec000383ffff */
.L_x_1623:
[----:B0-----:R0:W1:Y:S02]  /*24310*/  SYNCS.PHASECHK.TRANS64.TRYWAIT P0, [R5+URZ+0x19c20], R0 ;  /* 0x019c2000050075a7 */ /* 0x001064000800017f */
[----:B-1----:R-:W-:Y:S05]  /*24320*/  @!P0 NANOSLEEP.SYNCS 0x989680 ;  /* 0x009896800000895d */ /* 0x002fea0003900000 */
[----:B------:R-:W1:Y:S02]  /*24330*/  @!P0 SYNCS.PHASECHK.TRANS64 P0, [R5+URZ+0x19c20], R0 ;  /* 0x019c2000050085a7 */ /* 0x000e64000800007f */
[----:B-1----:R-:W-:Y:S05]  /*24340*/  @!P0 BRA `(.L_x_1623) ;  /* 0xfffffffc00f08947 */ /* 0x002fea000383ffff */
[----:B------:R-:W-:Y:S05]  /*24350*/  BRA `(.L_x_1744) ;  /* 0xffffffd000947947 */ /* 0x000fea000383ffff */
.L_x_1624:
        /* <DEDUP_REMOVED lines=11> */
.L_x_1746:
[----:B------:R-:W-:Y:S05]  /*24410*/  BSYNC B0 ;  /* 0x0000000000007941 */ /* 0x000fea0003800000 */
.L_x_1745:
[----:B------:R-:W-:Y:S05]  /*24420*/  BRA `(.L_x_1747) ;  /* 0xffffffd0007c7947 */ /* 0x000fea000383ffff */
.L_x_1625:
[----:B------:R-:W-:Y:S01]  /*24430*/  BSSY B0, `(.L_x_1748) ;  /* 0x0000006000007945 */ /* 0x000fe20003800000 */
[----:B------:R-:W-:-:S07]  /*24440*/  IMAD.MOV.U32 R15, RZ, RZ, -0x1 ;  /* 0xffffffffff0f7424 */ /* 0x000fce00078e00ff */
[----:B0-----:R-:W-:Y:S05]  /*24450*/  WARPSYNC.COLLECTIVE R15, `(.L_x_1749) ;  /* 0x000000000f0c7348 */ /* 0x001fea0003c00000 */
[----:B------:R-:W-:Y:S02]  /*24460*/  ELECT P6, UR62, PT ;  /* 0x00000000003e782f */ /* 0x000fe400038c0000 */
[----:B------:R-:W-:Y:S01]  /*24470*/  MOV R14, UR62 ;  /* 0x0000003e000e7c02 */ /* 0x000fe20008000f00 */
[----:B0-----:R-:W-:Y:S10]  /*24480*/  ENDCOLLECTIVE ;  /* 0x000000000000791b */ /* 0x001ff40003800000 */
.L_x_1749:
[----:B------:R-:W-:Y:S05]  /*24490*/  BSYNC B0 ;  /* 0x0000000000007941 */ /* 0x000fea0003800000 */
.L_x_1748:
[----:B------:R-:W-:Y:S05]  /*244a0*/  BRA `(.L_x_1750) ;  /* 0xffffffd000707947 */ /* 0x000fea000383ffff */
.L_x_1627:
[----:B0-----:R0:W1:Y:S02]  /*244b0*/  SYNCS.PHASECHK.TRANS64.TRYWAIT P1, [R3+URZ+0x19c40], R2 ;  /* 0x019c4002030075a7 */ /* 0x001064000802017f */
[----:B-1----:R-:W-:Y:S05]  /*244c0*/  @!P1 NANOSLEEP.SYNCS 0x989680 ;  /* 0x009896800000995d */ /* 0x002fea0003900000 */
[----:B------:R-:W1:Y:S02]  /*244d0*/  @!P1 SYNCS.PHASECHK.TRANS64 P1, [R3+URZ+0x19c40], R2 ;  /* 0x019c4002030095a7 */ /* 0x000e64000802007f */
[----:B-1----:R-:W-:Y:S05]  /*244e0*/  @!P1 BRA `(.L_x_1627) ;  /* 0xfffffffc00f09947 */ /* 0x002fea000383ffff */
[----:B------:R-:W-:Y:S05]  /*244f0*/  BRA `(.L_x_1751) ;  /* 0xffffffd000907947 */ /* 0x000fea000383ffff */
.L_x_1629:
[----:B-1----:R1:W2:Y:S02]  /*24500*/  SYNCS.PHASECHK.TRANS64.TRYWAIT P1, [R5+URZ+0x19c40], R0 ;  /* 0x019c4000050075a7 */ /* 0x0022a4000802017f */
[----:B--2---:R-:W-:Y:S05]  /*24510*/  @!P1 NANOSLEEP.SYNCS 0x989680 ;  /* 0x009896800000995d */ /* 0x004fea0003900000 */
[----:B------:R-:W2:Y:S02]  /*24520*/  @!P1 SYNCS.PHASECHK.TRANS64 P1, [R5+URZ+0x19c40], R0 ;  /* 0x019c4000050095a7 */ /* 0x000ea4000802007f */
[----:B--2---:R-:W-:Y:S05]  /*24530*/  @!P1 BRA `(.L_x_1629) ;  /* 0xfffffffc00f09947 */ /* 0x004fea000383ffff */
[----:B------:R-:W-:Y:S05]  /*24540*/  BRA `(.L_x_1752) ;  /* 0xffffffd0009c7947 */ /* 0x000fea000383ffff */
.L_x_1631:
[----:B--2---:R2:W3:Y:S02]  /*24550*/  SYNCS.PHASECHK.TRANS64.TRYWAIT P1, [R3+URZ+0x19c60], R2 ;  /* 0x019c6002030075a7 */ /* 0x0044e4000802017f */
[----:B---3--:R-:W-:Y:S05]  /*24560*/  @!P1 NANOSLEEP.SYNCS 0x989680 ;  /* 0x009896800000995d */ /* 0x008fea0003900000 */
[----:B------:R-:W3:Y:S02]  /*24570*/  @!P1 SYNCS.PHASECHK.TRANS64 P1, [R3+URZ+0x19c60], R2 ;  /* 0x019c6002030095a7 */ /* 0x000ee4000802007f */
[----:B---3--:R-:W-:Y:S05]  /*24580*/  @!P1 BRA `(.L_x_1631) ;  /* 0xfffffffc00f09947 */ /* 0x008fea000383ffff */
[----:B------:R-:W-:Y:S05]  /*24590*/  BRA `(.L_x_1753) ;  /* 0xffffffd000987947 */ /* 0x000fea000383ffff */
.L_x_1633:
[----:B---3--:R3:W4:Y:S02]  /*245a0*/  SYNCS.PHASECHK.TRANS64.TRYWAIT P1, [R5+URZ+0x19c60], R0 ;  /* 0x019c6000050075a7 */ /* 0x008724000802017f */
[----:B----4-:R-:W-:Y:S05]  /*245b0*/  @!P1 NANOSLEEP.SYNCS 0x989680 ;  /* 0x009896800000995d */ /* 0x010fea0003900000 */
[----:B------:R-:W4:Y:S02]  /*245c0*/  @!P1 SYNCS.PHASECHK.TRANS64 P1, [R5+URZ+0x19c60], R0 ;  /* 0x019c6000050095a7 */ /* 0x000f24000802007f */
[----:B----4-:R-:W-:Y:S05]  /*245d0*/  @!P1 BRA `(.L_x_1633) ;  /* 0xfffffffc00f09947 */ /* 0x010fea000383ffff */
[----:B------:R-:W-:Y:S05]  /*245e0*/  BRA `(.L_x_1754) ;  /* 0xffffffd000947947 */ /* 0x000fea000383ffff */
.L_x_1635:
[----:B----4-:R4:W0:Y:S02]  /*245f0*/  SYNCS.PHASECHK.TRANS64.TRYWAIT P1, [R3+URZ+0x19c80], R2 ;  /* 0x019c8002030075a7 */ /* 0x010824000802017f */
[----:B0-----:R-:W-:Y:S05]  /*24600*/  @!P1 NANOSLEEP.SYNCS 0x989680 ;  /* 0x009896800000995d */ /* 0x001fea0003900000 */
[----:B------:R-:W0:Y:S02]  /*24610*/  @!P1 SYNCS.PHASECHK.TRANS64 P1, [R3+URZ+0x19c80], R2 ;  /* 0x019c8002030095a7 */ /* 0x000e24000802007f */
[----:B0-----:R-:W-:Y:S05]  /*24620*/  @!P1 BRA `(.L_x_1635) ;  /* 0xfffffffc00f09947 */ /* 0x001fea000383ffff */
[----:B------:R-:W-:Y:S05]  /*24630*/  BRA `(.L_x_1755) ;  /* 0xffffffd000907947 */ /* 0x000fea000383ffff */
.L_x_1756:
        /* <DEDUP_REMOVED lines=12> */
.L_x_2583:


//--------------------- .text._ZN7cutlass13device_kernelIN5flash11enable_sm90INS1_16FlashAttnFwdSm90INS1_25CollectiveMainloopFwdSm90ILi2EN4cute5tupleIJNS5_1CILi1EEES8_S8_EEENS6_IJNS7_ILi192EEENS7_ILi128EEENS7_ILi96EEEEEELi96ENS_12float_e4m3_tEfNS_4arch4Sm90ELb1ELb0ELb0ELb0ELb1ELb0ELb0ELb1ELb1ELb1ELb0ELb0EEENS1_21CollectiveEpilogueFwdINS6_IJSA_SC_SB_EEES9_NS_10bfloat16_tESG_Li384ELb0ELb1ELb0ELb1EEENS1_30DynamicPersistentTileSchedulerILi384ELi128ELb0ELb1ELb1EEEEEEEEEvNT_6ParamsE --------------------------
	.section	.text._ZN7cutlass13device_kernelIN5flash11enable_sm90INS1_16FlashAttnFwdSm90INS1_25CollectiveMainloopFwdSm90ILi2EN4cute5tupleIJNS5_1CILi1EEES8_S8_EEENS6_IJNS7_ILi192EEENS7_ILi128EEENS7_ILi96EEEEEELi96ENS_12float_e4m3_tEfNS_4arch4Sm90ELb1ELb0ELb0ELb0ELb1ELb0ELb0ELb1ELb1ELb1ELb0ELb0EEENS1_21CollectiveEpilogueFwdINS6_IJSA_SC_SB_EEES9_NS_10bfloat16_tESG_Li384ELb0ELb1ELb0ELb1EEENS1_30DynamicPersistentTileSchedulerILi384ELi128ELb0ELb1ELb1EEEEEEEEEvNT_6ParamsE,"ax",@progbits
	.align	128
.text._ZN7cutlass13device_kernelIN5flash11enable_sm90INS1_16FlashAttnFwdSm90INS1_25CollectiveMainloopFwdSm90ILi2EN4cute5tupleIJNS5_1CILi1EEES8_S8_EEENS6_IJNS7_ILi192EEENS7_ILi128EEENS7_ILi96EEEEEELi96ENS_12float_e4m3_tEfNS_4arch4Sm90ELb1ELb0ELb0ELb0ELb1ELb0ELb0ELb1ELb1ELb1ELb0ELb0EEENS1_21CollectiveEpilogueFwdINS6_IJSA_SC_SB_EEES9_NS_10bfloat16_tESG_Li384ELb0ELb1ELb0ELb1EEENS1_30DynamicPersistentTileSchedulerILi384ELi128ELb0ELb1ELb1EEEEEEEEEvNT_6ParamsE:
        .type           _ZN7cutlass13device_kernelIN5flash11enable_sm90INS1_16FlashAttnFwdSm90INS1_25CollectiveMainloopFwdSm90ILi2EN4cute5tupleIJNS5_1CILi1EEES8_S8_EEENS6_IJNS7_ILi192EEENS7_ILi128EEENS7_ILi96EEEEEELi96ENS_12float_e4m3_tEfNS_4arch4Sm90ELb1ELb0ELb0ELb0ELb1ELb0ELb0ELb1ELb1ELb1ELb0ELb0EEENS1_21CollectiveEpilogueFwdINS6_IJSA_SC_SB_EEES9_NS_10bfloat16_tESG_Li384ELb0ELb1ELb0ELb1EEENS1_30DynamicPersistentTileSchedulerILi384ELi128ELb0ELb1ELb1EEEEEEEEEvNT_6ParamsE,@function
        .size           _ZN7cutlass13device_kernelIN5flash11enable_sm90INS1_16FlashAttnFwdSm90INS1_25CollectiveMainloopFwdSm90ILi2EN4cute5tupleIJNS5_1CILi1EEES8_S8_EEENS6_IJNS7_ILi192EEENS7_ILi128EEENS7_ILi96EEEEEELi96ENS_12float_e4m3_tEfNS_4arch4Sm90ELb1ELb0ELb0ELb0ELb1ELb0ELb0ELb1ELb1ELb1ELb0ELb0EEENS1_21CollectiveEpilogueFwdINS6_IJSA_SC_SB_EEES9_NS_10bfloat16_tESG_Li384ELb0ELb1ELb0ELb1EEENS1_30DynamicPersistentTileSchedulerILi384ELi128ELb0ELb1ELb1EEEEEEEEEvNT_6ParamsE,(.L_x_2584 - _ZN7cutlass13device_kernelIN5flash11enable_sm90INS1_16FlashAttnFwdSm90INS1_25CollectiveMainloopFwdSm90ILi2EN4cute5tupleIJNS5_1CILi1EEES8_S8_EEENS6_IJNS7_ILi192EEENS7_ILi128EEENS7_ILi96EEEEEELi96ENS_12float_e4m3_tEfNS_4arch4Sm90ELb1ELb0ELb0ELb0ELb1ELb0ELb0ELb1ELb1ELb1ELb0ELb0EEENS1_21CollectiveEpilogueFwdINS6_IJSA_SC_SB_EEES9_NS_10bfloat16_tESG_Li384ELb0ELb1ELb0ELb1EEENS1_30DynamicPersistentTileSchedulerILi384ELi128ELb0ELb1ELb1EEEEEEEEEvNT_6ParamsE)
        .other          _ZN7cutlass13device_kernelIN5flash11enable_sm90INS1_16FlashAttnFwdSm90INS1_25CollectiveMainloopFwdSm90ILi2EN4cute5tupleIJNS5_1CILi1EEES8_S8_EEENS6_IJNS7_ILi192EEENS7_ILi128EEENS7_ILi96EEEEEELi96ENS_12float_e4m3_tEfNS_4arch4Sm90ELb1ELb0ELb0ELb0ELb1ELb0ELb0ELb1ELb1ELb1ELb0ELb0EEENS1_21CollectiveEpilogueFwdINS6_IJSA_SC_SB_EEES9_NS_10bfloat16_tESG_Li384ELb0ELb1ELb0ELb1EEENS1_30DynamicPersistentTileSchedulerILi384ELi128ELb0ELb1ELb1EEEEEEEEEvNT_6ParamsE,@"STO_CUDA_ENTRY STV_DEFAULT"
_ZN7cutlass13device_kernelIN5flash11enable_sm90INS1_16FlashAttnFwdSm90INS1_25CollectiveMainloopFwdSm90ILi2EN4cute5tupleIJNS5_1CILi1EEES8_S8_EEENS6_IJNS7_ILi192EEENS7_ILi128EEENS7_ILi96EEEEEELi96ENS_12float_e4m3_tEfNS_4arch4Sm90ELb1ELb0ELb0ELb0ELb1ELb0ELb0ELb1ELb1ELb1ELb0ELb0EEENS1_21CollectiveEpilogueFwdINS6_IJSA_SC_SB_EEES9_NS_10bfloat16_tESG_Li384ELb0ELb1ELb0ELb1EEENS1_30DynamicPersistentTileSchedulerILi384ELi128ELb0ELb1ELb1EEEEEEEEEvNT_6ParamsE:
        /* <DEDUP_REMOVED lines=45> */
.L_x_1757:
        /* <DEDUP_REMOVED lines=22> */
.L_x_1758:
        /* <DEDUP_REMOVED lines=18> */
.L_x_1759:
        /* <DEDUP_REMOVED lines=22> */
.L_x_1760:
        /* <DEDUP_REMOVED lines=24> */
.L_x_1761:
        /* <DEDUP_REMOVED lines=9> */
.L_x_1763:
        /* <DEDUP_REMOVED lines=20> */
[CC--:B------:R-:W-:Y:S02]  /*0a00*/  LEA.HI R3, R0.reuse, R11.reuse, RZ, 0x5 ;  /* 0x0000000b00037211 */ /* 0x0c0fe400078f28ff */
        /* <DEDUP_REMOVED lines=41> */
.L_x_1812:
        /* <DEDUP_REMOVED lines=12> */
[----:B012345:R-:W-:Y:S05]  /*0d60*/  @!P0 BRA `(.L_x_1764) ;  /* 0x0000000000208947 */ /* 0x03ffea0003800000 */
        /* <DEDUP_REMOVED lines=8> */
.L_x_1764:
[----:B------:R-:W-:Y:S01]  /*0df0*/  ULDC UR6, c[0x0][0xc54] ;  /* 0x0003150000067ab9 */ /* 0x000fe20000000800 */
[----:B------:R-:W-:Y:S01]  /*0e00*/  UMOV UR8, UR7 ;  /* 0x0000000700087c82 */ /* 0x000fe20008000000 */
[----:B------:R-:W-:-:S11]  /*0e10*/  UISETP.NE.AND UP0, UPT, UR6, 0x1, UPT ;  /* 0x000000010600788c */ /* 0x000fd6000bf05270 */
[----:B------:R-:W-:Y:S02]  /*0e20*/  @UP0 ULDC.64 UR10, c[0x0][0xc58] ;  /* 0x00031600000a0ab9 */ /* 0x000fe40000000a00 */
[----:B------:R-:W-:-:S04]  /*0e30*/  UIMAD.WIDE.U32 UR4, UR7, UR10, URZ ;  /* 0x0000000a070472a5 */ /* 0x000fc8000f8e003f */
[----:B------:R-:W-:-:S04]  /*0e40*/  @UP0 USHF.R.U32.HI UR8, URZ, UR11, UR5 ;  /* 0x0000000b3f080299 */ /* 0x000fc80008011605 */
[----:B------:R-:W-:-:S12]  /*0e50*/  UIMAD UR4, UR8, UR6, URZ ;  /* 0x00000006080472a4 */ /* 0x000fd8000f8e023f */
.L_x_1765:
        /* <DEDUP_REMOVED lines=55> */
[----:B------:R-:W-:Y:S01]  /*11d0*/  ULDC UR5, c[0x0][0x448] ;  /* 0x0001120000057ab9 */ /* 0x000fe20000000800 */
[----:B------:R-:W-:Y:S01]  /*11e0*/  IMAD.U32 R5, RZ, RZ, UR7 ;  /* 0x00000007ff057e24 */ /* 0x000fe2000f8e00ff */
[----:B------:R-:W-:Y:S01]  /*11f0*/  ULDC UR44, c[0x0][0x424] ;  /* 0x00010900002c7ab9 */ /* 0x000fe20000000800 */
[----:B------:R-:W-:Y:S01]  /*1200*/  ULDC UR9, c[0x0][0x2f0] ;  /* 0x0000bc0000097ab9 */ /* 0x000fe20000000800 */
[----:B------:R0:W2:Y:S01]  /*1210*/  @P0 LDG.E R7, desc[UR50][R2.64] ;  /* 0x0000003202070981 */ /* 0x0000a2000c1e1900 */
[----:B------:R-:W-:Y:S01]  /*1220*/  UISETP.NE.AND UP4, UPT, UR5, 0x1, UPT ;  /* 0x000000010500788c */ /* 0x000fe2000bf85270 */
[----:B------:R-:W-:Y:S02]  /*1230*/  ULDC.64 UR6, c[0x0][0x418] ;  /* 0x0001060000067ab9 */ /* 0x000fe40000000a00 */
[----:B------:R-:W2:Y:S01]  /*1240*/  @P1 LDG.E R0, desc[UR50][R4.64] ;  /* 0x0000003204001981 */ /* 0x000ea2000c1e1900 */
[----:B------:R-:W-:Y:S01]  /*1250*/  UISETP.NE.U32.AND UP0, UPT, UR6, URZ, UPT ;  /* 0x0000003f0600728c */ /* 0x000fe2000bf05070 */
[----:B------:R-:W-:Y:S01]  /*1260*/  PLOP3.LUT P0, PT, PT, PT, PT, 0x80, 0x0 ;  /* 0x000000000000781c */ /* 0x000fe20003f0f070 */
[----:B------:R-:W-:Y:S01]  /*1270*/  UP2UR UR48, UPR, URZ, 0x10 ;  /* 0x000000103f307883 */ /* 0x000fe20008000000 */
[----:B------:R-:W-:Y:S01]  /*1280*/  CS2R R8, SRZ ;  /* 0x0000000000087805 */ /* 0x000fe2000001ff00 */
[----:B------:R-:W-:Y:S01]  /*1290*/  UISETP.NE.AND.EX UP0, UPT, UR7, URZ, UPT, UP0 ;  /* 0x0000003f0700728c */ /* 0x000fe2000bf05300 */
[----:B0-----:R-:W-:Y:S01]  /*12a0*/  IMAD.MOV.U32 R3, RZ, RZ, RZ ;  /* 0x000000ffff037224 */ /* 0x001fe200078e00ff */
[----:B------:R-:W-:Y:S01]  /*12b0*/  CS2R R134, SRZ ;  /* 0x0000000000867805 */ /* 0x000fe2000001ff00 */
[----:B------:R-:W-:Y:S01]  /*12c0*/  ULDC UR7, c[0x0][0x288] ;  /* 0x0000a20000077ab9 */ /* 0x000fe20000000800 */
[----:B------:R-:W-:Y:S01]  /*12d0*/  USEL UR44, UR44, 0x1, UP0 ;  /* 0x000000012c2c7887 */ /* 0x000fe20008000000 */
[----:B------:R-:W-:Y:S01]  /*12e0*/  CS2R R132, SRZ ;  /* 0x0000000000847805 */ /* 0x000fe2000001ff00 */
[----:B------:R-:W-:Y:S01]  /*12f0*/  UIADD3 UR7, -UR7, 0x80, URZ ;  /* 0x0000008007077890 */ /* 0x000fe2000fffe13f */
[----:B------:R-:W-:-:S02]  /*1300*/  CS2R R10, SRZ ;  /* 0x00000000000a7805 */ /* 0x000fc4000001ff00 */
[----:B------:R-:W-:Y:S02]  /*1310*/  CS2R R126, SRZ ;  /* 0x00000000007e7805 */ /* 0x000fe4000001ff00 */
[----:B------:R-:W-:Y:S01]  /*1320*/  CS2R R12, SRZ ;  /* 0x00000000000c7805 */ /* 0x000fe2000001ff00 */
[----:B------:R-:W-:Y:S01]  /*1330*/  UIMAD UR7, UR44, UR9, UR7 ;  /* 0x000000092c0772a4 */ /* 0x000fe2000f8e0207 */
        /* <DEDUP_REMOVED lines=16> */
[----:B------:R-:W-:Y:S01]  /*1440*/  CS2R R92, SRZ ;  /* 0x00000000005c7805 */ /* 0x000fe2000001ff00 */
[----:B------:R-:W-:Y:S02]  /*1450*/  IMAD.MOV.U32 R36, RZ, RZ, RZ ;  /* 0x000000ffff247224 */ /* 0x000fe400078e00ff */
[----:B--2---:R-:W-:Y:S01]  /*1460*/  FMUL.FTZ R0, R7, R0 ;  /* 0x0000000007007220 */ /* 0x004fe20000410000 */
[----:B------:R-:W-:-:S03]  /*1470*/  CS2R R6, SRZ ;  /* 0x0000000000067805 */ /* 0x000fc6000001ff00 */
[----:B------:R-:W-:Y:S01]  /*1480*/  FMUL.FTZ R0, R0, UR4 ;  /* 0x0000000400007c20 */ /* 0x000fe20008410000 */
[----:B------:R-:W-:Y:S02]  /*1490*/  ULDC UR4, c[0x0][0xc3c] ;  /* 0x00030f0000047ab9 */ /* 0x000fe40000000800 */
[----:B------:R-:W-:Y:S02]  /*14a0*/  UIADD3 UR4, UR8, UR4, URZ ;  /* 0x0000000408047290 */ /* 0x000fe4000fffe03f */
[----:B------:R-:W-:Y:S01]  /*14b0*/  R2UR UR42, R0 ;  /* 0x00000000002a72ca */ /* 0x000fe200000e0000 */
[----:B------:R-:W-:Y:S01]  /*14c0*/  @UP4 ULDC UR8, c[0x0][0x450] ;  /* 0x0001140000084ab9 */ /* 0x000fe20000000800 */
[----:B------:R-:W-:-:S03]  /*14d0*/  UIMAD UR43, UR4, 0xc0, URZ ;  /* 0x000000c0042b78a4 */ /* 0x000fc6000f8e023f */
[----:B------:R-:W-:Y:S01]  /*14e0*/  @UP4 ULDC UR4, c[0x0][0x44c] ;  /* 0x0001130000044ab9 */ /* 0x000fe20000000800 */
[----:B------:R-:W-:-:S04]  /*14f0*/  UIADD3 UR6, UR43, 0xbf, URZ ;  /* 0x000000bf2b067890 */ /* 0x000fc8000fffe03f */
[----:B------:R-:W-:Y:S02]  /*1500*/  UIMAD.WIDE.U32 UR4, UR6, UR4, URZ ;  /* 0x00000004060472a5 */ /* 0x000fe4000f8e003f */
[----:B------:R-:W-:Y:S02]  /*1510*/  UIMAD UR4, UR44, UR9, 0x7f ;  /* 0x0000007f2c0474a4 */ /* 0x000fe4000f8e0209 */
[----:B------:R-:W-:Y:S02]  /*1520*/  @UP4 USHF.R.U32.HI UR6, URZ, UR8, UR5 ;  /* 0x000000083f064299 */ /* 0x000fe40008011605 */
[----:B------:R-:W-:Y:S02]  /*1530*/  USHF.R.S32.HI UR5, URZ, 0x1f, UR4 ;  /* 0x0000001f3f057899 */ /* 0x000fe40008011404 */
[----:B------:R-:W-:Y:S02]  /*1540*/  UIADD3 UR6, UR7, UR6, URZ ;  /* 0x0000000607067290 */ /* 0x000fe4000fffe03f */
[----:B------:R-:W-:-:S02]  /*1550*/  ULEA.HI UR5, UR5, UR4, URZ, 0x7 ;  /* 0x0000000405057291 */ /* 0x000fc4000f8f383f */
[----:B------:R-:W-:Y:S02]  /*1560*/  USHF.R.S32.HI UR7, URZ, 0x1f, UR6 ;  /* 0x0000001f3f077899 */ /* 0x000fe40008011406 */
[----:B------:R-:W-:Y:S02]  /*1570*/  USHF.R.S32.HI UR5, URZ, 0x7, UR5 ;  /* 0x000000073f057899 */ /* 0x000fe40008011405 */
[----:B------:R-:W-:-:S04]  /*1580*/  ULEA.HI UR7, UR7, UR6, URZ, 0x7 ;  /* 0x0000000607077291 */ /* 0x000fc8000f8f383f */
[----:B------:R-:W-:-:S04]  /*1590*/  USHF.R.S32.HI UR7, URZ, 0x7, UR7 ;  /* 0x000000073f077899 */ /* 0x000fc80008011407 */
[----:B------:R-:W-:-:S04]  /*15a0*/  UISETP.LT.AND UP0, UPT, UR5, UR7, UPT ;  /* 0x000000070500728c */ /* 0x000fc8000bf01270 */
[----:B------:R-:W-:-:S04]  /*15b0*/  USEL UR49, UR5, UR7, UP0 ;  /* 0x0000000705317287 */ /* 0x000fc80008000000 */
[----:B------:R-:W-:-:S06]  /*15c0*/  UISETP.GE.AND UP0, UPT, UR49, 0x1, UPT ;  /* 0x000000013100788c */ /* 0x000fcc000bf06270 */
[----:B------:R-:W-:-:S13]  /*15d0*/  PLOP3.LUT P1, PT, PT, PT, UP0, 0x80, 0x0 ;  /* 0x000000000000781c */ /* 0x000fda0003f2f008 */
[----:B------:R-:W-:Y:S05]  /*15e0*/  @!P1 BRA `(.L_x_1766) ;  /* 0x0000006c00b89947 */ /* 0x000fea0003800000 */
        /* <DEDUP_REMOVED lines=31> */
.L_x_1767:
        /* <DEDUP_REMOVED lines=9> */
.L_x_1898:
[----:B------:R-:W-:Y:S05]  /*1870*/  @!P0 BRA `(.L_x_1769) ;  /* 0x0000000000048947 */ /* 0x000fea0003800000 */
[----:B------:R-:W-:Y:S01]  /*1880*/  BPT.TRAP 0x1 ;  /* 0x000000040000795c */ /* 0x000fe20000300000 */
.L_x_1769:
[----:B0-----:R-:W-:Y:S02]  /*1890*/  IMAD.U32 R3, RZ, RZ, UR38 ;  /* 0x00000026ff037e24 */ /* 0x001fe4000f8e00ff */
[----:B------:R-:W-:-:S03]  /*18a0*/  IMAD.U32 R0, RZ, RZ, UR37 ;  /* 0x00000025ff007e24 */ /* 0x000fc6000f8e00ff */
[----:B------:R-:W-:Y:S02]  /*18b0*/  LEA R3, R3, UR46, 0x3 ;  /* 0x0000002e03037c11 */ /* 0x000fe4000f8e18ff */
[----:B------:R-:W-:-:S04]  /*18c0*/  SHF.L.U32 R0, R0, 0x1f, RZ ;  /* 0x0000001f00007819 */ /* 0x000fc800000006ff */
[----:B------:R0:W1:Y:S01]  /*18d0*/  SYNCS.PHASECHK.TRANS64.TRYWAIT P1, [R3+URZ+0x19c30], R0 ;  /* 0x019c3000030075a7 */ /* 0x000062000802017f */
[----:B------:R-:W-:Y:S05]  /*18e0*/  @!P0 BRA `(.L_x_1770) ;  /* 0x0000000000048947 */ /* 0x000fea0003800000 */
[----:B------:R-:W-:Y:S01]  /*18f0*/  BPT.TRAP 0x1 ;  /* 0x000000040000795c */ /* 0x000fe20000300000 */
.L_x_1770:
[----:B-1----:R-:W-:Y:S05]  /*1900*/  @P1 BRA `(.L_x_1771) ;  /* 0x0000000000081947 */ /* 0x002fea0003800000 */
[----:B------:R-:W1:Y:S02]  /*1910*/  SYNCS.PHASECHK.TRANS64.TRYWAIT P1, [R3+URZ+0x19c30], R0 ;  /* 0x019c3000030075a7 */ /* 0x000e64000802017f */
[----:B-1----:R-:W-:Y:S05]  /*1920*/  @!P1 BRA `(.L_x_1772) ;  /* 0x000000cc008c9947 */ /* 0x002fea0003800000 */
.L_x_1771:
        /* <DEDUP_REMOVED lines=28> */
.L_x_1773:
[----:B------:R-:W-:Y:S01]  /*1af0*/  UISETP.NE.AND UP0, UPT, UR48, URZ, UPT ;  /* 0x0000003f3000728c */ /* 0x000fe2000bf05270 */
[----:B------:R-:W-:Y:S01]  /*1b00*/  VIADD R6, R17, UR43 ;  /* 0x0000002b11067c36 */ /* 0x000fe20008000000 */
[----:B------:R-:W-:Y:S01]  /*1b10*/  ULDC UR11, c[0x0][0x2f0] ;  /* 0x0000bc00000b7ab9 */ /* 0x000fe20000000800 */
[----:B------:R-:W-:Y:S01]  /*1b20*/  ULDC UR14, c[0x0][0x288] ;  /* 0x0000a200000e7ab9 */ /* 0x000fe20000000800 */
[----:B------:R-:W-:Y:S01]  /*1b30*/  IMAD.U32 R9, RZ, RZ, UR11 ;  /* 0x0000000bff097e24 */ /* 0x000fe2000f8e00ff */
[----:B------:R-:W-:Y:S01]  /*1b40*/  R2UR UR15, R3 ;  /* 0x00000000030f72ca */ /* 0x000fe200000e0000 */
[----:B------:R-:W-:Y:S01]  /*1b50*/  IMAD.U32 R109, RZ, RZ, UR42 ;  /* 0x0000002aff6d7e24 */ /* 0x000fe2000f8e00ff */
[----:B------:R-:W-:Y:S01]  /*1b60*/  PLOP3.LUT P1, PT, PT, PT, UP0, 0x80, 0x0 ;  /* 0x000000000000781c */ /* 0x000fe20003f2f008 */
[----:B------:R-:W-:Y:S01]  /*1b70*/  UMOV UR10, UR43 ;  /* 0x0000002b000a7c82 */ /* 0x000fe20008000000 */
[----:B------:R-:W-:Y:S01]  /*1b80*/  PLOP3.LUT P2, PT, PT, PT, UP0, 0x80, 0x0 ;  /* 0x000000000000781c */ /* 0x000fe20003f4f008 */
[----:B------:R-:W-:Y:S01]  /*1b90*/  UIADD3 UR18, UR49, -0x2, URZ ;  /* 0xfffffffe31127890 */ /* 0x000fe2000fffe03f */
[----:B------:R-:W-:Y:S01]  /*1ba0*/  CS2R R134, SRZ ;  /* 0x0000000000867805 */ /* 0x000fe2000001ff00 */
[----:B------:R-:W-:Y:S01]  /*1bb0*/  @UP0 ULDC UR6, c[0x0][0x44c] ;  /* 0x0001130000060ab9 */ /* 0x000fe20000000800 */
[----:B------:R-:W-:Y:S01]  /*1bc0*/  @UP0 ULDC UR17, c[0x0][0x450] ;  /* 0x0001140000110ab9 */ /* 0x000fe20000000800 */
[----:B------:R-:W-:-:S02]  /*1bd0*/  CS2R R132, SRZ ;  /* 0x0000000000847805 */ /* 0x000fc4000001ff00 */
[----:B------:R-:W-:Y:S02]  /*1be0*/  CS2R R130, SRZ ;  /* 0x0000000000827805 */ /* 0x000fe4000001ff00 */
[----:B------:R-:W-:Y:S02]  /*1bf0*/  CS2R R128, SRZ ;  /* 0x0000000000807805 */ /* 0x000fe4000001ff00 */
[----:B------:R-:W-:Y:S02]  /*1c00*/  CS2R R126, SRZ ;  /* 0x00000000007e7805 */ /* 0x000fe4000001ff00 */
[----:B------:R-:W-:Y:S02]  /*1c10*/  CS2R R124, SRZ ;  /* 0x00000000007c7805 */ /* 0x000fe4000001ff00 */
[----:B------:R-:W-:Y:S01]  /*1c20*/  CS2R R122, SRZ ;  /* 0x00000000007a7805 */ /* 0x000fe2000001ff00 */
[----:B01----:R-:W-:Y:S01]  /*1c30*/  @P1 IMAD.HI.U32 R0, R6, UR6, RZ ;  /* 0x0000000606001c27 */ /* 0x003fe2000f8e00ff */
[----:B------:R-:W-:Y:S01]  /*1c40*/  @UP0 ULDC UR6, c[0x0][0x450] ;  /* 0x0001140000060ab9 */ /* 0x000fe20000000800 */
[----:B------:R-:W-:-:S02]  /*1c50*/  CS2R R120, SRZ ;  /* 0x0000000000787805 */ /* 0x000fc4000001ff00 */
[----:B------:R-:W-:Y:S02]  /*1c60*/  CS2R R118, SRZ ;  /* 0x0000000000767805 */ /* 0x000fe4000001ff00 */
[----:B------:R-:W-:Y:S02]  /*1c70*/  CS2R R116, SRZ ;  /* 0x0000000000747805 */ /* 0x000fe4000001ff00 */
[----:B------:R-:W-:Y:S01]  /*1c80*/  @P2 SHF.R.U32.HI R6, RZ, UR6, R0 ;  /* 0x00000006ff062c19 */ /* 0x000fe20008011600 */
[----:B------:R-:W-:Y:S01]  /*1c90*/  UMOV UR6, 0xffffff80 ;  /* 0xffffff8000067882 */ /* 0x000fe20000000000 */
[----:B------:R-:W-:Y:S01]  /*1ca0*/  CS2R R114, SRZ ;  /* 0x0000000000727805 */ /* 0x000fe2000001ff00 */
[----:B------:R-:W-:Y:S01]  /*1cb0*/  UIMAD UR6, UR49, UR6, 0x80 ;  /* 0x00000080310674a4 */ /* 0x000fe2000f8e0206 */
[----:B------:R-:W-:Y:S01]  /*1cc0*/  CS2R R112, SRZ ;  /* 0x0000000000707805 */ /* 0x000fe2000001ff00 */
[----:B------:R-:W0:Y:S01]  /*1cd0*/  SHFL.IDX PT, R5, R6, 0x1, 0x1c1f ;  /* 0x003c1f0006057f89 */ /* 0x000e2200000e0000 */
[----:B------:R-:W-:Y:S01]  /*1ce0*/  CS2R R110, SRZ ;  /* 0x00000000006e7805 */ /* 0x000fe2000001ff00 */
[----:B------:R-:W-:-:S02]  /*1cf0*/  UIADD3 UR7, UR6, 0x1, URZ ;  /* 0x0000000106077890 */ /* 0x000fc4000fffe03f */
[----:B------:R-:W-:Y:S01]  /*1d00*/  UIMAD UR6, UR44, UR11, UR6 ;  /* 0x0000000b2c0672a4 */ /* 0x000fe2000f8e0206 */
[----:B------:R-:W-:Y:S01]  /*1d10*/  SHFL.IDX PT, R6, R6, RZ, 0x1c1f ;  /* 0x001c1fff06067589 */ /* 0x000fe200000e0000 */
[----:B------:R-:W-:Y:S02]  /*1d20*/  UIMAD UR11, UR44, UR11, -UR14 ;  /* 0x0000000b2c0b72a4 */ /* 0x000fe4000f8e0a0e */
[----:B------:R-:W-:-:S04]  /*1d30*/  IMAD.U32 R7, RZ, RZ, UR7 ;  /* 0x00000007ff077e24 */ /* 0x000fc8000f8e00ff */
[C---:B------:R-:W-:Y:S02]  /*1d40*/  IMAD R0, R16.reuse, -0x2, R7 ;  /* 0xfffffffe10007824 */ /* 0x040fe400078e0207 */
[----:B------:R-:W-:Y:S01]  /*1d50*/  IMAD.U32 R7, RZ, RZ, UR6 ;  /* 0x00000006ff077e24 */ /* 0x000fe2000f8e00ff */
[----:B------:R-:W-:Y:S01]  /*1d60*/  @UP0 ULDC UR6, c[0x0][0x44c] ;  /* 0x0001130000060ab9 */ /* 0x000fe20000000800 */
[----:B------:R-:W-:Y:S01]  /*1d70*/  IMAD R4, R9, UR44, R0 ;  /* 0x0000002c09047c24 */ /* 0x000fe2000f8e0200 */
[----:B------:R-:W-:Y:S01]  /*1d80*/  UIMAD.WIDE.U32 UR6, UR43, UR6, URZ ;  /* 0x000000062b0672a5 */ /* 0x000fe2000f8e003f */
[----:B------:R-:W-:-:S03]  /*1d90*/  IMAD R2, R16, -0x2, R7 ;  /* 0xfffffffe10027824 */ /* 0x000fc600078e0207 */
[----:B------:R-:W-:Y:S01]  /*1da0*/  @UP0 USHF.R.U32.HI UR10, URZ, UR17, UR7 ;  /* 0x000000113f0a0299 */ /* 0x000fe20008011607 */
[----:B0-----:R-:W-:-:S03]  /*1db0*/  IADD3 R5, R5, -UR14, R4 ;  /* 0x8000000e05057c10 */ /* 0x001fc6000fffe004 */
[----:B------:R-:W-:Y:S01]  /*1dc0*/  UIADD3 UR11, UR11, UR10, URZ ;  /* 0x0000000a0b0b7290 */ /* 0x000fe2000fffe03f */
[----:B------:R-:W-:-:S03]  /*1dd0*/  VIMNMX R5, R2, R5, PT ;  /* 0x0000000502057248 */ /* 0x000fc60003fe0100 */
[----:B------:R-:W-:Y:S01]  /*1de0*/  USHF.R.S32.HI UR6, URZ, 0x1f, UR11 ;  /* 0x0000001f3f067899 */ /* 0x000fe2000801140b */
[----:B------:R-:W-:-:S03]  /*1df0*/  ISETP.GT.AND P1, PT, R5, RZ, PT ;  /* 0x000000ff0500720c */ /* 0x000fc60003f24270 */
[----:B------:R-:W-:Y:S01]  /*1e00*/  ULEA.HI UR6, UR6, UR11, URZ, 0x7 ;  /* 0x0000000b06067291 */ /* 0x000fe2000f8f383f */
[C---:B------:R-:W-:Y:S02]  /*1e10*/  ISETP.GT.AND P2, PT, R5.reuse, 0x1, PT ;  /* 0x000000010500780c */ /* 0x040fe40003f44270 */
[----:B------:R-:W-:Y:S01]  /*1e20*/  ISETP.GT.AND P3, PT, R5, 0x8, PT ;  /* 0x000000080500780c */ /* 0x000fe20003f64270 */
[----:B------:R-:W-:Y:S01]  /*1e30*/  USHF.R.S32.HI UR17, URZ, 0x7, UR6 ;  /* 0x000000073f117899 */ /* 0x000fe20008011406 */
[----:B------:R-:W-:Y:S01]  /*1e40*/  FSEL R107, R26, -INF , P1 ;  /* 0xff8000001a6b7808 */ /* 0x000fe20000800000 */
[----:B------:R-:W-:Y:S01]  /*1e50*/  UIADD3 UR6, UR15, 0x19c40, URZ ;  /* 0x00019c400f067890 */ /* 0x000fe2000fffe03f */
[----:B------:R-:W-:Y:S01]  /*1e60*/  FSEL R105, R27, -INF , P2 ;  /* 0xff8000001b697808 */ /* 0x000fe20001000000 */
[----:B------:R-:W-:Y:S01]  /*1e70*/  UISETP.LT.AND UP0, UPT, URZ, UR17, UPT ;  /* 0x000000113f00728c */ /* 0x000fe2000bf01270 */
[----:B------:R-:W-:Y:S01]  /*1e80*/  ISETP.GT.AND P1, PT, R5, 0x9, PT ;  /* 0x000000090500780c */ /* 0x000fe20003f24270 */
[----:B------:R-:W-:Y:S01]  /*1e90*/  UPRMT UR6, UR45, 0x654, UR6 ;  /* 0x000006542d067896 */ /* 0x000fe20008000006 */
[----:B------:R-:W-:Y:S01]  /*1ea0*/  FSEL R7, R30, -INF , P3 ;  /* 0xff8000001e077808 */ /* 0x000fe20001800000 */
[----:B------:R-:W-:Y:S01]  /*1eb0*/  USEL UR17, URZ, UR17, !UP0 ;  /* 0x000000113f117287 */ /* 0x000fe2000c000000 */
[----:B------:R-:W-:-:S02]  /*1ec0*/  FMNMX.FTZ R0, R107, R105, !PT ;  /* 0x000000696b007209 */ /* 0x000fc40007810000 */
[----:B------:R-:W-:Y:S01]  /*1ed0*/  ISETP.GT.AND P2, PT, R5, 0x10, PT ;  /* 0x000000100500780c */ /* 0x000fe20003f44270 */
[----:B------:R-:W-:Y:S01]  /*1ee0*/  UISETP.GE.AND UP0, UPT, UR18, UR17, UPT ;  /* 0x000000111200728c */ /* 0x000fe2000bf06270 */
[----:B------:R-:W-:Y:S02]  /*1ef0*/  FSEL R103, R31, -INF , P1 ;  /* 0xff8000001f677808 */ /* 0x000fe40000800000 */
[----:B------:R-:W-:Y:S01]  /*1f00*/  FMNMX.FTZ R0, R7, R0, !PT ;  /* 0x0000000007007209 */ /* 0x000fe20007810000 */
[----:B------:R-:W-:Y:S01]  /*1f10*/  SYNCS.ARRIVE.TRANS64.RED.A1T0 RZ, [UR6], RZ ;  /* 0x000000ffffff79a7 */ /* 0x000fe20008100406 */
[----:B------:R-:W-:Y:S02]  /*1f20*/  ISETP.GT.AND P1, PT, R5, 0x11, PT ;  /* 0x000000110500780c */ /* 0x000fe40003f24270 */
[----:B------:R-:W-:Y:S02]  /*1f30*/  FSEL R101, R34, -INF , P2 ;  /* 0xff80000022657808 */ /* 0x000fe40001000000 */
[----:B------:R-:W-:-:S02]  /*1f40*/  FMNMX.FTZ R0, R103, R0, !PT ;  /* 0x0000000067007209 */ /* 0x000fc40007810000 */
[----:B------:R-:W-:Y:S02]  /*1f50*/  ISETP.GT.AND P2, PT, R5, 0x18, PT ;  /* 0x000000180500780c */ /* 0x000fe40003f44270 */
[----:B------:R-:W-:Y:S02]  /*1f60*/  FSEL R99, R35, -INF , P1 ;  /* 0xff80000023637808 */ /* 0x000fe40000800000 */
[----:B------:R-:W-:Y:S02]  /*1f70*/  FMNMX.FTZ R0, R101, R0, !PT ;  /* 0x0000000065007209 */ /* 0x000fe40007810000 */
        /* <DEDUP_REMOVED lines=75> */
[----:B------:R-:W-:Y:S02]  /*2430*/  FSEL R87, R87, -INF , P1 ;  /* 0xff80000057577808 */ /* 0x000fe40000800000 */
[----:B------:R-:W-:-:S04]  /*2440*/  FMNMX.FTZ R0, R11, R0, !PT ;  /* 0x000000000b007209 */ /* 0x000fc80007810000 */
[----:B------:R-:W-:-:S05]  /*2450*/  FMNMX.FTZ R8, R87, R0, !PT ;  /* 0x0000000057087209 */ /* 0x000fca0007810000 */
[----:B------:R-:W0:Y:S02]  /*2460*/  SHFL.BFLY PT, R5, R8, 0x2, 0x1f ;  /* 0x0c401f0008057f89 */ /* 0x000e2400000e0000 */
[----:B0-----:R-:W-:-:S05]  /*2470*/  FMNMX.FTZ R10, R8, R5, !PT ;  /* 0x00000005080a7209 */ /* 0x001fca0007810000 */
[----:B------:R-:W0:Y:S02]  /*2480*/  SHFL.BFLY PT, R5, R10, 0x1, 0x1f ;  /* 0x0c201f000a057f89 */ /* 0x000e2400000e0000 */
[----:B0-----:R-:W-:Y:S01]  /*2490*/  FMNMX.FTZ R0, R10, R5, !PT ;  /* 0x000000050a007209 */ /* 0x001fe20007810000 */
[----:B------:R-:W-:-:S03]  /*24a0*/  VIADD R5, R4, -UR14 ;  /* 0x8000000e04057c36 */ /* 0x000fc60008000000 */
[C---:B------:R-:W-:Y:S01]  /*24b0*/  FSETP.NEU.FTZ.AND P1, PT, R0.reuse, -INF , PT ;  /* 0xff8000000000780b */ /* 0x040fe20003f3d000 */
[----:B------:R-:W-:-:S01]  /*24c0*/  FFMA.FTZ R12, R0, R109, -8 ;  /* 0xc1000000000c7423 */ /* 0x000fc2000001006d */
[----:B------:R-:W-:Y:S02]  /*24d0*/  VIADDMNMX R2, R6, R5, R2, PT ;  /* 0x0000000506027246 */ /* 0x000fe40003800102 */
[----:B------:R-:W-:Y:S02]  /*24e0*/  CS2R R108, SRZ ;  /* 0x00000000006c7805 */ /* 0x000fe4000001ff00 */
[----:B------:R-:W-:Y:S02]  /*24f0*/  FSEL R4, R12, RZ, P1 ;  /* 0x000000ff0c047208 */ /* 0x000fe40000800000 */
[C---:B------:R-:W-:Y:S02]  /*2500*/  ISETP.GT.AND P1, PT, R2.reuse, RZ, PT ;  /* 0x000000ff0200720c */ /* 0x040fe40003f24270 */
[----:B------:R-:W-:Y:S01]  /*2510*/  ISETP.GT.AND P2, PT, R2, 0x1, PT ;  /* 0x000000010200780c */ /* 0x000fe20003f44270 */
[----:B------:R-:W-:-:S01]  /*2520*/  FFMA.FTZ R6, R105, UR42, -R4 ;  /* 0x0000002a69067c23 */ /* 0x000fc20008010804 */
[----:B------:R-:W-:Y:S01]  /*2530*/  ISETP.GT.AND P3, PT, R2, 0x8, PT ;  /* 0x000000080200780c */ /* 0x000fe20003f64270 */
[----:B------:R-:W-:-:S01]  /*2540*/  FFMA.FTZ R26, R99, UR42, -R4 ;  /* 0x0000002a631a7c23 */ /* 0x000fc20008010804 */
[----:B------:R-:W-:Y:S01]  /*2550*/  FSEL R24, R24, -INF , P1 ;  /* 0xff80000018187808 */ /* 0x000fe20000800000 */
[----:B------:R-:W-:-:S01]  /*2560*/  FFMA.FTZ R46, R51, UR42, -R4 ;  /* 0x0000002a332e7c23 */ /* 0x000fc20008010804 */
[----:B------:R-:W-:Y:S01]  /*2570*/  FSEL R25, R25, -INF , P2 ;  /* 0xff80000019197808 */ /* 0x000fe20001000000 */
[----:B------:R-:W-:-:S01]  /*2580*/  FFMA.FTZ R5, R107, UR42, -R4 ;  /* 0x0000002a6b057c23 */ /* 0x000fc20008010804 */
[----:B------:R-:W-:Y:S01]  /*2590*/  ISETP.GT.AND P1, PT, R2, 0x9, PT ;  /* 0x000000090200780c */ /* 0x000fe20003f24270 */
[----:B------:R-:W-:-:S01]  /*25a0*/  FFMA.FTZ R7, R7, UR42, -R4 ;  /* 0x0000002a07077c23 */ /* 0x000fc20008010804 */
[----:B------:R-:W-:Y:S01]  /*25b0*/  FSEL R28, R28, -INF , P3 ;  /* 0xff8000001c1c7808 */ /* 0x000fe20001800000 */
[----:B------:R-:W-:Y:S01]  /*25c0*/  MUFU.EX2 R6, R6 ;  /* 0x0000000600067308 */ /* 0x000fe20000000800 */
[----:B------:R-:W-:Y:S01]  /*25d0*/  FMNMX.FTZ R105, R24, R25, !PT ;  /* 0x0000001918697209 */ /* 0x000fe20007810000 */
[--C-:B------:R-:W-:Y:S01]  /*25e0*/  FFMA.FTZ R10, R101, UR42, -R4.reuse ;  /* 0x0000002a650a7c23 */ /* 0x100fe20008010804 */
[----:B------:R-:W-:Y:S01]  /*25f0*/  ISETP.GT.AND P2, PT, R2, 0x10, PT ;  /* 0x000000100200780c */ /* 0x000fe20003f44270 */
[--C-:B------:R-:W-:Y:S01]  /*2600*/  FFMA.FTZ R62, R75, UR42, -R4.reuse ;  /* 0x0000002a4b3e7c23 */ /* 0x100fe20008010804 */
[----:B------:R-:W-:Y:S01]  /*2610*/  FSEL R29, R29, -INF , P1 ;  /* 0xff8000001d1d7808 */ /* 0x000fe20000800000 */
[--C-:B------:R-:W-:Y:S01]  /*2620*/  FFMA.FTZ R58, R71, UR42, -R4.reuse ;  /* 0x0000002a473a7c23 */ /* 0x100fe20008010804 */
[----:B------:R-:W-:Y:S01]  /*2630*/  FMNMX.FTZ R8, R28, R105, !PT ;  /* 0x000000691c087209 */ /* 0x000fe20007810000 */
[----:B------:R-:W-:Y:S01]  /*2640*/  MUFU.EX2 R5, R5 ;  /* 0x0000000500057308 */ /* 0x000fe20000000800 */
[----:B------:R-:W-:Y:S01]  /*2650*/  ISETP.GT.AND P1, PT, R2, 0x11, PT ;  /* 0x000000110200780c */ /* 0x000fe20003f24270 */
[--C-:B------:R-:W-:Y:S01]  /*2660*/  FFMA.FTZ R54, R63, UR42, -R4.reuse ;  /* 0x0000002a3f367c23 */ /* 0x100fe20008010804 */
[----:B------:R-:W-:Y:S01]  /*2670*/  FSEL R32, R32, -INF , P2 ;  /* 0xff80000020207808 */ /* 0x000fe20001000000 */
[--C-:B------:R-:W-:Y:S01]  /*2680*/  FFMA.FTZ R47, R47, UR42, -R4.reuse ;  /* 0x0000002a2f2f7c23 */ /* 0x100fe20008010804 */
[----:B------:R-:W-:Y:S01]  /*2690*/  FMNMX.FTZ R105, R29, R8, !PT ;  /* 0x000000081d697209 */ /* 0x000fe20007810000 */
[--C-:B------:R-:W-:Y:S01]  /*26a0*/  FFMA.FTZ R8, R103, UR42, -R4.reuse ;  /* 0x0000002a67087c23 */ /* 0x100fe20008010804 */
[----:B------:R-:W-:Y:S01]  /*26b0*/  ISETP.GT.AND P2, PT, R2, 0x18, PT ;  /* 0x000000180200780c */ /* 0x000fe20003f44270 */
[----:B------:R-:W-:Y:S01]  /*26c0*/  MUFU.EX2 R7, R7 ;  /* 0x0000000700077308 */ /* 0x000fe20000000800 */
[----:B------:R-:W-:Y:S01]  /*26d0*/  FSEL R12, R33, -INF , P1 ;  /* 0xff800000210c7808 */ /* 0x000fe20000800000 */
[--C-:B------:R-:W-:Y:S01]  /*26e0*/  FFMA.FTZ R39, R39, UR42, -R4.reuse ;  /* 0x0000002a27277c23 */ /* 0x100fe20008010804 */
[----:B------:R-:W-:Y:S01]  /*26f0*/  FMNMX.FTZ R105, R32, R105, !PT ;  /* 0x0000006920697209 */ /* 0x000fe20007810000 */
[--C-:B------:R-:W-:Y:S01]  /*2700*/  FFMA.FTZ R13, R13, UR42, -R4.reuse ;  /* 0x0000002a0d0d7c23 */ /* 0x100fe20008010804 */
[----:B------:R-:W-:Y:S01]  /*2710*/  ISETP.GT.AND P1, PT, R2, 0x19, PT ;  /* 0x000000190200780c */ /* 0x000fe20003f24270 */
[--C-:B------:R-:W-:Y:S01]  /*2720*/  FFMA.FTZ R50, R67, UR42, -R4.reuse ;  /* 0x0000002a43327c23 */ /* 0x100fe20008010804 */
[----:B------:R-:W-:Y:S01]  /*2730*/  FSEL R36, R36, -INF , P2 ;  /* 0xff80000024247808 */ /* 0x000fe20001000000 */
[----:B------:R-:W0:Y:S01]  /*2740*/  MUFU.EX2 R8, R8 ;  /* 0x0000000800087308 */ /* 0x000e220000000800 */
        /* <DEDUP_REMOVED lines=23> */
[----:B------:R1:W-:Y:S01]  /*28c0*/  MUFU.EX2 R33, R26 ;  /* 0x0000001a00217308 */ /* 0x0003e20000000800 */
[----:B------:R-:W-:Y:S01]  /*28d0*/  FMNMX.FTZ R99, R41, R14, !PT ;  /* 0x0000000e29637209 */ /* 0x000fe20007810000 */
[----:B------:R-:W-:Y:S01]  /*28e0*/  FFMA.FTZ R14, R97, UR42, -R4 ;  /* 0x0000002a610e7c23 */ /* 0x000fe20008010804 */
[----:B------:R-:W-:-:S02]  /*28f0*/  ISETP.GT.AND P2, PT, R2, 0x30, PT ;  /* 0x000000300200780c */ /* 0x000fc40003f44270 */
[----:B------:R-:W-:Y:S02]  /*2900*/  CS2R R106, SRZ ;  /* 0x00000000006a7805 */ /* 0x000fe4000001ff00 */
[----:B------:R-:W-:Y:S02]  /*2910*/  FSEL R45, R45, -INF , P1 ;  /* 0xff8000002d2d7808 */ /* 0x000fe40000800000 */
[----:B------:R-:W-:Y:S02]  /*2920*/  CS2R R104, SRZ ;  /* 0x0000000000687805 */ /* 0x000fe4000001ff00 */
[----:B------:R-:W-:Y:S01]  /*2930*/  FMNMX.FTZ R20, R44, R99, !PT ;  /* 0x000000632c147209 */ /* 0x000fe20007810000 */
[----:B------:R-:W-:Y:S01]  /*2940*/  MUFU.EX2 R14, R14 ;  /* 0x0000000e000e7308 */ /* 0x000fe20000000800 */
[----:B------:R-:W-:Y:S02]  /*2950*/  ISETP.GT.AND P1, PT, R2, 0x31, PT ;  /* 0x000000310200780c */ /* 0x000fe40003f24270 */
[----:B------:R-:W-:-:S02]  /*2960*/  CS2R R102, SRZ ;  /* 0x0000000000667805 */ /* 0x000fc4000001ff00 */
[----:B------:R-:W-:Y:S02]  /*2970*/  FSEL R48, R48, -INF , P2 ;  /* 0xff80000030307808 */ /* 0x000fe40001000000 */
[----:B------:R-:W-:Y:S02]  /*2980*/  CS2R R100, SRZ ;  /* 0x0000000000647805 */ /* 0x000fe4000001ff00 */
[----:B------:R-:W-:Y:S01]  /*2990*/  FMNMX.FTZ R97, R45, R20, !PT ;  /* 0x000000142d617209 */ /* 0x000fe20007810000 */
[--C-:B------:R-:W-:Y:S01]  /*29a0*/  FFMA.FTZ R20, R93, UR42, -R4.reuse ;  /* 0x0000002a5d147c23 */ /* 0x100fe20008010804 */
[----:B------:R-:W-:Y:S01]  /*29b0*/  ISETP.GT.AND P2, PT, R2, 0x38, PT ;  /* 0x000000380200780c */ /* 0x000fe20003f44270 */
[----:B------:R-:W-:Y:S01]  /*29c0*/  MUFU.EX2 R39, R39 ;  /* 0x0000002700277308 */ /* 0x000fe20000000800 */
[----:B-1----:R-:W-:Y:S01]  /*29d0*/  FSEL R26, R49, -INF , P1 ;  /* 0xff800000311a7808 */ /* 0x002fe20000800000 */
[----:B------:R-:W-:Y:S01]  /*29e0*/  FFMA.FTZ R49, R95, UR42, -R4 ;  /* 0x0000002a5f317c23 */ /* 0x000fe20008010804 */
[----:B------:R-:W-:-:S02]  /*29f0*/  FMNMX.FTZ R97, R48, R97, !PT ;  /* 0x0000006130617209 */ /* 0x000fc40007810000 */
[----:B------:R-:W-:Y:S02]  /*2a00*/  CS2R R98, SRZ ;  /* 0x0000000000627805 */ /* 0x000fe4000001ff00 */
[----:B------:R-:W-:Y:S02]  /*2a10*/  ISETP.GT.AND P1, PT, R2, 0x39, PT ;  /* 0x000000390200780c */ /* 0x000fe40003f24270 */
[----:B------:R-:W-:Y:S02]  /*2a20*/  CS2R R94, SRZ ;  /* 0x00000000005e7805 */ /* 0x000fe4000001ff00 */
[----:B------:R-:W-:Y:S01]  /*2a30*/  FSEL R52, R52, -INF , P2 ;  /* 0xff80000034347808 */ /* 0x000fe20001000000 */
[----:B------:R-:W1:Y:S01]  /*2a40*/  MUFU.EX2 R49, R49 ;  /* 0x0000003100317308 */ /* 0x000e620000000800 */
[----:B------:R-:W-:Y:S02]  /*2a50*/  FMNMX.FTZ R97, R26, R97, !PT ;  /* 0x000000611a617209 */ /* 0x000fe40007810000 */
[----:B------:R-:W-:-:S02]  /*2a60*/  CS2R R92, SRZ ;  /* 0x00000000005c7805 */ /* 0x000fc4000001ff00 */
[----:B------:R-:W-:Y:S02]  /*2a70*/  ISETP.GT.AND P2, PT, R2, 0x40, PT ;  /* 0x000000400200780c */ /* 0x000fe40003f44270 */
[----:B------:R-:W-:Y:S01]  /*2a80*/  FSEL R30, R53, -INF , P1 ;  /* 0xff800000351e7808 */ /* 0x000fe20000800000 */
[----:B------:R-:W-:-:S01]  /*2a90*/  FFMA.FTZ R53, R91, UR42, -R4 ;  /* 0x0000002a5b357c23 */ /* 0x000fc20008010804 */
[----:B------:R-:W-:Y:S01]  /*2aa0*/  FMNMX.FTZ R97, R52, R97, !PT ;  /* 0x0000006134617209 */ /* 0x000fe20007810000 */
[----:B------:R-:W-:Y:S01]  /*2ab0*/  MUFU.EX2 R20, R20 ;  /* 0x0000001400147308 */ /* 0x000fe20000000800 */
[----:B------:R-:W-:Y:S02]  /*2ac0*/  ISETP.GT.AND P1, PT, R2, 0x41, PT ;  /* 0x000000410200780c */ /* 0x000fe40003f24270 */
[----:B------:R-:W-:Y:S02]  /*2ad0*/  FSEL R56, R56, -INF , P2 ;  /* 0xff80000038387808 */ /* 0x000fe40001000000 */
[----:B------:R-:W-:-:S02]  /*2ae0*/  FMNMX.FTZ R97, R30, R97, !PT ;  /* 0x000000611e617209 */ /* 0x000fc40007810000 */
[----:B------:R-:W-:Y:S01]  /*2af0*/  ISETP.GT.AND P2, PT, R2, 0x48, PT ;  /* 0x000000480200780c */ /* 0x000fe20003f44270 */
[----:B------:R-:W-:Y:S01]  /*2b00*/  MUFU.EX2 R53, R53 ;  /* 0x0000003500357308 */ /* 0x000fe20000000800 */
[----:B------:R-:W-:Y:S02]  /*2b10*/  FSEL R57, R57, -INF , P1 ;  /* 0xff80000039397808 */ /* 0x000fe40000800000 */
[----:B------:R-:W-:Y:S02]  /*2b20*/  FMNMX.FTZ R34, R56, R97, !PT ;  /* 0x0000006138227209 */ /* 0x000fe40007810000 */
[----:B------:R-:W-:Y:S02]  /*2b30*/  CS2R R96, SRZ ;  /* 0x0000000000607805 */ /* 0x000fe4000001ff00 */
[----:B------:R-:W-:Y:S02]  /*2b40*/  ISETP.GT.AND P1, PT, R2, 0x49, PT ;  /* 0x000000490200780c */ /* 0x000fe40003f24270 */
[----:B------:R-:W-:Y:S01]  /*2b50*/  FSEL R60, R60, -INF , P2 ;  /* 0xff8000003c3c7808 */ /* 0x000fe20001000000 */
[----:B------:R-:W-:Y:S01]  /*2b60*/  MUFU.EX2 R13, R13 ;  /* 0x0000000d000d7308 */ /* 0x000fe20000000800 */
[----:B------:R-:W-:Y:S01]  /*2b70*/  FMNMX.FTZ R91, R57, R34, !PT ;  /* 0x00000022395b7209 */ /* 0x000fe20007810000 */
[----:B------:R-:W-:Y:S01]  /*2b80*/  FFMA.FTZ R34, R89, UR42, -R4 ;  /* 0x0000002a59227c23 */ /* 0x000fe20008010804 */
[----:B------:R-:W-:-:S02]  /*2b90*/  ISETP.GT.AND P2, PT, R2, 0x50, PT ;  /* 0x000000500200780c */ /* 0x000fc40003f44270 */
[----:B------:R-:W-:Y:S02]  /*2ba0*/  FSEL R61, R61, -INF , P1 ;  /* 0xff8000003d3d7808 */ /* 0x000fe40000800000 */
[----:B------:R-:W-:Y:S01]  /*2bb0*/  FMNMX.FTZ R38, R60, R91, !PT ;  /* 0x0000005b3c267209 */ /* 0x000fe20007810000 */
[----:B------:R-:W-:Y:S01]  /*2bc0*/  MUFU.EX2 R34, R34 ;  /* 0x0000002200227308 */ /* 0x000fe20000000800 */
[----:B------:R-:W-:Y:S02]  /*2bd0*/  ISETP.GT.AND P1, PT, R2, 0x51, PT ;  /* 0x000000510200780c */ /* 0x000fe40003f24270 */
[----:B------:R-:W-:Y:S02]  /*2be0*/  CS2R R90, SRZ ;  /* 0x00000000005a7805 */ /* 0x000fe4000001ff00 */
[----:B------:R-:W-:Y:S02]  /*2bf0*/  FSEL R64, R64, -INF , P2 ;  /* 0xff80000040407808 */ /* 0x000fe40001000000 */
[----:B------:R-:W-:-:S02]  /*2c00*/  FMNMX.FTZ R89, R61, R38, !PT ;  /* 0x000000263d597209 */ /* 0x000fc40007810000 */
[----:B------:R-:W-:Y:S01]  /*2c10*/  ISETP.GT.AND P2, PT, R2, 0x58, PT ;  /* 0x000000580200780c */ /* 0x000fe20003f44270 */
[----:B------:R-:W-:Y:S01]  /*2c20*/  MUFU.EX2 R27, R27 ;  /* 0x0000001b001b7308 */ /* 0x000fe20000000800 */
[----:B------:R-:W-:Y:S02]  /*2c30*/  FSEL R65, R65, -INF , P1 ;  /* 0xff80000041417808 */ /* 0x000fe40000800000 */
[----:B------:R-:W-:Y:S02]  /*2c40*/  FMNMX.FTZ R38, R64, R89, !PT ;  /* 0x0000005940267209 */ /* 0x000fe40007810000 */
        /* <DEDUP_REMOVED lines=19> */
[----:B------:R2:W-:Y:S01]  /*2d80*/  MUFU.EX2 R43, R46 ;  /* 0x0000002e002b7308 */ /* 0x0005e20000000800 */
[----:B------:R-:W-:-:S02]  /*2d90*/  FMNMX.FTZ R51, R73, R42, !PT ;  /* 0x0000002a49337209 */ /* 0x000fc40007810000 */
[----:B------:R-:W-:Y:S02]  /*2da0*/  ISETP.GT.AND P2, PT, R2, 0x70, PT ;  /* 0x000000700200780c */ /* 0x000fe40003f44270 */
[----:B------:R-:W-:Y:S02]  /*2db0*/  FSEL R77, R77, -INF , P1 ;  /* 0xff8000004d4d7808 */ /* 0x000fe40000800000 */
[----:B------:R-:W-:Y:S01]  /*2dc0*/  FMNMX.FTZ R42, R76, R51, !PT ;  /* 0x000000334c2a7209 */ /* 0x000fe20007810000 */
[----:B------:R-:W-:Y:S01]  /*2dd0*/  MUFU.EX2 R50, R50 ;  /* 0x0000003200327308 */ /* 0x000fe20000000800 */
[----:B------:R-:W-:Y:S02]  /*2de0*/  ISETP.GT.AND P1, PT, R2, 0x71, PT ;  /* 0x000000710200780c */ /* 0x000fe40003f24270 */
[----:B------:R-:W-:Y:S02]  /*2df0*/  FSEL R80, R80, -INF , P2 ;  /* 0xff80000050507808 */ /* 0x000fe40001000000 */
[----:B------:R-:W-:Y:S01]  /*2e00*/  FMNMX.FTZ R51, R77, R42, !PT ;  /* 0x0000002a4d337209 */ /* 0x000fe20007810000 */
[----:B------:R-:W-:Y:S01]  /*2e10*/  FFMA.FTZ R42, R55, UR42, -R4 ;  /* 0x0000002a372a7c23 */ /* 0x000fe20008010804 */
[----:B------:R-:W-:Y:S01]  /*2e20*/  ISETP.GT.AND P2, PT, R2, 0x78, PT ;  /* 0x000000780200780c */ /* 0x000fe20003f44270 */
[----:B------:R-:W-:Y:S01]  /*2e30*/  MUFU.EX2 R21, R21 ;  /* 0x0000001500157308 */ /* 0x000fe20000000800 */
[----:B------:R-:W-:-:S02]  /*2e40*/  FSEL R81, R81, -INF , P1 ;  /* 0xff80000051517808 */ /* 0x000fc40000800000 */
[----:B--2---:R-:W-:Y:S02]  /*2e50*/  FMNMX.FTZ R46, R80, R51, !PT ;  /* 0x00000033502e7209 */ /* 0x004fe40007810000 */
[----:B------:R-:W-:Y:S02]  /*2e60*/  ISETP.GT.AND P1, PT, R2, 0x79, PT ;  /* 0x000000790200780c */ /* 0x000fe40003f24270 */
[----:B------:R-:W-:Y:S01]  /*2e70*/  FSEL R84, R84, -INF , P2 ;  /* 0xff80000054547808 */ /* 0x000fe20001000000 */
[----:B------:R-:W-:Y:S01]  /*2e80*/  MUFU.EX2 R42, R42 ;  /* 0x0000002a002a7308 */ /* 0x000fe20000000800 */
[----:B------:R-:W-:Y:S01]  /*2e90*/  FMNMX.FTZ R51, R81, R46, !PT ;  /* 0x0000002e51337209 */ /* 0x000fe20007810000 */
[--C-:B------:R-:W-:Y:S01]  /*2ea0*/  FFMA.FTZ R46, R59, UR42, -R4.reuse ;  /* 0x0000002a3b2e7c23 */ /* 0x100fe20008010804 */
[----:B------:R-:W-:Y:S01]  /*2eb0*/  FSEL R85, R85, -INF , P1 ;  /* 0xff80000055557808 */ /* 0x000fe20000800000 */
[----:B------:R-:W-:Y:S01]  /*2ec0*/  FFMA.FTZ R4, R87, UR42, -R4 ;  /* 0x0000002a57047c23 */ /* 0x000fe20008010804 */
[----:B------:R-:W-:-:S02]  /*2ed0*/  FMNMX.FTZ R2, R84, R51, !PT ;  /* 0x0000003354027209 */ /* 0x000fc40007810000 */
[----:B0-----:R-:W-:Y:S01]  /*2ee0*/  F2FP.SATFINITE.E4M3.F32.PACK_AB_MERGE_C R149, R8, R7, RZ ;  /* 0x000000070895723e */ /* 0x001fe200048070ff */
[----:B------:R-:W-:Y:S01]  /*2ef0*/  MUFU.EX2 R46, R46 ;  /* 0x0000002e002e7308 */ /* 0x000fe20000000800 */
[----:B------:R-:W-:Y:S02]  /*2f00*/  FMNMX.FTZ R2, R85, R2, !PT ;  /* 0x0000000255027209 */ /* 0x000fe40007810000 */
[----:B-1----:R-:W-:Y:S02]  /*2f10*/  F2FP.SATFINITE.E4M3.F32.PACK_AB_MERGE_C R151, R49, R14, RZ ;  /* 0x0000000e3197723e */ /* 0x002fe400048070ff */
[----:B------:R-:W-:Y:S01]  /*2f20*/  F2FP.SATFINITE.E4M3.F32.PACK_AB_MERGE_C R149, R6, R5, R149 ;  /* 0x000000050695723e */ /* 0x000fe20004807095 */
[----:B------:R-:W0:Y:S01]  /*2f30*/  SHFL.BFLY PT, R51, R2, 0x2, 0x1f ;  /* 0x0c401f0002337f89 */ /* 0x000e2200000e0000 */
[----:B------:R-:W-:Y:S01]  /*2f40*/  F2FP.SATFINITE.E4M3.F32.PACK_AB_MERGE_C R151, R33, R10, R151 ;  /* 0x0000000a2197723e */ /* 0x000fe20004807097 */
        /* <DEDUP_REMOVED lines=10> */
[----:B------:R-:W-:-:S03]  /*2ff0*/  IMAD.U32 R51, RZ, RZ, UR42 ;  /* 0x0000002aff337e24 */ /* 0x000fc6000f8e00ff */
        /* <DEDUP_REMOVED lines=15> */
[----:B------:R-:W-:Y:S01]  /*30f0*/  FFMA.FTZ R12, R40, UR42, -R51 ;  /* 0x0000002a280c7c23 */ /* 0x000fe20008010833 */
[----:B------:R-:W-:-:S01]  /*3100*/  FADD.FTZ R48, R5, R6 ;  /* 0x0000000605307221 */ /* 0x000fc20000010000 */
[--C-:B------:R-:W-:Y:S01]  /*3110*/  FFMA.FTZ R59, R37, UR42, -R51.reuse ;  /* 0x0000002a253b7c23 */ /* 0x100fe20008010833 */
[----:B------:R-:W-:-:S01]  /*3120*/  FFMA.FTZ R45, R45, UR42, -R51 ;  /* 0x0000002a2d2d7c23 */ /* 0x000fc20008010833 */
[----:B------:R-:W-:Y:S01]  /*3130*/  FFMA.FTZ R37, R41, UR42, -R51 ;  /* 0x0000002a29257c23 */ /* 0x000fe20008010833 */
[----:B------:R-:W-:-:S01]  /*3140*/  FADD.FTZ R75, R7, R48 ;  /* 0x00000030074b7221 */ /* 0x000fc20000010000 */
[----:B------:R-:W0:Y:S01]  /*3150*/  MUFU.EX2 R25, R25 ;  /* 0x0000001900197308 */ /* 0x000e220000000800 */
[----:B------:R-:W-:-:S01]  /*3160*/  FFMA.FTZ R44, R44, UR42, -R51 ;  /* 0x0000002a2c2c7c23 */ /* 0x000fc20008010833 */
[----:B------:R-:W-:Y:S01]  /*3170*/  FFMA.FTZ R41, R26, UR42, -R51 ;  /* 0x0000002a1a297c23 */ /* 0x000fe20008010833 */
[----:B------:R-:W-:-:S01]  /*3180*/  FADD.FTZ R75, R8, R75 ;  /* 0x0000004b084b7221 */ /* 0x000fc20000010000 */
[--C-:B------:R-:W-:Y:S01]  /*3190*/  FFMA.FTZ R52, R52, UR42, -R51.reuse ;  /* 0x0000002a34347c23 */ /* 0x100fe20008010833 */
[----:B------:R-:W-:-:S01]  /*31a0*/  FFMA.FTZ R30, R30, UR42, -R51 ;  /* 0x0000002a1e1e7c23 */ /* 0x000fc20008010833 */
[----:B------:R-:W-:Y:S01]  /*31b0*/  FFMA.FTZ R26, R56, UR42, -R51 ;  /* 0x0000002a381a7c23 */ /* 0x000fe20008010833 */
[----:B------:R-:W-:-:S01]  /*31c0*/  FADD.FTZ R48, R10, R75 ;  /* 0x0000004b0a307221 */ /* 0x000fc20000010000 */
        /* <DEDUP_REMOVED lines=9> */
[----:B0-----:R-:W-:-:S01]  /*3260*/  FADD.FTZ R40, R24, R25 ;  /* 0x0000001918287221 */ /* 0x001fc20000010000 */
[--C-:B------:R-:W-:Y:S01]  /*3270*/  FFMA.FTZ R77, R77, UR42, -R51.reuse ;  /* 0x0000002a4d4d7c23 */ /* 0x100fe20008010833 */
[----:B------:R-:W-:-:S01]  /*3280*/  FFMA.FTZ R80, R80, UR42, -R51 ;  /* 0x0000002a50507c23 */ /* 0x000fc20008010833 */
[--C-:B------:R-:W-:Y:S01]  /*3290*/  FFMA.FTZ R81, R81, UR42, -R51.reuse ;  /* 0x0000002a51517c23 */ /* 0x100fe20008010833 */
[----:B------:R-:W-:-:S03]  /*32a0*/  FFMA.FTZ R84, R84, UR42, -R51 ;  /* 0x0000002a54547c23 */ /* 0x000fc60008010833 */
        /* <DEDUP_REMOVED lines=11> */
[----:B--2---:R-:W-:-:S01]  /*3360*/  FADD.FTZ R40, R36, R3 ;  /* 0x0000000324287221 */ /* 0x004fc20000010000 */
[----:B------:R-:W-:-:S06]  /*3370*/  FFMA.FTZ R3, R72, UR42, -R51 ;  /* 0x0000002a48037c23 */ /* 0x000fcc0008010833 */
[----:B------:R2:W-:Y:S01]  /*3380*/  MUFU.EX2 R63, R45 ;  /* 0x0000002d003f7308 */ /* 0x0005e20000000800 */
[----:B0-----:R-:W-:-:S04]  /*3390*/  F2FP.SATFINITE.E4M3.F32.PACK_AB_MERGE_C R150, R59, R36, RZ ;  /* 0x000000243b96723e */ /* 0x001fc800048070ff */
[----:B------:R-:W-:-:S03]  /*33a0*/  F2FP.SATFINITE.E4M3.F32.PACK_AB_MERGE_C R150, R29, R28, R150 ;  /* 0x0000001c1d96723e */ /* 0x000fc60004807096 */
[----:B------:R-:W0:Y:S01]  /*33b0*/  MUFU.EX2 R37, R37 ;  /* 0x0000002500257308 */ /* 0x000e220000000800 */
[----:B--2---:R-:W-:-:S01]  /*33c0*/  FFMA.FTZ R45, R57, UR42, -R51 ;  /* 0x0000002a392d7c23 */ /* 0x004fc20008010833 */
[----:B------:R-:W-:Y:S01]  /*33d0*/  FFMA.FTZ R57, R65, UR42, -R51 ;  /* 0x0000002a41397c23 */ /* 0x000fe20008010833 */
[----:B------:R-:W-:-:S01]  /*33e0*/  FADD.FTZ R65, R33, R48 ;  /* 0x0000003021417221 */ /* 0x000fc20000010000 */
[----:B------:R-:W-:-:S03]  /*33f0*/  FFMA.FTZ R51, R85, UR42, -R51 ;  /* 0x0000002a55337c23 */ /* 0x000fc60008010833 */
[----:B------:R-:W-:Y:S01]  /*3400*/  FADD.FTZ R48, R14, R65 ;  /* 0x000000410e307221 */ /* 0x000fe20000010000 */
[----:B------:R-:W2:Y:S01]  /*3410*/  MUFU.EX2 R44, R44 ;  /* 0x0000002c002c7308 */ /* 0x000ea20000000800 */
[----:B------:R-:W-:-:S02]  /*3420*/  FADD.FTZ R65, R59, R40 ;  /* 0x000000283b417221 */ /* 0x000fc40000010000 */
[----:B------:R-:W-:Y:S02]  /*3430*/  FADD.FTZ R71, R49, R48 ;  /* 0x0000003031477221 */ /* 0x000fe40000010000 */
[----:B-1----:R-:W-:-:S02]  /*3440*/  FADD.FTZ R40, R12, R65 ;  /* 0x000000410c287221 */ /* 0x002fc40000010000 */
[----:B------:R-:W-:Y:S01]  /*3450*/  FADD.FTZ R48, R20, R71 ;  /* 0x0000004714307221 */ /* 0x000fe20000010000 */
[----:B------:R-:W1:Y:S01]  /*3460*/  MUFU.EX2 R32, R32 ;  /* 0x0000002000207308 */ /* 0x000e620000000800 */
[----:B0-----:R-:W-:-:S02]  /*3470*/  FADD.FTZ R65, R37, R40 ;  /* 0x0000002825417221 */ /* 0x001fc40000010000 */
[----:B------:R-:W-:-:S04]  /*3480*/  FADD.FTZ R71, R53, R48 ;  /* 0x0000003035477221 */ /* 0x000fc80000010000 */
[----:B------:R-:W-:Y:S01]  /*3490*/  FADD.FTZ R48, R34, R71 ;  /* 0x0000004722307221 */ /* 0x000fe20000010000 */
[----:B------:R-:W0:Y:S01]  /*34a0*/  MUFU.EX2 R41, R41 ;  /* 0x0000002900297308 */ /* 0x000e220000000800 */
[----:B--2---:R-:W-:-:S01]  /*34b0*/  FADD.FTZ R40, R44, R65 ;  /* 0x000000412c287221 */ /* 0x004fc20000010000 */
[C---:B------:R-:W-:Y:S01]  /*34c0*/  F2FP.SATFINITE.E4M3.F32.PACK_AB_MERGE_C R34, R47.reuse, R34, RZ ;  /* 0x000000222f22723e */ /* 0x040fe200048070ff */
[----:B------:R-:W-:-:S01]  /*34d0*/  FADD.FTZ R71, R47, R48 ;  /* 0x000000302f477221 */ /* 0x000fc20000010000 */
[C---:B------:R-:W-:Y:S01]  /*34e0*/  F2FP.SATFINITE.E4M3.F32.PACK_AB_MERGE_C R44, R63.reuse, R44, RZ ;  /* 0x0000002c3f2c723e */ /* 0x040fe200048070ff */
[----:B------:R-:W-:-:S01]  /*34f0*/  FADD.FTZ R65, R63, R40 ;  /* 0x000000283f417221 */ /* 0x000fc20000010000 */
[----:B------:R-:W-:Y:S01]  /*3500*/  F2FP.SATFINITE.E4M3.F32.PACK_AB_MERGE_C R145, R53, R20, R34 ;  /* 0x000000143591723e */ /* 0x000fe20004807022 */
[----:B------:R-:W-:-:S01]  /*3510*/  FADD.FTZ R48, R38, R71 ;  /* 0x0000004726307221 */ /* 0x000fc20000010000 */
[----:B------:R-:W2:Y:S01]  /*3520*/  MUFU.EX2 R52, R52 ;  /* 0x0000003400347308 */ /* 0x000ea20000000800 */
[----:B-1----:R-:W-:-:S01]  /*3530*/  FADD.FTZ R8, R32, R65 ;  /* 0x0000004120087221 */ /* 0x002fc20000010000 */
[----:B------:R-:W-:Y:S01]  /*3540*/  F2FP.SATFINITE.E4M3.F32.PACK_AB_MERGE_C R144, R37, R12, R44 ;  /* 0x0000000c2590723e */ /* 0x000fe2000480702c */
[----:B------:R-:W-:-:S04]  /*3550*/  FADD.FTZ R48, R43, R48 ;  /* 0x000000302b307221 */ /* 0x000fc80000010000 */
[----:B------:R-:W-:Y:S01]  /*3560*/  FADD.FTZ R49, R39, R48 ;  /* 0x0000003027317221 */ /* 0x000fe20000010000 */
[----:B------:R-:W1:Y:S01]  /*3570*/  MUFU.EX2 R67, R30 ;  /* 0x0000001e00437308 */ /* 0x000e620000000800 */
[----:B0-----:R-:W-:-:S01]  /*3580*/  FADD.FTZ R7, R41, R8 ;  /* 0x0000000829077221 */ /* 0x001fc20000010000 */
[C---:B------:R-:W-:Y:S01]  /*3590*/  F2FP.SATFINITE.E4M3.F32.PACK_AB_MERGE_C R39, R42.reuse, R39, RZ ;  /* 0x000000272a27723e */ /* 0x040fe200048070ff */
[----:B------:R-:W-:-:S03]  /*35a0*/  FADD.FTZ R14, R42, R49 ;  /* 0x000000312a0e7221 */ /* 0x000fc60000010000 */
[----:B------:R-:W-:Y:S01]  /*35b0*/  F2FP.SATFINITE.E4M3.F32.PACK_AB_MERGE_C R147, R43, R38, R39 ;  /* 0x000000262b93723e */ /* 0x000fe20004807027 */
[----:B------:R-:W-:-:S01]  /*35c0*/  FADD.FTZ R47, R13, R14 ;  /* 0x0000000e0d2f7221 */ /* 0x000fc20000010000 */
[----:B------:R-:W0:Y:S01]  /*35d0*/  MUFU.EX2 R26, R26 ;  /* 0x0000001a001a7308 */ /* 0x000e220000000800 */
[----:B--2---:R-:W-:-:S02]  /*35e0*/  FADD.FTZ R8, R52, R7 ;  /* 0x0000000734087221 */ /* 0x004fc40000010000 */
[----:B------:R-:W-:-:S05]  /*35f0*/  FADD.FTZ R14, R46, R47 ;  /* 0x0000002f2e0e7221 */ /* 0x000fca0000010000 */
[----:B------:R-:W2:Y:S01]  /*3600*/  MUFU.EX2 R45, R45 ;  /* 0x0000002d002d7308 */ /* 0x000ea20000000800 */
[----:B-1----:R-:W-:-:S01]  /*3610*/  FADD.FTZ R7, R67, R8 ;  /* 0x0000000843077221 */ /* 0x002fc20000010000 */
[----:B------:R-:W-:-:S04]  /*3620*/  F2FP.SATFINITE.E4M3.F32.PACK_AB_MERGE_C R52, R67, R52, RZ ;  /* 0x000000344334723e */ /* 0x000fc800048070ff */
[----:B------:R-:W-:Y:S02]  /*3630*/  F2FP.SATFINITE.E4M3.F32.PACK_AB_MERGE_C R146, R41, R32, R52 ;  /* 0x000000202992723e */ /* 0x000fe40004807034 */
[----:B------:R-:W1:Y:S01]  /*3640*/  MUFU.EX2 R60, R60 ;  /* 0x0000003c003c7308 */ /* 0x000e620000000800 */
[----:B0-----:R-:W-:-:S01]  /*3650*/  FADD.FTZ R8, R26, R7 ;  /* 0x000000071a087221 */ /* 0x001fc20000010000 */
[----:B------:R-:W-:Y:S01]  /*3660*/  FADD.FTZ R7, R27, R14 ;  /* 0x0000000e1b077221 */ /* 0x000fe20000010000 */
[----:B------:R-:W-:-:S03]  /*3670*/  F2FP.SATFINITE.E4M3.F32.PACK_AB_MERGE_C R27, R54, R27, RZ ;  /* 0x0000001b361b723e */ /* 0x000fc600048070ff */
[----:B------:R-:W-:Y:S01]  /*3680*/  FADD.FTZ R54, R54, R7 ;  /* 0x0000000736367221 */ /* 0x000fe20000010000 */
[----:B------:R-:W-:Y:S01]  /*3690*/  F2FP.SATFINITE.E4M3.F32.PACK_AB_MERGE_C R141, R46, R13, R27 ;  /* 0x0000000d2e8d723e */ /* 0x000fe2000480701b */
[----:B------:R-:W0:Y:S01]  /*36a0*/  MUFU.EX2 R61, R61 ;  /* 0x0000003d003d7308 */ /* 0x000e220000000800 */
[----:B--2---:R-:W-:-:S07]  /*36b0*/  FADD.FTZ R5, R45, R8 ;  /* 0x000000082d057221 */ /* 0x004fce0000010000 */
[----:B------:R-:W2:Y:S01]  /*36c0*/  MUFU.EX2 R30, R64 ;  /* 0x00000040001e7308 */ /* 0x000ea20000000800 */
[----:B-1----:R-:W-:-:S01]  /*36d0*/  FADD.FTZ R6, R60, R5 ;  /* 0x000000053c067221 */ /* 0x002fc20000010000 */
[----:B------:R-:W-:-:S04]  /*36e0*/  FADD.FTZ R5, R35, R54 ;  /* 0x0000003623057221 */ /* 0x000fc80000010000 */
[----:B------:R-:W-:Y:S02]  /*36f0*/  FADD.FTZ R8, R50, R5 ;  /* 0x0000000532087221 */ /* 0x000fe40000010000 */
[----:B------:R-:W1:Y:S01]  /*3700*/  MUFU.EX2 R57, R57 ;  /* 0x0000003900397308 */ /* 0x000e620000000800 */
[C---:B0-----:R-:W-:Y:S01]  /*3710*/  F2FP.SATFINITE.E4M3.F32.PACK_AB_MERGE_C R60, R61.reuse, R60, RZ ;  /* 0x0000003c3d3c723e */ /* 0x041fe200048070ff */
[----:B------:R-:W-:Y:S01]  /*3720*/  FADD.FTZ R61, R61, R6 ;  /* 0x000000063d3d7221 */ /* 0x000fe20000010000 */
[----:B------:R-:W-:-:S01]  /*3730*/  FADD.FTZ R7, R21, R8 ;  /* 0x0000000815077221 */ /* 0x000fc20000010000 */
[C---:B------:R-:W-:Y:S02]  /*3740*/  F2FP.SATFINITE.E4M3.F32.PACK_AB_MERGE_C R21, R58.reuse, R21, RZ ;  /* 0x000000153a15723e */ /* 0x040fe400048070ff */
[----:B------:R-:W-:Y:S01]  /*3750*/  F2FP.SATFINITE.E4M3.F32.PACK_AB_MERGE_C R140, R45, R26, R60 ;  /* 0x0000001a2d8c723e */ /* 0x000fe2000480703c */
[----:B------:R-:W-:Y:S01]  /*3760*/  FADD.FTZ R58, R58, R7 ;  /* 0x000000073a3a7221 */ /* 0x000fe20000010000 */
[----:B------:R-:W0:Y:S01]  /*3770*/  MUFU.EX2 R68, R68 ;  /* 0x0000004400447308 */ /* 0x000e220000000800 */
[----:B--2---:R-:W-:-:S01]  /*3780*/  FADD.FTZ R6, R30, R61 ;  /* 0x0000003d1e067221 */ /* 0x004fc20000010000 */
[----:B------:R-:W-:Y:S01]  /*3790*/  F2FP.SATFINITE.E4M3.F32.PACK_AB_MERGE_C R143, R50, R35, R21 ;  /* 0x00000023328f723e */ /* 0x000fe20004807015 */
[----:B------:R-:W-:-:S05]  /*37a0*/  FADD.FTZ R7, R31, R58 ;  /* 0x0000003a1f077221 */ /* 0x000fca0000010000 */
[----:B------:R-:W2:Y:S01]  /*37b0*/  MUFU.EX2 R69, R69 ;  /* 0x0000004500457308 */ /* 0x000ea20000000800 */
[----:B-1----:R-:W-:-:S07]  /*37c0*/  FADD.FTZ R5, R57, R6 ;  /* 0x0000000639057221 */ /* 0x002fce0000010000 */
[----:B------:R-:W1:Y:S01]  /*37d0*/  MUFU.EX2 R3, R3 ;  /* 0x0000000300037308 */ /* 0x000e620000000800 */
[----:B0-----:R-:W-:-:S07]  /*37e0*/  FADD.FTZ R6, R68, R5 ;  /* 0x0000000544067221 */ /* 0x001fce0000010000 */
[----:B------:R-:W0:Y:S01]  /*37f0*/  MUFU.EX2 R40, R73 ;  /* 0x0000004900287308 */ /* 0x000e220000000800 */
[----:B--2---:R-:W-:-:S01]  /*3800*/  FADD.FTZ R6, R69, R6 ;  /* 0x0000000645067221 */ /* 0x004fc20000010000 */
[----:B------:R-:W-:-:S04]  /*3810*/  F2FP.SATFINITE.E4M3.F32.PACK_AB_MERGE_C R68, R69, R68, RZ ;  /* 0x000000444544723e */ /* 0x000fc800048070ff */
[----:B------:R-:W-:Y:S02]  /*3820*/  F2FP.SATFINITE.E4M3.F32.PACK_AB_MERGE_C R142, R57, R30, R68 ;  /* 0x0000001e398e723e */ /* 0x000fe40004807044 */
[----:B------:R-:W2:Y:S01]  /*3830*/  MUFU.EX2 R76, R76 ;  /* 0x0000004c004c7308 */ /* 0x000ea20000000800 */
[----:B-1----:R-:W-:-:S01]  /*3840*/  FADD.FTZ R5, R3, R6 ;  /* 0x0000000603057221 */ /* 0x002fc20000010000 */
[----:B------:R-:W-:-:S04]  /*3850*/  FADD.FTZ R6, R62, R7 ;  /* 0x000000073e067221 */ /* 0x000fc80000010000 */
[----:B------:R-:W-:Y:S01]  /*3860*/  FADD.FTZ R7, R15, R6 ;  /* 0x000000060f077221 */ /* 0x000fe20000010000 */
[----:B------:R-:W-:Y:S01]  /*3870*/  F2FP.SATFINITE.E4M3.F32.PACK_AB_MERGE_C R15, R66, R15, RZ ;  /* 0x0000000f420f723e */ /* 0x000fe200048070ff */
[----:B------:R-:W1:Y:S01]  /*3880*/  MUFU.EX2 R77, R77 ;  /* 0x0000004d004d7308 */ /* 0x000e620000000800 */
[----:B0-----:R-:W-:-:S01]  /*3890*/  FADD.FTZ R5, R40, R5 ;  /* 0x0000000528057221 */ /* 0x001fc20000010000 */
[----:B------:R-:W-:Y:S01]  /*38a0*/  FADD.FTZ R66, R66, R7 ;  /* 0x0000000742427221 */ /* 0x000fe20000010000 */
[----:B------:R-:W-:-:S05]  /*38b0*/  F2FP.SATFINITE.E4M3.F32.PACK_AB_MERGE_C R137, R62, R31, R15 ;  /* 0x0000001f3e89723e */ /* 0x000fca000480700f */
[----:B------:R-:W0:Y:S01]  /*38c0*/  MUFU.EX2 R80, R80 ;  /* 0x0000005000507308 */ /* 0x000e220000000800 */
[----:B--2---:R-:W-:-:S01]  /*38d0*/  FADD.FTZ R6, R76, R5 ;  /* 0x000000054c067221 */ /* 0x004fc20000010000 */
[----:B------:R-:W-:-:S04]  /*38e0*/  FADD.FTZ R5, R9, R66 ;  /* 0x0000004209057221 */ /* 0x000fc80000010000 */
[----:B------:R-:W-:Y:S02]  /*38f0*/  FADD.FTZ R8, R70, R5 ;  /* 0x0000000546087221 */ /* 0x000fe40000010000 */
[----:B------:R-:W2:Y:S01]  /*3900*/  MUFU.EX2 R81, R81 ;  /* 0x0000005100517308 */ /* 0x000ea20000000800 */
[C---:B-1----:R-:W-:Y:S01]  /*3910*/  F2FP.SATFINITE.E4M3.F32.PACK_AB_MERGE_C R76, R77.reuse, R76, RZ ;  /* 0x0000004c4d4c723e */ /* 0x042fe200048070ff */
[----:B------:R-:W-:-:S03]  /*3920*/  FADD.FTZ R77, R77, R6 ;  /* 0x000000064d4d7221 */ /* 0x000fc60000010000 */
[----:B------:R-:W-:-:S03]  /*3930*/  F2FP.SATFINITE.E4M3.F32.PACK_AB_MERGE_C R136, R40, R3, R76 ;  /* 0x000000032888723e */ /* 0x000fc6000480704c */
[----:B------:R-:W-:Y:S01]  /*3940*/  MUFU.EX2 R84, R84 ;  /* 0x0000005400547308 */ /* 0x000fe20000000800 */
[----:B0-----:R-:W-:-:S07]  /*3950*/  FADD.FTZ R6, R80, R77 ;  /* 0x0000004d50067221 */ /* 0x001fce0000010000 */
[----:B------:R-:W0:Y:S01]  /*3960*/  MUFU.EX2 R51, R51 ;  /* 0x0000003300337308 */ /* 0x000e220000000800 */
[----:B--2---:R-:W-:-:S01]  /*3970*/  FADD.FTZ R3, R81, R6 ;  /* 0x0000000651037221 */ /* 0x004fc20000010000 */
[----:B------:R-:W-:Y:S01]  /*3980*/  F2FP.SATFINITE.E4M3.F32.PACK_AB_MERGE_C R6, R4, R11, RZ ;  /* 0x0000000b0406723e */ /* 0x000fe200048070ff */
[----:B------:R-:W-:-:S03]  /*3990*/  FADD.FTZ R11, R11, R8 ;  /* 0x000000080b0b7221 */ /* 0x000fc60000010000 */
[----:B------:R-:W-:Y:S02]  /*39a0*/  F2FP.SATFINITE.E4M3.F32.PACK_AB_MERGE_C R139, R70, R9, R6 ;  /* 0x00000009468b723e */ /* 0x000fe40004807006 */
[----:B0-----:R-:W-:Y:S01]  /*39b0*/  F2FP.SATFINITE.E4M3.F32.PACK_AB_MERGE_C R5, R51, R84, RZ ;  /* 0x000000543305723e */ /* 0x001fe200048070ff */
[----:B------:R-:W-:Y:S01]  /*39c0*/  FADD.FTZ R84, R84, R3 ;  /* 0x0000000354547221 */ /* 0x000fe20000010000 */
[----:B------:R-:W-:-:S02]  /*39d0*/  FADD.FTZ R3, R4, R11 ;  /* 0x0000000b04037221 */ /* 0x000fc40000010000 */
[----:B------:R-:W-:Y:S01]  /*39e0*/  F2FP.SATFINITE.E4M3.F32.PACK_AB_MERGE_C R138, R81, R80, R5 ;  /* 0x00000050518a723e */ /* 0x000fe20004807005 */
[----:B------:R-:W-:-:S01]  /*39f0*/  FADD.FTZ R4, R51, R84 ;  /* 0x0000005433047221 */ /* 0x000fc20000010000 */
[----:B------:R-:W-:Y:S06]  /*3a00*/  @!P1 BRA `(.L_x_1774) ;  /* 0x0000002400589947 */ /* 0x000fec0003800000 */
[----:B------:R-:W-:Y:S01]  /*3a10*/  IMAD.MOV.U32 R6, RZ, RZ, R0 ;  /* 0x000000ffff067224 */ /* 0x000fe200078e0000 */
[----:B------:R-:W-:Y:S01]  /*3a20*/  UMOV UR20, UR37 ;  /* 0x0000002500147c82 */ /* 0x000fe20008000000 */
[----:B------:R-:W-:Y:S01]  /*3a30*/  IMAD.MOV.U32 R5, RZ, RZ, R2 ;  /* 0x000000ffff057224 */ /* 0x000fe200078e0002 */
[----:B------:R-:W-:Y:S01]  /*3a40*/  UMOV UR21, UR38 ;  /* 0x0000002600157c82 */ /* 0x000fe20008000000 */
[----:B------:R-:W-:Y:S01]  /*3a50*/  IMAD.MOV.U32 R135, RZ, RZ, RZ ;  /* 0x000000ffff877224 */ /* 0x000fe200078e00ff */
[----:B------:R-:W-:-:S06]  /*3a60*/  ULDC UR22, c[0x0][0x288] ;  /* 0x0000a20000167ab9 */ /* 0x000fcc0000000800 */
.L_x_1785:
[----:B------:R-:W-:-:S04]  /*3a70*/  UISETP.NE.AND UP0, UPT, UR21, 0x1, UPT ;  /* 0x000000011500788c */ /* 0x000fc8000bf05270 */
[----:B------:R-:W-:-:S04]  /*3a80*/  USEL UR37, URZ, 0x1, UP0 ;  /* 0x000000013f257887 */ /* 0x000fc80008000000 */
[----:B------:R-:W-:Y:S01]  /*3a90*/  ULOP3.LUT UR37, UR20, UR37, URZ, 0x3c, !UPT ;  /* 0x0000002514257292 */ /* 0x000fe2000f8e3c3f */
[----:B------:R-:W-:Y:S11]  /*3aa0*/  @!P0 BRA `(.L_x_1775) ;  /* 0x0000000000048947 */ /* 0x000ff60003800000 */
[----:B------:R-:W-:Y:S01]  /*3ab0*/  BPT.TRAP 0x1 ;  /* 0x000000040000795c */ /* 0x000fe20000300000 */
.L_x_1775:
        /* <DEDUP_REMOVED lines=9> */
.L_x_1776:
[----:B-1----:R-:W-:Y:S05]  /*3b50*/  @P1 BRA `(.L_x_1777) ;  /* 0x0000000000081947 */ /* 0x002fea0003800000 */
[----:B------:R-:W1:Y:S02]  /*3b60*/  SYNCS.PHASECHK.TRANS64.TRYWAIT P1, [UR19+0x19c30], R0 ;  /* 0x019c3000ff0075a7 */ /* 0x000e640008020153 */
[----:B-1----:R-:W-:Y:S05]  /*3b70*/  @!P1 BRA `(.L_x_1778) ;  /* 0x000000ac000c9947 */ /* 0x002fea0003800000 */
.L_x_1777:
        /* <DEDUP_REMOVED lines=17> */
.L_x_1779:
[----:B------:R-:W-:Y:S01]  /*3c90*/  ULEA UR11, UR21, UR46, 0x3 ;  /* 0x0000002e150b7291 */ /* 0x000fe2000f8e183f */
[----:B01----:R-:W-:-:S05]  /*3ca0*/  IMAD.U32 R0, RZ, RZ, UR20 ;  /* 0x00000014ff007e24 */ /* 0x003fca000f8e00ff */
[----:B------:R-:W-:-:S04]  /*3cb0*/  SHF.L.U32 R0, R0, 0x1f, RZ ;  /* 0x0000001f00007819 */ /* 0x000fc800000006ff */
[----:B------:R0:W1:Y:S01]  /*3cc0*/  SYNCS.PHASECHK.TRANS64.TRYWAIT P1, [UR11+0x19c50], R0 ;  /* 0x019c5000ff0075a7 */ /* 0x000062000802014b */
[----:B------:R-:W-:Y:S05]  /*3cd0*/  @!P0 BRA `(.L_x_1780) ;  /* 0x0000000000048947 */ /* 0x000fea0003800000 */
[----:B------:R-:W-:Y:S01]  /*3ce0*/  BPT.TRAP 0x1 ;  /* 0x000000040000795c */ /* 0x000fe20000300000 */
.L_x_1780:
[----:B-1----:R-:W-:Y:S05]  /*3cf0*/  @P1 BRA `(.L_x_1781) ;  /* 0x0000000000081947 */ /* 0x002fea0003800000 */
[----:B------:R-:W1:Y:S02]  /*3d00*/  SYNCS.PHASECHK.TRANS64.TRYWAIT P1, [UR11+0x19c50], R0 ;  /* 0x019c5000ff0075a7 */ /* 0x000e64000802014b */
[----:B-1----:R-:W-:Y:S05]  /*3d10*/  @!P1 BRA `(.L_x_1782) ;  /* 0x000000a800bc9947 */ /* 0x002fea0003800000 */
.L_x_1781:
        /* <DEDUP_REMOVED lines=27> */
.L_x_1783:
[----:B------:R-:W-:Y:S01]  /*3ed0*/  UISETP.NE.AND UP0, UPT, UR48, URZ, UPT ;  /* 0x0000003f3000728c */ /* 0x000fe2000bf05270 */
[----:B-1----:R-:W-:Y:S01]  /*3ee0*/  VIADD R7, R17, UR43 ;  /* 0x0000002b11077c36 */ /* 0x002fe20008000000 */
[----:B------:R-:W1:Y:S01]  /*3ef0*/  LDC R11, c[0x0][0x2f0] ;  /* 0x0000bc00ff0b7b82 */ /* 0x000e620000000800 */
[----:B------:R-:W-:Y:S01]  /*3f00*/  IMAD.MOV.U32 R13, RZ, RZ, -0x2 ;  /* 0xfffffffeff0d7424 */ /* 0x000fe200078e00ff */
[----:B------:R-:W-:Y:S02]  /*3f10*/  UIADD3 UR19, UR19, 0x19c40, URZ ;  /* 0x00019c4013137890 */ /* 0x000fe4000fffe03f */
[----:B------:R-:W-:Y:S02]  /*3f20*/  PLOP3.LUT P1, PT, PT, PT, UP0, 0x80, 0x0 ;  /* 0x000000000000781c */ /* 0x000fe40003f2f008 */
[----:B------:R-:W-:Y:S01]  /*3f30*/  PLOP3.LUT P2, PT, PT, PT, UP0, 0x80, 0x0 ;  /* 0x000000000000781c */ /* 0x000fe20003f4f008 */
[----:B------:R-:W-:Y:S02]  /*3f40*/  UPRMT UR19, UR45, 0x654, UR19 ;  /* 0x000006542d137896 */ /* 0x000fe40008000013 */
[----:B------:R-:W-:-:S07]  /*3f50*/  @UP0 ULDC UR6, c[0x0][0x44c] ;  /* 0x0001130000060ab9 */ /* 0x000fce0000000800 */
[----:B------:R-:W-:Y:S01]  /*3f60*/  SYNCS.ARRIVE.TRANS64.RED.A1T0 RZ, [UR19], RZ ;  /* 0x000000ffffff79a7 */ /* 0x000fe20008100413 */
[----:B0-----:R-:W-:Y:S01]  /*3f70*/  @P1 IMAD.HI.U32 R0, R7, UR6, RZ ;  /* 0x0000000607001c27 */ /* 0x001fe2000f8e00ff */
[----:B------:R-:W-:-:S04]  /*3f80*/  @UP0 ULDC UR6, c[0x0][0x450] ;  /* 0x0001140000060ab9 */ /* 0x000fc80000000800 */
[----:B------:R-:W-:Y:S01]  /*3f90*/  @P2 SHF.R.U32.HI R7, RZ, UR6, R0 ;  /* 0x00000006ff072c19 */ /* 0x000fe20008011600 */
[----:B------:R-:W-:Y:S02]  /*3fa0*/  UMOV UR6, 0xffffff80 ;  /* 0xffffff8000067882 */ /* 0x000fe40000000000 */
[----:B------:R-:W-:Y:S02]  /*3fb0*/  UIMAD UR6, UR18, UR6, 0x1 ;  /* 0x00000001120674a4 */ /* 0x000fe4000f8e0206 */
[----:B------:R-:W0:Y:S04]  /*3fc0*/  SHFL.IDX PT, R9, R7, RZ, 0x1c1f ;  /* 0x001c1fff07097589 */ /* 0x000e2800000e0000 */
[----:B------:R-:W-:Y:S01]  /*3fd0*/  IMAD R0, R16, R13, UR6 ;  /* 0x0000000610007e24 */ /* 0x000fe2000f8e020d */
[----:B------:R-:W2:Y:S03]  /*3fe0*/  SHFL.IDX PT, R7, R7, 0x1, 0x1c1f ;  /* 0x003c1f0007077f89 */ /* 0x000ea600000e0000 */
[----:B-1----:R-:W-:-:S05]  /*3ff0*/  IMAD R0, R11, UR44, R0 ;  /* 0x0000002c0b007c24 */ /* 0x002fca000f8e0200 */
[----:B0-----:R-:W-:-:S04]  /*4000*/  IADD3 R2, R9, -UR22, R0 ;  /* 0x8000001609027c10 */ /* 0x001fc8000fffe000 */
[C---:B------:R-:W-:Y:S02]  /*4010*/  ISETP.GT.AND P1, PT, R2.reuse, RZ, PT ;  /* 0x000000ff0200720c */ /* 0x040fe40003f24270 */
[----:B------:R-:W-:Y:S02]  /*4020*/  ISETP.GT.AND P2, PT, R2, 0x1, PT ;  /* 0x000000010200780c */ /* 0x000fe40003f44270 */
[----:B------:R-:W-:Y:S02]  /*4030*/  FSEL R24, R24, -INF , P1 ;  /* 0xff80000018187808 */ /* 0x000fe40000800000 */
        /* <DEDUP_REMOVED lines=90> */
[----:B------:R-:W-:Y:S02]  /*45e0*/  FSEL R85, R85, -INF , P2 ;  /* 0xff80000055557808 */ /* 0x000fe40001000000 */
[----:B------:R-:W-:Y:S02]  /*45f0*/  FMNMX.FTZ R2, R84, R9, !PT ;  /* 0x0000000954027209 */ /* 0x000fe40007810000 */
[----:B--2---:R-:W-:-:S02]  /*4600*/  IADD3 R0, R7, -UR22, R0 ;  /* 0x8000001607007c10 */ /* 0x004fc4000fffe000 */
[----:B------:R-:W-:Y:S02]  /*4610*/  FMNMX.FTZ R10, R85, R2, !PT ;  /* 0x00000002550a7209 */ /* 0x000fe40007810000 */
[C---:B------:R-:W-:Y:S02]  /*4620*/  ISETP.GT.AND P2, PT, R0.reuse, RZ, PT ;  /* 0x000000ff0000720c */ /* 0x040fe40003f44270 */
[----:B------:R-:W-:Y:S01]  /*4630*/  ISETP.GT.AND P3, PT, R0, 0x1, PT ;  /* 0x000000010000780c */ /* 0x000fe20003f64270 */
[----:B------:R-:W0:Y:S01]  /*4640*/  SHFL.BFLY PT, R9, R10, 0x2, 0x1f ;  /* 0x0c401f000a097f89 */ /* 0x000e2200000e0000 */
[----:B------:R-:W-:Y:S02]  /*4650*/  FSEL R7, R26, -INF , P2 ;  /* 0xff8000001a077808 */ /* 0x000fe40001000000 */
[----:B------:R-:W-:Y:S02]  /*4660*/  ISETP.GT.AND P2, PT, R0, 0x8, PT ;  /* 0x000000080000780c */ /* 0x000fe40003f44270 */
[----:B------:R-:W-:-:S02]  /*4670*/  FSEL R27, R27, -INF , P3 ;  /* 0xff8000001b1b7808 */ /* 0x000fc40001800000 */
[----:B------:R-:W-:Y:S02]  /*4680*/  FMNMX.FTZ R12, R7, R6, !PT ;  /* 0x00000006070c7209 */ /* 0x000fe40007810000 */
[----:B------:R-:W-:Y:S02]  /*4690*/  ISETP.GT.AND P3, PT, R0, 0x9, PT ;  /* 0x000000090000780c */ /* 0x000fe40003f64270 */
[----:B------:R-:W-:Y:S02]  /*46a0*/  FSEL R30, R30, -INF , P2 ;  /* 0xff8000001e1e7808 */ /* 0x000fe40001000000 */
[----:B------:R-:W-:Y:S02]  /*46b0*/  FMNMX.FTZ R13, R27, R12, !PT ;  /* 0x0000000c1b0d7209 */ /* 0x000fe40007810000 */
[----:B------:R-:W-:Y:S02]  /*46c0*/  ISETP.GT.AND P2, PT, R0, 0x10, PT ;  /* 0x000000100000780c */ /* 0x000fe40003f44270 */
[----:B------:R-:W-:-:S02]  /*46d0*/  FSEL R31, R31, -INF , P3 ;  /* 0xff8000001f1f7808 */ /* 0x000fc40001800000 */
[----:B------:R-:W-:Y:S02]  /*46e0*/  FMNMX.FTZ R14, R30, R13, !PT ;  /* 0x0000000d1e0e7209 */ /* 0x000fe40007810000 */
[----:B------:R-:W-:Y:S02]  /*46f0*/  ISETP.GT.AND P3, PT, R0, 0x11, PT ;  /* 0x000000110000780c */ /* 0x000fe40003f64270 */
[----:B------:R-:W-:Y:S02]  /*4700*/  FSEL R34, R34, -INF , P2 ;  /* 0xff80000022227808 */ /* 0x000fe40001000000 */
[----:B0-----:R-:W-:Y:S01]  /*4710*/  FMNMX.FTZ R11, R10, R9, !PT ;  /* 0x000000090a0b7209 */ /* 0x001fe20007810000 */
[----:B------:R-:W-:Y:S01]  /*4720*/  IMAD.U32 R9, RZ, RZ, UR42 ;  /* 0x0000002aff097e24 */ /* 0x000fe2000f8e00ff */
[----:B------:R-:W-:Y:S02]  /*4730*/  FMNMX.FTZ R13, R31, R14, !PT ;  /* 0x0000000e1f0d7209 */ /* 0x000fe40007810000 */
[----:B------:R-:W-:Y:S01]  /*4740*/  ISETP.GT.AND P2, PT, R0, 0x18, PT ;  /* 0x000000180000780c */ /* 0x000fe20003f44270 */
[----:B------:R-:W0:Y:S01]  /*4750*/  SHFL.BFLY PT, R2, R11, 0x1, 0x1f ;  /* 0x0c201f000b027f89 */ /* 0x000e2200000e0000 */
        /* <DEDUP_REMOVED lines=10> */
[----:B------:R-:W-:Y:S02]  /*4800*/  FMNMX.FTZ R15, R39, R20, !PT ;  /* 0x00000014270f7209 */ /* 0x000fe40007810000 */
[----:B------:R-:W-:Y:S02]  /*4810*/  ISETP.GT.AND P2, PT, R0, 0x28, PT ;  /* 0x000000280000780c */ /* 0x000fe40003f44270 */
[----:B0-----:R-:W-:-:S02]  /*4820*/  FMNMX.FTZ R2, R11, R2, !PT ;  /* 0x000000020b027209 */ /* 0x001fc40007810000 */
[----:B------:R-:W-:Y:S02]  /*4830*/  FSEL R43, R43, -INF , P3 ;  /* 0xff8000002b2b7808 */ /* 0x000fe40001800000 */
[C---:B------:R-:W-:Y:S01]  /*4840*/  FSETP.NEU.FTZ.AND P1, PT, R2.reuse, -INF , PT ;  /* 0xff8000000200780b */ /* 0x040fe20003f3d000 */
[----:B------:R-:W-:-:S01]  /*4850*/  FFMA.FTZ R8, R2, R9, -8 ;  /* 0xc100000002087423 */ /* 0x000fc20000010009 */
[----:B------:R-:W-:Y:S02]  /*4860*/  FMNMX.FTZ R20, R42, R15, !PT ;  /* 0x0000000f2a147209 */ /* 0x000fe40007810000 */
[----:B------:R-:W-:Y:S02]  /*4870*/  ISETP.GT.AND P3, PT, R0, 0x29, PT ;  /* 0x000000290000780c */ /* 0x000fe40003f64270 */
[----:B------:R-:W-:Y:S02]  /*4880*/  FSEL R8, R8, RZ, P1 ;  /* 0x000000ff08087208 */ /* 0x000fe40000800000 */
[----:B------:R-:W-:-:S02]  /*4890*/  FSEL R46, R46, -INF , P2 ;  /* 0xff8000002e2e7808 */ /* 0x000fc40001000000 */
[----:B------:R-:W-:Y:S01]  /*48a0*/  FMNMX.FTZ R21, R43, R20, !PT ;  /* 0x000000142b157209 */ /* 0x000fe20007810000 */
[----:B------:R-:W-:-:S01]  /*48b0*/  FFMA.FTZ R9, R24, UR42, -R8 ;  /* 0x0000002a18097c23 */ /* 0x000fc20008010808 */
[----:B------:R-:W-:Y:S01]  /*48c0*/  ISETP.GT.AND P2, PT, R0, 0x30, PT ;  /* 0x000000300000780c */ /* 0x000fe20003f44270 */
[----:B------:R-:W-:-:S01]  /*48d0*/  FFMA.FTZ R10, R25, UR42, -R8 ;  /* 0x0000002a190a7c23 */ /* 0x000fc20008010808 */
[----:B------:R-:W-:Y:S01]  /*48e0*/  FSEL R47, R47, -INF , P3 ;  /* 0xff8000002f2f7808 */ /* 0x000fe20001800000 */
[----:B------:R-:W-:-:S01]  /*48f0*/  FFMA.FTZ R12, R29, UR42, -R8 ;  /* 0x0000002a1d0c7c23 */ /* 0x000fc20008010808 */
[----:B------:R-:W-:Y:S01]  /*4900*/  FMNMX.FTZ R24, R46, R21, !PT ;  /* 0x000000152e187209 */ /* 0x000fe20007810000 */
[----:B------:R-:W-:-:S01]  /*4910*/  FFMA.FTZ R11, R28, UR42, -R8 ;  /* 0x0000002a1c0b7c23 */ /* 0x000fc20008010808 */
[----:B------:R-:W-:Y:S01]  /*4920*/  ISETP.GT.AND P3, PT, R0, 0x31, PT ;  /* 0x000000310000780c */ /* 0x000fe20003f64270 */
[----:B------:R-:W-:-:S01]  /*4930*/  FFMA.FTZ R32, R32, UR42, -R8 ;  /* 0x0000002a20207c23 */ /* 0x000fc20008010808 */
[----:B------:R-:W-:Y:S01]  /*4940*/  FSEL R50, R50, -INF , P2 ;  /* 0xff80000032327808 */ /* 0x000fe20001000000 */
[----:B------:R-:W-:-:S01]  /*4950*/  FFMA.FTZ R14, R33, UR42, -R8 ;  /* 0x0000002a210e7c23 */ /* 0x000fc20008010808 */
        /* <DEDUP_REMOVED lines=25> */
[----:B------:R-:W-:Y:S01]  /*4af0*/  FFMA.FTZ R69, R69, UR42, -R8 ;  /* 0x0000002a45457c23 */ /* 0x000fe20008010808 */
[----:B------:R-:W-:Y:S01]  /*4b00*/  ISETP.GT.AND P2, PT, R0, 0x48, PT ;  /* 0x000000480000780c */ /* 0x000fe20003f44270 */
[----:B------:R-:W-:Y:S01]  /*4b10*/  MUFU.EX2 R9, R9 ;  /* 0x0000000900097308 */ /* 0x000fe20000000800 */
[----:B------:R-:W-:-:S02]  /*4b20*/  FSEL R59, R59, -INF , P3 ;  /* 0xff8000003b3b7808 */ /* 0x000fc40001800000 */
[----:B------:R-:W-:Y:S02]  /*4b30*/  FMNMX.FTZ R26, R58, R25, !PT ;  /* 0x000000193a1a7209 */ /* 0x000fe40007810000 */
[----:B------:R-:W-:Y:S02]  /*4b40*/  ISETP.GT.AND P3, PT, R0, 0x49, PT ;  /* 0x000000490000780c */ /* 0x000fe40003f64270 */
[----:B------:R-:W-:Y:S01]  /*4b50*/  FSEL R62, R62, -INF , P2 ;  /* 0xff8000003e3e7808 */ /* 0x000fe20001000000 */
[----:B------:R0:W-:Y:S01]  /*4b60*/  MUFU.EX2 R25, R44 ;  /* 0x0000002c00197308 */ /* 0x0001e20000000800 */
[----:B------:R-:W-:Y:S01]  /*4b70*/  FMNMX.FTZ R29, R59, R26, !PT ;  /* 0x0000001a3b1d7209 */ /* 0x000fe20007810000 */
[--C-:B------:R-:W-:Y:S01]  /*4b80*/  FFMA.FTZ R26, R45, UR42, -R8.reuse ;  /* 0x0000002a2d1a7c23 */ /* 0x100fe20008010808 */
[----:B------:R-:W-:Y:S01]  /*4b90*/  ISETP.GT.AND P2, PT, R0, 0x50, PT ;  /* 0x000000500000780c */ /* 0x000fe20003f44270 */
[--C-:B------:R-:W-:Y:S01]  /*4ba0*/  FFMA.FTZ R45, R65, UR42, -R8.reuse ;  /* 0x0000002a412d7c23 */ /* 0x100fe20008010808 */
[----:B------:R-:W-:Y:S01]  /*4bb0*/  FSEL R63, R63, -INF , P3 ;  /* 0xff8000003f3f7808 */ /* 0x000fe20001800000 */
[----:B------:R-:W-:Y:S01]  /*4bc0*/  IMAD.U32 R65, RZ, RZ, UR42 ;  /* 0x0000002aff417e24 */ /* 0x000fe2000f8e00ff */
[----:B------:R-:W-:Y:S01]  /*4bd0*/  FMNMX.FTZ R28, R62, R29, !PT ;  /* 0x0000001d3e1c7209 */ /* 0x000fe20007810000 */
[----:B------:R-:W-:Y:S01]  /*4be0*/  MUFU.EX2 R10, R10 ;  /* 0x0000000a000a7308 */ /* 0x000fe20000000800 */
[----:B------:R-:W-:Y:S01]  /*4bf0*/  ISETP.GT.AND P3, PT, R0, 0x51, PT ;  /* 0x000000510000780c */ /* 0x000fe20003f64270 */
[--C-:B0-----:R-:W-:Y:S01]  /*4c00*/  FFMA.FTZ R44, R64, UR42, -R8.reuse ;  /* 0x0000002a402c7c23 */ /* 0x101fe20008010808 */
[----:B------:R-:W-:Y:S01]  /*4c10*/  FSEL R66, R66, -INF , P2 ;  /* 0xff80000042427808 */ /* 0x000fe20001000000 */
[--C-:B------:R-:W-:Y:S01]  /*4c20*/  FFMA.FTZ R64, R84, UR42, -R8.reuse ;  /* 0x0000002a54407c23 */ /* 0x100fe20008010808 */
[----:B------:R-:W-:Y:S01]  /*4c30*/  FMNMX.FTZ R29, R63, R28, !PT ;  /* 0x0000001c3f1d7209 */ /* 0x000fe20007810000 */
[--C-:B------:R-:W-:Y:S01]  /*4c40*/  FFMA.FTZ R28, R48, UR42, -R8.reuse ;  /* 0x0000002a301c7c23 */ /* 0x100fe20008010808 */
[----:B------:R-:W-:Y:S01]  /*4c50*/  ISETP.GT.AND P2, PT, R0, 0x58, PT ;  /* 0x000000580000780c */ /* 0x000fe20003f44270 */
[----:B------:R-:W-:Y:S01]  /*4c60*/  FFMA.FTZ R48, R68, UR42, -R8 ;  /* 0x0000002a44307c23 */ /* 0x000fe20008010808 */
[----:B------:R-:W-:Y:S01]  /*4c70*/  FSEL R67, R67, -INF , P3 ;  /* 0xff80000043437808 */ /* 0x000fe20001800000 */
[----:B------:R-:W-:Y:S01]  /*4c80*/  MUFU.EX2 R11, R11 ;  /* 0x0000000b000b7308 */ /* 0x000fe20000000800 */
[----:B------:R-:W-:-:S02]  /*4c90*/  FMNMX.FTZ R32, R66, R29, !PT ;  /* 0x0000001d42207209 */ /* 0x000fc40007810000 */
[----:B------:R-:W-:Y:S02]  /*4ca0*/  ISETP.GT.AND P3, PT, R0, 0x59, PT ;  /* 0x000000590000780c */ /* 0x000fe40003f64270 */
[----:B------:R-:W-:Y:S02]  /*4cb0*/  FSEL R70, R70, -INF , P2 ;  /* 0xff80000046467808 */ /* 0x000fe40001000000 */
        /* <DEDUP_REMOVED lines=8> */
[----:B------:R-:W-:Y:S01]  /*4d40*/  FMNMX.FTZ R33, R71, R32, !PT ;  /* 0x0000002047217209 */ /* 0x000fe20007810000 */
[----:B------:R-:W-:-:S01]  /*4d50*/  FFMA.FTZ R32, R52, UR42, -R8 ;  /* 0x0000002a34207c23 */ /* 0x000fc20008010808 */
[----:B------:R-:W-:Y:S01]  /*4d60*/  ISETP.GT.AND P2, PT, R0, 0x68, PT ;  /* 0x000000680000780c */ /* 0x000fe20003f44270 */
[----:B------:R-:W-:-:S01]  /*4d70*/  FFMA.FTZ R52, R72, UR42, -R8 ;  /* 0x0000002a48347c23 */ /* 0x000fc20008010808 */
        /* <DEDUP_REMOVED lines=11> */
[----:B------:R0:W-:Y:S01]  /*4e30*/  MUFU.EX2 R33, R53 ;  /* 0x0000003500217308 */ /* 0x0001e20000000800 */
[----:B------:R-:W-:Y:S02]  /*4e40*/  FSEL R82, R82, -INF , P2 ;  /* 0xff80000052527808 */ /* 0x000fe40001000000 */
[----:B------:R-:W-:Y:S01]  /*4e50*/  FMNMX.FTZ R37, R79, R36, !PT ;  /* 0x000000244f257209 */ /* 0x000fe20007810000 */
[----:B------:R-:W-:-:S01]  /*4e60*/  FFMA.FTZ R36, R56, UR42, -R8 ;  /* 0x0000002a38247c23 */ /* 0x000fc20008010808 */
[----:B------:R-:W-:Y:S01]  /*4e70*/  ISETP.GT.AND P2, PT, R0, 0x78, PT ;  /* 0x000000780000780c */ /* 0x000fe20003f44270 */
[----:B------:R-:W-:-:S01]  /*4e80*/  FFMA.FTZ R56, R76, UR42, -R8 ;  /* 0x0000002a4c387c23 */ /* 0x000fc20008010808 */
[----:B------:R-:W-:Y:S01]  /*4e90*/  FSEL R83, R83, -INF , P3 ;  /* 0xff80000053537808 */ /* 0x000fe20001800000 */
[----:B------:R-:W-:Y:S01]  /*4ea0*/  MUFU.EX2 R24, R24 ;  /* 0x0000001800187308 */ /* 0x000fe20000000800 */
[----:B------:R-:W-:Y:S01]  /*4eb0*/  FMNMX.FTZ R40, R82, R37, !PT ;  /* 0x0000002552287209 */ /* 0x000fe20007810000 */
[----:B0-----:R-:W-:Y:S01]  /*4ec0*/  FFMA.FTZ R53, R73, UR42, -R8 ;  /* 0x0000002a49357c23 */ /* 0x001fe20008010808 */
[----:B------:R-:W-:-:S02]  /*4ed0*/  ISETP.GT.AND P3, PT, R0, 0x79, PT ;  /* 0x000000790000780c */ /* 0x000fc40003f64270 */
[----:B------:R-:W-:Y:S02]  /*4ee0*/  FSEL R86, R86, -INF , P2 ;  /* 0xff80000056567808 */ /* 0x000fe40001000000 */
[----:B------:R-:W-:Y:S01]  /*4ef0*/  FMNMX.FTZ R37, R83, R40, !PT ;  /* 0x0000002853257209 */ /* 0x000fe20007810000 */
[--C-:B------:R-:W-:Y:S01]  /*4f00*/  FFMA.FTZ R40, R60, UR42, -R8.reuse ;  /* 0x0000002a3c287c23 */ /* 0x100fe20008010808 */
[----:B------:R-:W-:Y:S01]  /*4f10*/  FSEL R87, R87, -INF , P3 ;  /* 0xff80000057577808 */ /* 0x000fe20001800000 */
[----:B------:R-:W-:Y:S01]  /*4f20*/  FFMA.FTZ R60, R80, UR42, -R8 ;  /* 0x0000002a503c7c23 */ /* 0x000fe20008010808 */
[----:B------:R-:W-:Y:S01]  /*4f30*/  FMNMX.FTZ R0, R86, R37, !PT ;  /* 0x0000002556007209 */ /* 0x000fe20007810000 */
[----:B------:R-:W-:Y:S01]  /*4f40*/  MUFU.EX2 R26, R26 ;  /* 0x0000001a001a7308 */ /* 0x000fe20000000800 */
[----:B------:R-:W-:Y:S02]  /*4f50*/  FSEL R72, R2, RZ, P1 ;  /* 0x000000ff02487208 */ /* 0x000fe40000800000 */
[----:B------:R-:W-:-:S03]  /*4f60*/  FMNMX.FTZ R0, R87, R0, !PT ;  /* 0x0000000057007209 */ /* 0x000fc60007810000 */
[----:B------:R-:W-:Y:S02]  /*4f70*/  FADD.FTZ R72, -R72, R5 ;  /* 0x0000000548487221 */ /* 0x000fe40000010100 */
[----:B------:R-:W0:Y:S01]  /*4f80*/  SHFL.BFLY PT, R49, R0, 0x2, 0x1f ;  /* 0x0c401f0000317f89 */ /* 0x000e2200000e0000 */
[----:B------:R1:W-:Y:S01]  /*4f90*/  MUFU.EX2 R37, R57 ;  /* 0x0000003900257308 */ /* 0x0003e20000000800 */
[----:B------:R-:W-:-:S07]  /*4fa0*/  FMUL.FTZ R72, R72, UR42 ;  /* 0x0000002a48487c20 */ /* 0x000fce0008410000 */
[----:B------:R-:W-:Y:S01]  /*4fb0*/  MUFU.EX2 R28, R28 ;  /* 0x0000001c001c7308 */ /* 0x000fe20000000800 */
[----:B-1----:R-:W-:-:S07]  /*4fc0*/  FFMA.FTZ R57, R77, UR42, -R8 ;  /* 0x0000002a4d397c23 */ /* 0x002fce0008010808 */
        /* <DEDUP_REMOVED lines=8> */
[----:B------:R-:W-:-:S03]  /*5050*/  FFMA.FTZ R61, R81, UR42, -R8 ;  /* 0x0000002a513d7c23 */ /* 0x000fc60008010808 */
[C---:B------:R-:W-:Y:S01]  /*5060*/  FSETP.NEU.FTZ.AND P2, PT, R0.reuse, -INF , PT ;  /* 0xff8000000000780b */ /* 0x040fe20003f5d000 */
[----:B------:R-:W-:-:S01]  /*5070*/  FFMA.FTZ R68, R0, R65, -8 ;  /* 0xc100000000447423 */ /* 0x000fc20000010041 */
[----:B------:R-:W-:Y:S01]  /*5080*/  FFMA.FTZ R65, R85, UR42, -R8 ;  /* 0x0000002a55417c23 */ /* 0x000fe20008010808 */
[----:B------:R-:W-:Y:S03]  /*5090*/  MUFU.EX2 R44, R44 ;  /* 0x0000002c002c7308 */ /* 0x000fe60000000800 */
[----:B------:R-:W-:-:S05]  /*50a0*/  FSEL R8, R68, RZ, P2 ;  /* 0x000000ff44087208 */ /* 0x000fca0001000000 */
        /* <DEDUP_REMOVED lines=14> */
[----:B------:R-:W-:Y:S01]  /*5190*/  FSEL R51, R0, RZ, P2 ;  /* 0x000000ff00337208 */ /* 0x000fe20001000000 */
[----:B------:R-:W-:Y:S01]  /*51a0*/  MUFU.EX2 R68, R68 ;  /* 0x0000004400447308 */ /* 0x000fe20000000800 */
[----:B------:R-:W-:-:S01]  /*51b0*/  FFMA.FTZ R5, R54, UR42, -R8 ;  /* 0x0000002a36057c23 */ /* 0x000fc20008010808 */
[--C-:B------:R-:W-:Y:S01]  /*51c0*/  FFMA.FTZ R54, R55, UR42, -R8.reuse ;  /* 0x0000002a37367c23 */ /* 0x100fe20008010808 */
[----:B------:R-:W-:-:S01]  /*51d0*/  FFMA.FTZ R55, R58, UR42, -R8 ;  /* 0x0000002a3a377c23 */ /* 0x000fc20008010808 */
[----:B------:R-:W-:Y:S01]  /*51e0*/  FADD.FTZ R51, -R51, R6 ;  /* 0x0000000633337221 */ /* 0x000fe20000010100 */
[----:B------:R-:W-:-:S01]  /*51f0*/  FFMA.FTZ R58, R59, UR42, -R8 ;  /* 0x0000002a3b3a7c23 */ /* 0x000fc20008010808 */
[--C-:B------:R-:W-:Y:S01]  /*5200*/  FFMA.FTZ R59, R62, UR42, -R8.reuse ;  /* 0x0000002a3e3b7c23 */ /* 0x100fe20008010808 */
[----:B------:R-:W-:-:S01]  /*5210*/  FFMA.FTZ R62, R63, UR42, -R8 ;  /* 0x0000002a3f3e7c23 */ /* 0x000fc20008010808 */
[----:B------:R-:W-:Y:S01]  /*5220*/  FMUL.FTZ R51, R51, UR42 ;  /* 0x0000002a33337c20 */ /* 0x000fe20008410000 */
[----:B------:R-:W0:Y:S08]  /*5230*/  MUFU.EX2 R6, R72 ;  /* 0x0000004800067308 */ /* 0x000e300000000800 */
[----:B------:R-:W1:Y:S08]  /*5240*/  MUFU.EX2 R51, R51 ;  /* 0x0000003300337308 */ /* 0x000e700000000800 */
[----:B------:R-:W2:Y:S01]  /*5250*/  MUFU.EX2 R7, R7 ;  /* 0x0000000700077308 */ /* 0x000ea20000000800 */
[----:B0-----:R-:W-:-:S04]  /*5260*/  FFMA.FTZ R69, R6, R4, R9 ;  /* 0x0000000406457223 */ /* 0x001fc80000010009 */
[----:B------:R-:W-:-:S03]  /*5270*/  FADD.FTZ R72, R10, R69 ;  /* 0x000000450a487221 */ /* 0x000fc60000010000 */
[----:B------:R-:W0:Y:S01]  /*5280*/  MUFU.EX2 R27, R27 ;  /* 0x0000001b001b7308 */ /* 0x000e220000000800 */
[----:B-1----:R-:W-:-:S01]  /*5290*/  FFMA.FTZ R4, R51, R3, R68 ;  /* 0x0000000333047223 */ /* 0x002fc20000010044 */
[----:B------:R-:W-:-:S06]  /*52a0*/  FADD.FTZ R3, R11, R72 ;  /* 0x000000480b037221 */ /* 0x000fcc0000010000 */
[----:B------:R-:W1:Y:S01]  /*52b0*/  MUFU.EX2 R30, R30 ;  /* 0x0000001e001e7308 */ /* 0x000e620000000800 */
[----:B--2---:R-:W-:-:S07]  /*52c0*/  FADD.FTZ R4, R7, R4 ;  /* 0x0000000407047221 */ /* 0x004fce0000010000 */
[----:B------:R-:W2:Y:S01]  /*52d0*/  MUFU.EX2 R31, R31 ;  /* 0x0000001f001f7308 */ /* 0x000ea20000000800 */
[----:B0-----:R-:W-:-:S01]  /*52e0*/  FADD.FTZ R63, R27, R4 ;  /* 0x000000041b3f7221 */ /* 0x001fc20000010000 */
[----:B------:R-:W-:-:S04]  /*52f0*/  FADD.FTZ R4, R12, R3 ;  /* 0x000000030c047221 */ /* 0x000fc80000010000 */
[----:B------:R-:W-:Y:S02]  /*5300*/  FADD.FTZ R3, R13, R4 ;  /* 0x000000040d037221 */ /* 0x000fe40000010000 */
[----:B------:R-:W0:Y:S01]  /*5310*/  MUFU.EX2 R34, R34 ;  /* 0x0000002200227308 */ /* 0x000e220000000800 */
[----:B-1----:R-:W-:-:S01]  /*5320*/  FADD.FTZ R72, R30, R63 ;  /* 0x0000003f1e487221 */ /* 0x002fc20000010000 */
[----:B------:R-:W-:Y:S01]  /*5330*/  FADD.FTZ R4, R14, R3 ;  /* 0x000000030e047221 */ /* 0x000fe20000010000 */
[----:B------:R-:W-:-:S01]  /*5340*/  FFMA.FTZ R63, R66, UR42, -R8 ;  /* 0x0000002a423f7c23 */ /* 0x000fc20008010808 */
[----:B------:R-:W-:Y:S02]  /*5350*/  FFMA.FTZ R66, R67, UR42, -R8 ;  /* 0x0000002a43427c23 */ /* 0x000fe40008010808 */
[----:B------:R-:W-:-:S02]  /*5360*/  FADD.FTZ R3, R15, R4 ;  /* 0x000000040f037221 */ /* 0x000fc40000010000 */
        /* <DEDUP_REMOVED lines=10> */
[----:B------:R-:W-:-:S06]  /*5410*/  FADD.FTZ R3, R26, R3 ;  /* 0x000000031a037221 */ /* 0x000fcc0000010000 */
[----:B------:R-:W1:Y:S01]  /*5420*/  MUFU.EX2 R42, R42 ;  /* 0x0000002a002a7308 */ /* 0x000e620000000800 */
[----:B--2---:R-:W-:-:S01]  /*5430*/  FADD.FTZ R72, R38, R67 ;  /* 0x0000004326487221 */ /* 0x004fc20000010000 */
[--C-:B------:R-:W-:Y:S01]  /*5440*/  FFMA.FTZ R67, R70, UR42, -R8.reuse ;  /* 0x0000002a46437c23 */ /* 0x100fe20008010808 */
[----:B------:R-:W-:-:S05]  /*5450*/  FFMA.FTZ R70, R71, UR42, -R8 ;  /* 0x0000002a47467c23 */ /* 0x000fca0008010808 */
[----:B------:R-:W2:Y:S01]  /*5460*/  MUFU.EX2 R43, R43 ;  /* 0x0000002b002b7308 */ /* 0x000ea20000000800 */
[----:B0-----:R-:W-:-:S07]  /*5470*/  FADD.FTZ R69, R39, R72 ;  /* 0x0000004827457221 */ /* 0x001fce0000010000 */
[----:B------:R-:W0:Y:S01]  /*5480*/  MUFU.EX2 R46, R46 ;  /* 0x0000002e002e7308 */ /* 0x000e220000000800 */
[----:B-1----:R-:W-:-:S07]  /*5490*/  FADD.FTZ R72, R42, R69 ;  /* 0x000000452a487221 */ /* 0x002fce0000010000 */
[----:B------:R-:W1:Y:S01]  /*54a0*/  MUFU.EX2 R47, R47 ;  /* 0x0000002f002f7308 */ /* 0x000e620000000800 */
[----:B--2---:R-:W-:-:S01]  /*54b0*/  FADD.FTZ R69, R43, R72 ;  /* 0x000000482b457221 */ /* 0x004fc20000010000 */
[----:B------:R-:W-:-:S04]  /*54c0*/  FADD.FTZ R72, R28, R3 ;  /* 0x000000031c487221 */ /* 0x000fc80000010000 */
[----:B------:R-:W-:Y:S01]  /*54d0*/  FADD.FTZ R71, R29, R72 ;  /* 0x000000481d477221 */ /* 0x000fe20000010000 */
[----:B------:R-:W-:-:S01]  /*54e0*/  FFMA.FTZ R72, R75, UR42, -R8 ;  /* 0x0000002a4b487c23 */ /* 0x000fc20008010808 */
[----:B------:R-:W2:Y:S01]  /*54f0*/  MUFU.EX2 R50, R50 ;  /* 0x0000003200327308 */ /* 0x000ea20000000800 */
[----:B0-----:R-:W-:-:S01]  /*5500*/  FADD.FTZ R4, R46, R69 ;  /* 0x000000452e047221 */ /* 0x001fc20000010000 */
[----:B------:R-:W-:Y:S01]  /*5510*/  FFMA.FTZ R69, R74, UR42, -R8 ;  /* 0x0000002a4a457c23 */ /* 0x000fe20008010808 */
[----:B------:R-:W-:-:S01]  /*5520*/  FADD.FTZ R74, R32, R71 ;  /* 0x00000047204a7221 */ /* 0x000fc20000010000 */
[----:B------:R-:W-:-:S03]  /*5530*/  FFMA.FTZ R71, R78, UR42, -R8 ;  /* 0x0000002a4e477c23 */ /* 0x000fc60008010808 */
[----:B------:R-:W-:Y:S01]  /*5540*/  FADD.FTZ R73, R33, R74 ;  /* 0x0000004a21497221 */ /* 0x000fe20000010000 */
[----:B------:R-:W0:Y:S01]  /*5550*/  MUFU.EX2 R5, R5 ;  /* 0x0000000500057308 */ /* 0x000e220000000800 */
[----:B-1----:R-:W-:-:S02]  /*5560*/  FADD.FTZ R3, R47, R4 ;  /* 0x000000042f037221 */ /* 0x002fc40000010000 */
[----:B------:R-:W-:-:S04]  /*5570*/  FADD.FTZ R74, R36, R73 ;  /* 0x00000049244a7221 */ /* 0x000fc80000010000 */
[----:B------:R-:W-:Y:S01]  /*5580*/  FADD.FTZ R73, R37, R74 ;  /* 0x0000004a25497221 */ /* 0x000fe20000010000 */
[----:B------:R-:W1:Y:S01]  /*5590*/  MUFU.EX2 R54, R54 ;  /* 0x0000003600367308 */ /* 0x000e620000000800 */
[----:B--2---:R-:W-:-:S01]  /*55a0*/  FADD.FTZ R4, R50, R3 ;  /* 0x0000000332047221 */ /* 0x004fc20000010000 */
[----:B------:R-:W-:Y:S01]  /*55b0*/  FFMA.FTZ R74, R79, UR42, -R8 ;  /* 0x0000002a4f4a7c23 */ /* 0x000fe20008010808 */
[----:B------:R-:W-:-:S01]  /*55c0*/  FADD.FTZ R76, R40, R73 ;  /* 0x00000049284c7221 */ /* 0x000fc20000010000 */
[----:B------:R-:W-:-:S03]  /*55d0*/  FFMA.FTZ R73, R82, UR42, -R8 ;  /* 0x0000002a52497c23 */ /* 0x000fc60008010808 */
[----:B------:R-:W-:Y:S01]  /*55e0*/  FADD.FTZ R75, R41, R76 ;  /* 0x0000004c294b7221 */ /* 0x000fe20000010000 */
[----:B------:R-:W2:Y:S01]  /*55f0*/  MUFU.EX2 R55, R55 ;  /* 0x0000003700377308 */ /* 0x000ea20000000800 */
[----:B0-----:R-:W-:-:S02]  /*5600*/  FADD.FTZ R3, R5, R4 ;  /* 0x0000000405037221 */ /* 0x001fc40000010000 */
[----:B------:R-:W-:-:S05]  /*5610*/  FADD.FTZ R76, R44, R75 ;  /* 0x0000004b2c4c7221 */ /* 0x000fca0000010000 */
        /* <DEDUP_REMOVED lines=14> */
[----:B------:R-:W-:-:S06]  /*5700*/  FFMA.FTZ R76, R83, UR42, -R8 ;  /* 0x0000002a534c7c23 */ /* 0x000fcc0008010808 */
[----:B------:R-:W1:Y:S01]  /*5710*/  MUFU.EX2 R67, R67 ;  /* 0x0000004300437308 */ /* 0x000e620000000800 */
[----:B--2---:R-:W-:-:S07]  /*5720*/  FADD.FTZ R4, R66, R3 ;  /* 0x0000000342047221 */ /* 0x004fce0000010000 */
[----:B------:R-:W2:Y:S01]  /*5730*/  MUFU.EX2 R70, R70 ;  /* 0x0000004600467308 */ /* 0x000ea20000000800 */
[----:B0-----:R-:W-:-:S01]  /*5740*/  FADD.FTZ R78, R48, R75 ;  /* 0x0000004b304e7221 */ /* 0x001fc20000010000 */
[--C-:B------:R-:W-:Y:S01]  /*5750*/  FFMA.FTZ R75, R86, UR42, -R8.reuse ;  /* 0x0000002a564b7c23 */ /* 0x100fe20008010808 */
[----:B------:R-:W-:-:S02]  /*5760*/  FFMA.FTZ R8, R87, UR42, -R8 ;  /* 0x0000002a57087c23 */ /* 0x000fc40008010808 */
[----:B------:R-:W-:-:S03]  /*5770*/  FADD.FTZ R77, R49, R78 ;  /* 0x0000004e314d7221 */ /* 0x000fc60000010000 */
        /* <DEDUP_REMOVED lines=36> */
.L_x_1784:
[----:B------:R-:W-:Y:S01]  /*59c0*/  UISETP.GT.AND UP0, UPT, UR18, UR17, UPT ;  /* 0x000000111200728c */ /* 0x000fe2000bf04270 */
[----:B------:R-:W-:Y:S01]  /*59d0*/  F2FP.SATFINITE.E4M3.F32.PACK_AB_MERGE_C R5, R54, R5, RZ ;  /* 0x000000053605723e */ /* 0x000fe200048070ff */
[----:B------:R-:W-:Y:S01]  /*59e0*/  UIADD3 UR6, UR11, 0x19c60, URZ ;  /* 0x00019c600b067890 */ /* 0x000fe2000fffe03f */
[----:B------:R-:W-:Y:S01]  /*59f0*/  F2FP.SATFINITE.E4M3.F32.PACK_AB_MERGE_C R11, R12, R11, RZ ;  /* 0x0000000b0c0b723e */ /* 0x000fe200048070ff */
[----:B------:R-:W-:Y:S01]  /*5a00*/  UIADD3 UR18, UR18, -0x1, URZ ;  /* 0xffffffff12127890 */ /* 0x000fe2000fffe03f */
[----:B------:R-:W-:Y:S01]  /*5a10*/  F2FP.SATFINITE.E4M3.F32.PACK_AB_MERGE_C R27, R30, R27, RZ ;  /* 0x0000001b1e1b723e */ /* 0x000fe200048070ff */
[----:B------:R-:W-:Y:S01]  /*5a20*/  UPRMT UR6, UR45, 0x654, UR6 ;  /* 0x000006542d067896 */ /* 0x000fe20008000006 */
[----:B------:R-:W-:Y:S01]  /*5a30*/  PLOP3.LUT P1, PT, PT, PT, UP0, 0x80, 0x0 ;  /* 0x000000000000781c */ /* 0x000fe20003f2f008 */
[----:B------:R-:W-:Y:S01]  /*5a40*/  UMOV UR20, UR37 ;  /* 0x0000002500147c82 */ /* 0x000fe20008000000 */
[----:B------:R-:W-:Y:S01]  /*5a50*/  F2FP.SATFINITE.E4M3.F32.PACK_AB_MERGE_C R15, R20, R15, RZ ;  /* 0x0000000f140f723e */ /* 0x000fe200048070ff */
[----:B------:R-:W-:Y:S01]  /*5a60*/  UMOV UR21, UR38 ;  /* 0x0000002600157c82 */ /* 0x000fe20008000000 */
[----:B------:R-:W-:Y:S01]  /*5a70*/  F2FP.SATFINITE.E4M3.F32.PACK_AB_MERGE_C R35, R38, R35, RZ ;  /* 0x000000232623723e */ /* 0x000fe200048070ff */
[-C--:B------:R-:W-:Y:S01]  /*5a80*/  FMUL.FTZ R88, R88, R6.reuse ;  /* 0x0000000658587220 */ /* 0x080fe20000410000 */
        /* <DEDUP_REMOVED lines=75> */
[----:B------:R-:W-:-:S02]  /*5f40*/  IMAD.MOV.U32 R6, RZ, RZ, R0 ;  /* 0x000000ffff067224 */ /* 0x000fc400078e0000 */
[----:B------:R-:W-:Y:S01]  /*5f50*/  IMAD.MOV.U32 R5, RZ, RZ, R2 ;  /* 0x000000ffff057224 */ /* 0x000fe200078e0002 */
[----:B------:R-:W-:Y:S06]  /*5f60*/  @P1 BRA `(.L_x_1785) ;  /* 0xffffffd800c01947 */ /* 0x000fec000383ffff */
.L_x_1774:
[----:B------:R-:W-:-:S13]  /*5f70*/  ISETP.LE.AND P1, PT, RZ, UR18, PT ;  /* 0x00000012ff007c0c */ /* 0x000fda000bf23270 */
[----:B------:R-:W-:Y:S05]  /*5f80*/  @!P1 BRA `(.L_x_1786) ;  /* 0x0000001800f09947 */ /* 0x000fea0003800000 */
[----:B------:R-:W-:Y:S01]  /*5f90*/  IMAD.MOV.U32 R7, RZ, RZ, R0 ;  /* 0x000000ffff077224 */ /* 0x000fe200078e0000 */
[----:B------:R-:W-:Y:S01]  /*5fa0*/  UMOV UR17, UR37 ;  /* 0x0000002500117c82 */ /* 0x000fe20008000000 */
[----:B------:R-:W-:Y:S01]  /*5fb0*/  IMAD.MOV.U32 R5, RZ, RZ, R2 ;  /* 0x000000ffff057224 */ /* 0x000fe200078e0002 */
[----:B------:R-:W-:-:S06]  /*5fc0*/  UMOV UR19, UR38 ;  /* 0x0000002600137c82 */ /* 0x000fcc0008000000 */
.L_x_1797:
[----:B------:R-:W-:-:S04]  /*5fd0*/  UIADD3 UR6, UR19, 0x1, URZ ;  /* 0x0000000113067890 */ /* 0x000fc8000fffe03f */
[----:B------:R-:W-:-:S04]  /*5fe0*/  UISETP.NE.AND UP0, UPT, UR6, 0x2, UPT ;  /* 0x000000020600788c */ /* 0x000fc8000bf05270 */
[----:B------:R-:W-:Y:S02]  /*5ff0*/  USEL UR37, URZ, 0x1, UP0 ;  /* 0x000000013f257887 */ /* 0x000fe40008000000 */
[----:B------:R-:W-:Y:S02]  /*6000*/  USEL UR38, UR6, URZ, UP0 ;  /* 0x0000003f06267287 */ /* 0x000fe40008000000 */
[----:B------:R-:W-:Y:S01]  /*6010*/  ULOP3.LUT UR37, UR17, UR37, URZ, 0x3c, !UPT ;  /* 0x0000002511257292 */ /* 0x000fe2000f8e3c3f */
[----:B------:R-:W-:Y:S11]  /*6020*/  @!P0 BRA `(.L_x_1787) ;  /* 0x0000000000048947 */ /* 0x000ff60003800000 */
[----:B------:R-:W-:Y:S01]  /*6030*/  BPT.TRAP 0x1 ;  /* 0x000000040000795c */ /* 0x000fe20000300000 */
.L_x_1787:
[----:B------:R-:W-:Y:S01]  /*6040*/  ULEA UR6, UR38, UR46, 0x3 ;  /* 0x0000002e26067291 */ /* 0x000fe2000f8e183f */
[----:B------:R-:W-:-:S05]  /*6050*/  IMAD.U32 R0, RZ, RZ, UR37 ;  /* 0x00000025ff007e24 */ /* 0x000fca000f8e00ff */
[----:B------:R-:W-:-:S04]  /*6060*/  SHF.L.U32 R0, R0, 0x1f, RZ ;  /* 0x0000001f00007819 */ /* 0x000fc800000006ff */
[----:B------:R0:W1:Y:S01]  /*6070*/  SYNCS.PHASECHK.TRANS64.TRYWAIT P1, [UR6+0x19c30], R0 ;  /* 0x019c3000ff0075a7 */ /* 0x0000620008020146 */
[----:B------:R-:W-:Y:S05]  /*6080*/  @!P0 BRA `(.L_x_1788) ;  /* 0x0000000000048947 */ /* 0x000fea0003800000 */
[----:B------:R-:W-:Y:S01]  /*6090*/  BPT.TRAP 0x1 ;  /* 0x000000040000795c */ /* 0x000fe20000300000 */
.L_x_1788:
[----:B-1----:R-:W-:Y:S05]  /*60a0*/  @P1 BRA `(.L_x_1789) ;  /* 0x0000000000081947 */ /* 0x002fea0003800000 */
[----:B------:R-:W1:Y:S02]  /*60b0*/  SYNCS.PHASECHK.TRANS64.TRYWAIT P1, [UR6+0x19c30], R0 ;  /* 0x019c3000ff0075a7 */ /* 0x000e640008020146 */
[----:B-1----:R-:W-:Y:S05]  /*60c0*/  @!P1 BRA `(.L_x_1790) ;  /* 0x0000008400e89947 */ /* 0x002fea0003800000 */
.L_x_1789:
        /* <DEDUP_REMOVED lines=17> */
.L_x_1791:
[----:B------:R-:W-:Y:S01]  /*61e0*/  ULEA UR11, UR19, UR46, 0x3 ;  /* 0x0000002e130b7291 */ /* 0x000fe2000f8e183f */
[----:B01----:R-:W-:-:S05]  /*61f0*/  IMAD.U32 R0, RZ, RZ, UR17 ;  /* 0x00000011ff007e24 */ /* 0x003fca000f8e00ff */
[----:B------:R-:W-:-:S04]  /*6200*/  SHF.L.U32 R0, R0, 0x1f, RZ ;  /* 0x0000001f00007819 */ /* 0x000fc800000006ff */
[----:B------:R0:W1:Y:S01]  /*6210*/  SYNCS.PHASECHK.TRANS64.TRYWAIT P1, [UR11+0x19c50], R0 ;  /* 0x019c5000ff0075a7 */ /* 0x000062000802014b */
[----:B------:R-:W-:Y:S05]  /*6220*/  @!P0 BRA `(.L_x_1792) ;  /* 0x0000000000048947 */ /* 0x000fea0003800000 */
[----:B------:R-:W-:Y:S01]  /*6230*/  BPT.TRAP 0x1 ;  /* 0x000000040000795c */ /* 0x000fe20000300000 */
.L_x_1792:
[----:B-1----:R-:W-:Y:S05]  /*6240*/  @P1 BRA `(.L_x_1793) ;  /* 0x0000000000081947 */ /* 0x002fea0003800000 */
[----:B------:R-:W1:Y:S02]  /*6250*/  SYNCS.PHASECHK.TRANS64.TRYWAIT P1, [UR11+0x19c50], R0 ;  /* 0x019c5000ff0075a7 */ /* 0x000e64000802014b */
[----:B-1----:R-:W-:Y:S05]  /*6260*/  @!P1 BRA `(.L_x_1794) ;  /* 0x0000008400989947 */ /* 0x002fea0003800000 */
.L_x_1793:
        /* <DEDUP_REMOVED lines=27> */
.L_x_1795:
[----:B------:R-:W-:Y:S01]  /*6420*/  FMNMX.FTZ R2, R26, R7, !PT ;  /* 0x000000071a027209 */ /* 0x000fe20007810000 */
[----:B------:R-:W-:Y:S01]  /*6430*/  IMAD.U32 R13, RZ, RZ, UR42 ;  /* 0x0000002aff0d7e24 */ /* 0x000fe2000f8e00ff */
        /* <DEDUP_REMOVED lines=75> */
[----:B------:R-:W-:Y:S02]  /*68f0*/  FADD.FTZ R6, -R0, R7 ;  /* 0x0000000700067221 */ /* 0x000fe40000010100 */
[----:B------:R-:W-:-:S01]  /*6900*/  FFMA.FTZ R7, R2, R13, -8 ;  /* 0xc100000002077423 */ /* 0x000fc2000001000d */
[----:B------:R-:W-:Y:S01]  /*6910*/  FADD.FTZ R5, -R2, R5 ;  /* 0x0000000502057221 */ /* 0x000fe20000010100 */
[----:B------:R-:W-:Y:S02]  /*6920*/  FMUL.FTZ R6, R6, UR42 ;  /* 0x0000002a06067c20 */ /* 0x000fe40008410000 */
[--C-:B------:R-:W-:Y:S01]  /*6930*/  FFMA.FTZ R9, R25, UR42, -R7.reuse ;  /* 0x0000002a19097c23 */ /* 0x100fe20008010807 */
[----:B------:R-:W-:-:S01]  /*6940*/  FFMA.FTZ R25, R45, UR42, -R7 ;  /* 0x0000002a2d197c23 */ /* 0x000fc20008010807 */
[--C-:B------:R-:W-:Y:S01]  /*6950*/  FFMA.FTZ R45, R65, UR42, -R7.reuse ;  /* 0x0000002a412d7c23 */ /* 0x100fe20008010807 */
[----:B------:R-:W-:Y:S02]  /*6960*/  IMAD.U32 R65, RZ, RZ, UR42 ;  /* 0x0000002aff417e24 */ /* 0x000fe4000f8e00ff */
[--C-:B------:R-:W-:Y:S01]  /*6970*/  FFMA.FTZ R11, R29, UR42, -R7.reuse ;  /* 0x0000002a1d0b7c23 */ /* 0x100fe20008010807 */
[----:B------:R-:W-:-:S01]  /*6980*/  FFMA.FTZ R29, R49, UR42, -R7 ;  /* 0x0000002a311d7c23 */ /* 0x000fc20008010807 */
[----:B------:R-:W-:Y:S01]  /*6990*/  FMUL.FTZ R5, R5, UR42 ;  /* 0x0000002a05057c20 */ /* 0x000fe20008410000 */
[----:B------:R-:W-:-:S01]  /*69a0*/  FFMA.FTZ R65, R0, R65, -8 ;  /* 0xc100000000417423 */ /* 0x000fc20000010041 */
[--C-:B------:R-:W-:Y:S01]  /*69b0*/  FFMA.FTZ R8, R24, UR42, -R7.reuse ;  /* 0x0000002a18087c23 */ /* 0x100fe20008010807 */
[----:B------:R-:W-:-:S01]  /*69c0*/  FFMA.FTZ R49, R69, UR42, -R7 ;  /* 0x0000002a45317c23 */ /* 0x000fc20008010807 */
        /* <DEDUP_REMOVED lines=25> */
[----:B------:R-:W-:-:S01]  /*6b60*/  FFMA.FTZ R47, R50, UR42, -R65 ;  /* 0x0000002a322f7c23 */ /* 0x000fc20008010841 */
[----:B------:R-:W-:Y:S01]  /*6b70*/  FFMA.FTZ R50, R51, UR42, -R65 ;  /* 0x0000002a33327c23 */ /* 0x000fe20008010841 */
[----:B------:R-:W-:-:S01]  /*6b80*/  FFMA.FTZ R20, R40, UR42, -R7 ;  /* 0x0000002a28147c23 */ /* 0x000fc20008010807 */
[--C-:B------:R-:W-:Y:S01]  /*6b90*/  FFMA.FTZ R51, R54, UR42, -R65.reuse ;  /* 0x0000002a36337c23 */ /* 0x100fe20008010841 */
[----:B------:R-:W-:-:S01]  /*6ba0*/  FFMA.FTZ R54, R55, UR42, -R65 ;  /* 0x0000002a37367c23 */ /* 0x000fc20008010841 */
[--C-:B------:R-:W-:Y:S01]  /*6bb0*/  FFMA.FTZ R55, R58, UR42, -R65.reuse ;  /* 0x0000002a3a377c23 */ /* 0x100fe20008010841 */
[----:B------:R-:W-:-:S01]  /*6bc0*/  FFMA.FTZ R58, R59, UR42, -R65 ;  /* 0x0000002a3b3a7c23 */ /* 0x000fc20008010841 */
[----:B------:R-:W2:Y:S01]  /*6bd0*/  MUFU.EX2 R9, R9 ;  /* 0x0000000900097308 */ /* 0x000ea20000000800 */
[----:B0-----:R-:W-:-:S01]  /*6be0*/  FFMA.FTZ R4, R5, R4, R8 ;  /* 0x0000000405047223 */ /* 0x001fc20000010008 */
[----:B------:R-:W-:Y:S01]  /*6bf0*/  FFMA.FTZ R21, R41, UR42, -R7 ;  /* 0x0000002a29157c23 */ /* 0x000fe20008010807 */
[----:B------:R-:W-:-:S01]  /*6c00*/  FFMA.FTZ R59, R62, UR42, -R65 ;  /* 0x0000002a3e3b7c23 */ /* 0x000fc20008010841 */
[--C-:B------:R-:W-:Y:S01]  /*6c10*/  FFMA.FTZ R62, R63, UR42, -R65.reuse ;  /* 0x0000002a3f3e7c23 */ /* 0x100fe20008010841 */
[----:B------:R-:W-:-:S01]  /*6c20*/  FFMA.FTZ R63, R66, UR42, -R65 ;  /* 0x0000002a423f7c23 */ /* 0x000fc20008010841 */
[--C-:B------:R-:W-:Y:S01]  /*6c30*/  FFMA.FTZ R24, R44, UR42, -R7.reuse ;  /* 0x0000002a2c187c23 */ /* 0x100fe20008010807 */
[----:B------:R-:W-:-:S01]  /*6c40*/  FFMA.FTZ R32, R52, UR42, -R7 ;  /* 0x0000002a34207c23 */ /* 0x000fc20008010807 */
[----:B------:R-:W0:Y:S01]  /*6c50*/  MUFU.EX2 R26, R26 ;  /* 0x0000001a001a7308 */ /* 0x000e220000000800 */
[----:B-1----:R-:W-:-:S01]  /*6c60*/  FFMA.FTZ R3, R6, R3, R69 ;  /* 0x0000000306037223 */ /* 0x002fc20000010045 */
[--C-:B------:R-:W-:Y:S01]  /*6c70*/  FFMA.FTZ R36, R56, UR42, -R7.reuse ;  /* 0x0000002a38247c23 */ /* 0x100fe20008010807 */
[----:B------:R-:W-:-:S01]  /*6c80*/  FFMA.FTZ R37, R57, UR42, -R7 ;  /* 0x0000002a39257c23 */ /* 0x000fc20008010807 */
[--C-:B------:R-:W-:Y:S01]  /*6c90*/  FFMA.FTZ R52, R72, UR42, -R7.reuse ;  /* 0x0000002a48347c23 */ /* 0x100fe20008010807 */
[----:B------:R-:W-:-:S01]  /*6ca0*/  FFMA.FTZ R40, R60, UR42, -R7 ;  /* 0x0000002a3c287c23 */ /* 0x000fc20008010807 */
[--C-:B------:R-:W-:Y:S01]  /*6cb0*/  FFMA.FTZ R41, R61, UR42, -R7.reuse ;  /* 0x0000002a3d297c23 */ /* 0x100fe20008010807 */
[----:B------:R-:W-:-:S01]  /*6cc0*/  FFMA.FTZ R44, R64, UR42, -R7 ;  /* 0x0000002a402c7c23 */ /* 0x000fc20008010807 */
[----:B------:R-:W1:Y:S01]  /*6cd0*/  MUFU.EX2 R10, R10 ;  /* 0x0000000a000a7308 */ /* 0x000e620000000800 */
[----:B--2---:R-:W-:-:S01]  /*6ce0*/  FADD.FTZ R73, R9, R4 ;  /* 0x0000000409497221 */ /* 0x004fc20000010000 */
[--C-:B------:R-:W-:Y:S01]  /*6cf0*/  FFMA.FTZ R56, R76, UR42, -R7.reuse ;  /* 0x0000002a4c387c23 */ /* 0x100fe20008010807 */
[----:B------:R-:W-:-:S01]  /*6d00*/  FFMA.FTZ R57, R77, UR42, -R7 ;  /* 0x0000002a4d397c23 */ /* 0x000fc20008010807 */
[--C-:B------:R-:W-:Y:S01]  /*6d10*/  FFMA.FTZ R60, R80, UR42, -R7.reuse ;  /* 0x0000002a503c7c23 */ /* 0x100fe20008010807 */
[----:B------:R-:W-:-:S01]  /*6d20*/  FFMA.FTZ R61, R81, UR42, -R7 ;  /* 0x0000002a513d7c23 */ /* 0x000fc20008010807 */
[--C-:B------:R-:W-:Y:S01]  /*6d30*/  FFMA.FTZ R64, R84, UR42, -R7.reuse ;  /* 0x0000002a54407c23 */ /* 0x100fe20008010807 */
[----:B------:R-:W-:-:S01]  /*6d40*/  FFMA.FTZ R7, R85, UR42, -R7 ;  /* 0x0000002a55077c23 */ /* 0x000fc20008010807 */
        /* <DEDUP_REMOVED lines=16> */
[--C-:B------:R-:W-:Y:S01]  /*6e50*/  FFMA.FTZ R66, R67, UR42, -R65.reuse ;  /* 0x0000002a43427c23 */ /* 0x100fe20008010841 */
[----:B------:R-:W-:-:S05]  /*6e60*/  FFMA.FTZ R67, R70, UR42, -R65 ;  /* 0x0000002a46437c23 */ /* 0x000fca0008010841 */
        /* <DEDUP_REMOVED lines=16> */
[----:B------:R-:W-:-:S06]  /*6f70*/  FFMA.FTZ R68, R71, UR42, -R65 ;  /* 0x0000002a47447c23 */ /* 0x000fcc0008010841 */
        /* <DEDUP_REMOVED lines=30> */
[----:B--2---:R-:W-:-:S01]  /*7160*/  FADD.FTZ R74, R36, R73 ;  /* 0x00000049244a7221 */ /* 0x004fc20000010000 */
[----:B------:R-:W-:-:S06]  /*7170*/  FFMA.FTZ R73, R79, UR42, -R65 ;  /* 0x0000002a4f497c23 */ /* 0x000fcc0008010841 */
        /* <DEDUP_REMOVED lines=66> */
.L_x_1796:
        /* <DEDUP_REMOVED lines=91> */
.L_x_1786:
[----:B------:R-:W-:Y:S06]  /*7b50*/  BAR.ARV 0x8, 0x200 ;  /* 0x0208000000007b1d */ /* 0x000fec0000002000 */
[----:B------:R-:W-:Y:S05]  /*7b60*/  @!P0 BRA `(.L_x_1798) ;  /* 0x0000000000048947 */ /* 0x000fea0003800000 */
[----:B------:R-:W-:Y:S01]  /*7b70*/  BPT.TRAP 0x1 ;  /* 0x000000040000795c */ /* 0x000fe20000300000 */
.L_x_1798:
[----:B------:R-:W-:Y:S01]  /*7b80*/  ULEA UR14, UR38, UR46, 0x3 ;  /* 0x0000002e260e7291 */ /* 0x000fe2000f8e183f */
[----:B------:R-:W-:-:S05]  /*7b90*/  IMAD.U32 R5, RZ, RZ, UR37 ;  /* 0x00000025ff057e24 */ /* 0x000fca000f8e00ff */
[----:B------:R-:W-:-:S04]  /*7ba0*/  SHF.L.U32 R5, R5, 0x1f, RZ ;  /* 0x0000001f05057819 */ /* 0x000fc800000006ff */
[----:B------:R0:W1:Y:S01]  /*7bb0*/  SYNCS.PHASECHK.TRANS64.TRYWAIT P1, [UR14+0x19c50], R5 ;  /* 0x019c5005ff0075a7 */ /* 0x000062000802014e */
[----:B------:R-:W-:Y:S05]  /*7bc0*/  @!P0 BRA `(.L_x_1799) ;  /* 0x0000000000048947 */ /* 0x000fea0003800000 */
[----:B------:R-:W-:Y:S01]  /*7bd0*/  BPT.TRAP 0x1 ;  /* 0x000000040000795c */ /* 0x000fe20000300000 */
.L_x_1799:
[----:B-1----:R-:W-:Y:S05]  /*7be0*/  @P1 BRA `(.L_x_1800) ;  /* 0x0000000000081947 */ /* 0x002fea0003800000 */
[----:B------:R-:W1:Y:S02]  /*7bf0*/  SYNCS.PHASECHK.TRANS64.TRYWAIT P1, [UR14+0x19c50], R5 ;  /* 0x019c5005ff0075a7 */ /* 0x000e64000802014e */
[----:B-1----:R-:W-:Y:S05]  /*7c00*/  @!P1 BRA `(.L_x_1801) ;  /* 0x0000006c00489947 */ /* 0x002fea0003800000 */
.L_x_1800:
        /* <DEDUP_REMOVED lines=27> */
[----:B------:R-:W-:-:S04]  /*7dc0*/  IMAD.U32 R6, RZ, RZ, UR4 ;  /* 0x00000004ff067e24 */ /* 0x000fc8000f8e00ff */
        /* <DEDUP_REMOVED lines=54> */
.L_x_1802:
        /* <DEDUP_REMOVED lines=58> */
.L_x_1766:
        /* <DEDUP_REMOVED lines=11> */
[----:B------:R-:W1:Y:S01]  /*8580*/  S2R R37, SR_SWINHI ;  /* 0x0000000000257919 */ /* 0x000e620000002f00 */
        /* <DEDUP_REMOVED lines=13> */
[----:B------:R-:W-:Y:S01]  /*8660*/  F2FP.BF16.F32.PACK_AB R25, R110, R25 ;  /* 0x000000196e19723e */ /* 0x000fe200000010ff */
[----:B0-----:R-:W-:Y:S01]  /*8670*/  IMAD.SHL.U32 R2, R38, 0x4, RZ ;  /* 0x0000000426027824 */ /* 0x001fe200078e00ff */
[----:B------:R-:W-:Y:S02]  /*8680*/  F2FP.BF16.F32.PACK_AB R11, R126, R11 ;  /* 0x0000000b7e0b723e */ /* 0x000fe400000010ff */
        /* <DEDUP_REMOVED lines=10> */
[----:B------:R-:W-:Y:S01]  /*8730*/  F2FP.BF16.F32.PACK_AB R20, R119, R20 ;  /* 0x000000147714723e */ /* 0x000fe200000010ff */
[----:B------:R-:W-:Y:S01]  /*8740*/  USHF.R.S32.HI UR13, URZ, 0x1f, UR40 ;  /* 0x0000001f3f0d7899 */ /* 0x000fe20008011428 */
[----:B------:R-:W-:Y:S01]  /*8750*/  BAR.SYNC.DEFER_BLOCKING 0x1, 0x180 ;  /* 0x0046000000007b1d */ /* 0x000fe20000010000 */
[----:B------:R-:W-:-:S05]  /*8760*/  IADD3 R4, P0, R2, UR6, RZ ;  /* 0x0000000602047c10 */ /* 0x000fca000ff1e0ff */
[----:B------:R-:W-:Y:S01]  /*8770*/  IMAD.X R5, RZ, RZ, UR7, P0 ;  /* 0x00000007ff057e24 */ /* 0x000fe200080e06ff */
[----:B------:R-:W-:-:S04]  /*8780*/  ULDC.64 UR10, c[0x0][0xb98] ;  /* 0x0002e600000a7ab9 */ /* 0x000fc80000000a00 */
[----:B------:R0:W2:Y:S01]  /*8790*/  LDG.E.CONSTANT R2, desc[UR50][R4.64] ;  /* 0x0000003204027981 */ /* 0x0000a2000c1e9900 */
[----:B------:R-:W-:Y:S02]  /*87a0*/  UIMAD UR5, UR12, UR8, URZ ;  /* 0x000000080c0572a4 */ /* 0x000fe4000f8e023f */
[----:B------:R-:W-:Y:S02]  /*87b0*/  UIMAD.WIDE.U32 UR6, UR41, UR8, URZ ;  /* 0x00000008290672a5 */ /* 0x000fe4000f8e003f */
[----:B------:R-:W-:Y:S02]  /*87c0*/  UIMAD UR5, UR41, UR9, UR5 ;  /* 0x00000009290572a4 */ /* 0x000fe4000f8e0205 */
[----:B------:R-:W-:Y:S02]  /*87d0*/  UIMAD UR8, UR13, UR10, URZ ;  /* 0x0000000a0d0872a4 */ /* 0x000fe4000f8e023f */
[----:B------:R-:W-:Y:S01]  /*87e0*/  UIADD3 UR7, UR7, UR5, URZ ;  /* 0x0000000507077290 */ /* 0x000fe2000fffe03f */
[----:B0-----:R-:W-:Y:S01]  /*87f0*/  LOP3.LUT P0, R5, R38, 0x3, RZ, 0xc0, !PT ;  /* 0x0000000326057812 */ /* 0x001fe2000780c0ff */
[----:B------:R-:W-:Y:S01]  /*8800*/  UIMAD UR8, UR40, UR11, UR8 ;  /* 0x0000000b280872a4 */ /* 0x000fe2000f8e0208 */
[----:B------:R-:W-:-:S02]  /*8810*/  MOV R38, R0 ;  /* 0x0000000000267202 */ /* 0x000fc40000000f00 */
[----:B-1----:R-:W-:Y:S01]  /*8820*/  MOV R39, R37 ;  /* 0x0000002500277202 */ /* 0x002fe20000000f00 */
[----:B------:R-:W-:Y:S01]  /*8830*/  UIMAD.WIDE.U32 UR6, UR40, UR10, UR6 ;  /* 0x0000000a280672a5 */ /* 0x000fe2000f8e0006 */
[----:B------:R-:W-:Y:S01]  /*8840*/  ISETP.EQ.OR P0, PT, R5, 0x3, !P0 ;  /* 0x000000030500780c */ /* 0x000fe20004702670 */
[----:B------:R-:W-:Y:S01]  /*8850*/  IMAD R5, R152, 0x20, R18 ;  /* 0x0000002098057824 */ /* 0x000fe200078e0212 */
[----:B------:R-:W-:Y:S01]  /*8860*/  F2FP.BF16.F32.PACK_AB R4, R111, R26 ;  /* 0x0000001a6f04723e */ /* 0x000fe200000010ff */
[----:B------:R-:W-:Y:S01]  /*8870*/  ULDC UR5, c[0x0][0xa88] ;  /* 0x0002a20000057ab9 */ /* 0x000fe20000000800 */
[----:B------:R-:W-:Y:S01]  /*8880*/  SEL R47, R27, R28, P0 ;  /* 0x0000001c1b2f7207 */ /* 0x000fe20000000000 */
[----:B------:R-:W-:Y:S01]  /*8890*/  ULDC.64 UR10, c[0x0][0xaf0] ;  /* 0x0002bc00000a7ab9 */ /* 0x000fe20000000a00 */
[----:B------:R-:W-:Y:S01]  /*88a0*/  SEL R33, R28, R27, P0 ;  /* 0x0000001b1c217207 */ /* 0x000fe20000000000 */
[----:B------:R-:W-:Y:S01]  /*88b0*/  IMAD.WIDE R26, R156, 0x2, R38 ;  /* 0x000000029c1a7825 */ /* 0x000fe200078e0226 */
[----:B------:R-:W-:-:S02]  /*88c0*/  SEL R53, R9, R10, P0 ;  /* 0x0000000a09357207 */ /* 0x000fc40000000000 */
[----:B------:R-:W-:Y:S01]  /*88d0*/  SEL R55, R10, R9, P0 ;  /* 0x000000090a377207 */ /* 0x000fe20000000000 */
[----:B------:R-:W-:Y:S01]  /*88e0*/  IMAD.WIDE R38, R5, 0x2, R38 ;  /* 0x0000000205267825 */ /* 0x000fe200078e0226 */
[----:B------:R-:W-:Y:S02]  /*88f0*/  IADD3 R9, P1, R26, 0x6020, RZ ;  /* 0x000060201a097810 */ /* 0x000fe40007f3e0ff */
[----:B------:R-:W-:Y:S02]  /*8900*/  SEL R41, R35, R36, P0 ;  /* 0x0000002423297207 */ /* 0x000fe40000000000 */
[----:B------:R-:W-:Y:S02]  /*8910*/  SEL R43, R36, R35, P0 ;  /* 0x00000023242b7207 */ /* 0x000fe40000000000 */
[----:B------:R-:W-:Y:S02]  /*8920*/  SEL R51, R13, R14, P0 ;  /* 0x0000000e0d337207 */ /* 0x000fe40000000000 */
[----:B------:R-:W-:-:S02]  /*8930*/  SEL R35, R14, R13, P0 ;  /* 0x0000000d0e237207 */ /* 0x000fc40000000000 */
[----:B------:R-:W-:Y:S02]  /*8940*/  LOP3.LUT R14, R9, 0x180, RZ, 0xc0, !PT ;  /* 0x00000180090e7812 */ /* 0x000fe400078ec0ff */
[----:B------:R-:W-:Y:S02]  /*8950*/  SEL R45, R31, R32, P0 ;  /* 0x000000201f2d7207 */ /* 0x000fe40000000000 */
[----:B------:R-:W-:Y:S02]  /*8960*/  SHF.R.U64 R14, R14, 0x3, RZ ;  /* 0x000000030e0e7819 */ /* 0x000fe400000012ff */
[----:B------:R-:W-:Y:S02]  /*8970*/  SEL R32, R32, R31, P0 ;  /* 0x0000001f20207207 */ /* 0x000fe40000000000 */
[----:B------:R-:W-:Y:S02]  /*8980*/  LOP3.LUT R14, R14, R9, RZ, 0x3c, !PT ;  /* 0x000000090e0e7212 */ /* 0x000fe400078e3cff */
[----:B------:R-:W0:Y:S01]  /*8990*/  LDC R9, c[0x0][0xbe8] ;  /* 0x0002fa00ff097b82 */ /* 0x000e220000000800 */
[----:B------:R-:W-:-:S02]  /*89a0*/  IADD3 R31, P2, R26, 0x6000, RZ ;  /* 0x000060001a1f7810 */ /* 0x000fc40007f5e0ff */
[----:B------:R-:W-:Y:S02]  /*89b0*/  SEL R59, R29, R30, P0 ;  /* 0x0000001e1d3b7207 */ /* 0x000fe40000000000 */
[----:B------:R-:W-:Y:S02]  /*89c0*/  SEL R61, R30, R29, P0 ;  /* 0x0000001d1e3d7207 */ /* 0x000fe40000000000 */
[----:B------:R-:W-:Y:S02]  /*89d0*/  IADD3 R29, P3, R26, 0x3020, RZ ;  /* 0x000030201a1d7810 */ /* 0x000fe40007f7e0ff */
[----:B------:R-:W-:Y:S02]  /*89e0*/  SEL R63, R25, R4, P0 ;  /* 0x00000004193f7207 */ /* 0x000fe40000000000 */
[----:B------:R-:W-:Y:S01]  /*89f0*/  SEL R65, R4, R25, P0 ;  /* 0x0000001904417207 */ /* 0x000fe20000000000 */
[--C-:B------:R-:W-:Y:S01]  /*8a00*/  IMAD.X R25, RZ, RZ, R27.reuse, P2 ;  /* 0x000000ffff197224 */ /* 0x100fe200010e061b */
[----:B------:R-:W-:Y:S01]  /*8a10*/  SEL R71, R11, R12, P0 ;  /* 0x0000000c0b477207 */ /* 0x000fe20000000000 */
[----:B------:R-:W-:Y:S01]  /*8a20*/  IMAD.X R13, RZ, RZ, R27, P3 ;  /* 0x000000ffff0d7224 */ /* 0x000fe200018e061b */
[----:B------:R-:W-:-:S02]  /*8a30*/  SEL R73, R12, R11, P0 ;  /* 0x0000000b0c497207 */ /* 0x000fc40000000000 */
[----:B------:R-:W-:Y:S02]  /*8a40*/  LOP3.LUT R12, R31, 0x180, RZ, 0xc0, !PT ;  /* 0x000001801f0c7812 */ /* 0x000fe400078ec0ff */
[----:B------:R-:W-:Y:S02]  /*8a50*/  LOP3.LUT R10, R29, 0x180, RZ, 0xc0, !PT ;  /* 0x000001801d0a7812 */ /* 0x000fe400078ec0ff */
[----:B------:R-:W-:Y:S02]  /*8a60*/  SHF.R.U64 R12, R12, 0x3, RZ ;  /* 0x000000030c0c7819 */ /* 0x000fe400000012ff */
[----:B------:R-:W-:Y:S02]  /*8a70*/  SHF.R.U64 R10, R10, 0x3, RZ ;  /* 0x000000030a0a7819 */ /* 0x000fe400000012ff */
[----:B0-----:R-:W-:Y:S02]  /*8a80*/  ISETP.NE.AND P2, PT, R9, 0x1, PT ;  /* 0x000000010900780c */ /* 0x001fe40003f45270 */
[----:B------:R-:W-:-:S02]  /*8a90*/  IADD3 R79, P6, R38, 0x7800, RZ ;  /* 0x00007800264f7810 */ /* 0x000fc40007fde0ff */
[----:B------:R-:W-:Y:S02]  /*8aa0*/  SEL R49, R21, R24, P0 ;  /* 0x0000001815317207 */ /* 0x000fe40000000000 */
[----:B------:R-:W-:Y:S02]  /*8ab0*/  SEL R34, R24, R21, P0 ;  /* 0x0000001518227207 */ /* 0x000fe40000000000 */
[----:B------:R-:W-:Y:S02]  /*8ac0*/  LOP3.LUT R24, R12, R31, RZ, 0x3c, !PT ;  /* 0x0000001f0c187212 */ /* 0x000fe400078e3cff */
[----:B------:R-:W-:Y:S02]  /*8ad0*/  LOP3.LUT R12, R10, R29, RZ, 0x3c, !PT ;  /* 0x0000001d0a0c7212 */ /* 0x000fe400078e3cff */
[----:B------:R-:W-:Y:S01]  /*8ae0*/  LOP3.LUT R10, R79, 0x180, RZ, 0xc0, !PT ;  /* 0x000001804f0a7812 */ /* 0x000fe200078ec0ff */
[----:B------:R-:W0:Y:S01]  /*8af0*/  @P2 LDC R42, c[0x0][0xbec] ;  /* 0x0002fb00ff2a2b82 */ /* 0x000e220000000800 */
[----:B------:R-:W-:-:S02]  /*8b00*/  IADD3 R21, P4, R26, 0x3000, RZ ;  /* 0x000030001a157810 */ /* 0x000fc40007f9e0ff */
[----:B------:R-:W-:Y:S02]  /*8b10*/  SHF.R.U64 R10, R10, 0x3, RZ ;  /* 0x000000030a0a7819 */ /* 0x000fe400000012ff */
[----:B------:R-:W-:Y:S02]  /*8b20*/  SEL R75, R7, R6, P0 ;  /* 0x00000006074b7207 */ /* 0x000fe40000000000 */
[----:B------:R-:W-:Y:S02]  /*8b30*/  LOP3.LUT R10, R10, R79, RZ, 0x3c, !PT ;  /* 0x0000004f0a0a7212 */ /* 0x000fe400078e3cff */
[----:B------:R-:W1:Y:S01]  /*8b40*/  @P2 LDC R79, c[0x0][0xbf0] ;  /* 0x0002fc00ff4f2b82 */ /* 0x000e620000000800 */
[----:B------:R-:W-:Y:S01]  /*8b50*/  SEL R77, R6, R7, P0 ;  /* 0x00000007064d7207 */ /* 0x000fe20000000000 */
[----:B------:R-:W-:Y:S01]  /*8b60*/  IMAD.X R7, RZ, RZ, R27, P4 ;  /* 0x000000ffff077224 */ /* 0x000fe200020e061b */
[----:B------:R-:W-:Y:S02]  /*8b70*/  LOP3.LUT R6, R21, 0x180, RZ, 0xc0, !PT ;  /* 0x0000018015067812 */ /* 0x000fe400078ec0ff */
[----:B------:R-:W-:Y:S01]  /*8b80*/  MOV R68, R12 ;  /* 0x0000000c00447202 */ /* 0x000fe20000000f00 */
[----:B------:R-:W-:Y:S01]  /*8b90*/  VIADD R13, R17, UR43 ;  /* 0x0000002b110d7c36 */ /* 0x000fe20008000000 */
[----:B------:R-:W-:-:S02]  /*8ba0*/  SHF.R.U64 R6, R6, 0x3, RZ ;  /* 0x0000000306067819 */ /* 0x000fc400000012ff */
[----:B------:R-:W-:Y:S02]  /*8bb0*/  LOP3.LUT R5, R26, 0x180, RZ, 0xc0, !PT ;  /* 0x000001801a057812 */ /* 0x000fe400078ec0ff */
[----:B------:R-:W-:Y:S02]  /*8bc0*/  LOP3.LUT R6, R6, R21, RZ, 0x3c, !PT ;  /* 0x0000001506067212 */ /* 0x000fe400078e3cff */
[----:B------:R-:W-:Y:S02]  /*8bd0*/  IADD3 R11, P5, R26, 0x20, RZ ;  /* 0x000000201a0b7810 */ /* 0x000fe40007fbe0ff */
[----:B------:R-:W-:Y:S02]  /*8be0*/  SEL R67, R15, R20, P0 ;  /* 0x000000140f437207 */ /* 0x000fe40000000000 */
[----:B------:R-:W-:Y:S01]  /*8bf0*/  SEL R69, R20, R15, P0 ;  /* 0x0000000f14457207 */ /* 0x000fe20000000000 */
[----:B------:R-:W-:Y:S01]  /*8c00*/  IMAD.X R15, RZ, RZ, R27, P1 ;  /* 0x000000ffff0f7224 */ /* 0x000fe200008e061b */
[----:B------:R-:W-:Y:S01]  /*8c10*/  MOV R58, R6 ;  /* 0x00000006003a7202 */ /* 0x000fe20000000f00 */
[----:B0-----:R-:W-:Y:S01]  /*8c20*/  @P2 IMAD.HI.U32 R6, R13, R42, RZ ;  /* 0x0000002a0d062227 */ /* 0x001fe200078e00ff */
[----:B------:R-:W-:-:S02]  /*8c30*/  IADD3 R37, P1, R38, 0x1800, RZ ;  /* 0x0000180026257810 */ /* 0x000fc40007f3e0ff */
[----:B------:R-:W-:Y:S01]  /*8c40*/  SHF.R.U64 R5, R5, 0x3, RZ ;  /* 0x0000000305057819 */ /* 0x000fe200000012ff */
[----:B------:R-:W-:Y:S01]  /*8c50*/  IMAD.MOV.U32 R7, RZ, RZ, R13 ;  /* 0x000000ffff077224 */ /* 0x000fe200078e000d */
[----:B------:R-:W-:Y:S02]  /*8c60*/  LOP3.LUT R4, R11, 0x180, RZ, 0xc0, !PT ;  /* 0x000001800b047812 */ /* 0x000fe400078ec0ff */
[----:B------:R-:W-:Y:S02]  /*8c70*/  LOP3.LUT R36, R37, 0x180, RZ, 0xc0, !PT ;  /* 0x0000018025247812 */ /* 0x000fe400078ec0ff */
[----:B------:R-:W-:Y:S01]  /*8c80*/  LOP3.LUT R26, R5, R26, RZ, 0x3c, !PT ;  /* 0x0000001a051a7212 */ /* 0x000fe200078e3cff */
[----:B------:R-:W-:Y:S01]  /*8c90*/  IMAD.X R5, RZ, RZ, R27, P5 ;  /* 0x000000ffff057224 */ /* 0x000fe200028e061b */
[----:B------:R-:W-:Y:S02]  /*8ca0*/  SHF.R.U64 R4, R4, 0x3, RZ ;  /* 0x0000000304047819 */ /* 0x000fe400000012ff */
[----:B-1----:R-:W-:-:S02]  /*8cb0*/  @P2 SHF.R.U32.HI R7, RZ, R79, R6 ;  /* 0x0000004fff072219 */ /* 0x002fc40000011606 */
[----:B------:R-:W-:Y:S01]  /*8cc0*/  MOV R64, R14 ;  /* 0x0000000e00407202 */ /* 0x000fe20000000f00 */
[----:B------:R-:W-:Y:S01]  /*8cd0*/  IMAD.U32 R15, RZ, RZ, UR8 ;  /* 0x00000008ff0f7e24 */ /* 0x000fe2000f8e00ff */
[----:B------:R-:W-:Y:S01]  /*8ce0*/  SEL R57, R94, R95, P0 ;  /* 0x0000005f5e397207 */ /* 0x000fe20000000000 */
[----:B------:R-:W-:Y:S01]  /*8cf0*/  ULDC.64 UR8, c[0x0][0xae8] ;  /* 0x0002ba0000087ab9 */ /* 0x000fe20000000a00 */
[----:B------:R-:W-:Y:S02]  /*8d00*/  SEL R95, R95, R94, P0 ;  /* 0x0000005e5f5f7207 */ /* 0x000fe40000000000 */
[----:B------:R-:W-:Y:S02]  /*8d10*/  SHF.R.U64 R36, R36, 0x3, RZ ;  /* 0x0000000324247819 */ /* 0x000fe400000012ff */
[----:B------:R-:W-:Y:S02]  /*8d20*/  LOP3.LUT R4, R4, R11, RZ, 0x3c, !PT ;  /* 0x0000000b04047212 */ /* 0x000fe400078e3cff */
[----:B------:R-:W-:Y:S01]  /*8d30*/  MOV R40, R26 ;  /* 0x0000001a00287202 */ /* 0x000fe20000000f00 */
[----:B------:R-:W-:Y:S01]  /*8d40*/  IMAD.MOV R26, RZ, RZ, -R7 ;  /* 0x000000ffff1a7224 */ /* 0x000fe200078e0a07 */
[----:B------:R-:W-:Y:S01]  /*8d50*/  LOP3.LUT R36, R36, R37, RZ, 0x3c, !PT ;  /* 0x0000002524247212 */ /* 0x000fe200078e3cff */
[----:B------:R-:W-:Y:S01]  /*8d60*/  IMAD.X R37, RZ, RZ, R39, P1 ;  /* 0x000000ffff257224 */ /* 0x000fe200008e0627 */
[----:B------:R-:W-:-:S02]  /*8d70*/  MOV R66, R24 ;  /* 0x0000001800427202 */ /* 0x000fc40000000f00 */
[----:B------:R-:W-:Y:S01]  /*8d80*/  MOV R70, R4 ;  /* 0x0000000400467202 */ /* 0x000fe20000000f00 */
[----:B------:R-:W-:Y:S01]  /*8d90*/  IMAD R5, R9, R26, R13 ;  /* 0x0000001a09057224 */ /* 0x000fe200078e020d */
[----:B------:R-:W-:Y:S02]  /*8da0*/  SHF.R.S32.HI R4, RZ, 0x1f, R7 ;  /* 0x0000001fff047819 */ /* 0x000fe40000011407 */
[----:B------:R-:W-:Y:S02]  /*8db0*/  IADD3 R12, P1, R7, UR6, RZ ;  /* 0x00000006070c7c10 */ /* 0x000fe4000ff3e0ff */
[----:B------:R-:W-:Y:S02]  /*8dc0*/  IADD3 R29, P4, R38, 0x4800, RZ ;  /* 0x00004800261d7810 */ /* 0x000fe40007f9e0ff */
[----:B------:R-:W-:Y:S01]  /*8dd0*/  IADD3.X R13, R4, UR7, R15, P1, !PT ;  /* 0x00000007040d7c10 */ /* 0x000fe20008ffe40f */
[----:B------:R-:W-:Y:S01]  /*8de0*/  ULDC.64 UR6, c[0x0][0xb88] ;  /* 0x0002e20000067ab9 */ /* 0x000fe20000000a00 */
[----:B------:R-:W-:-:S02]  /*8df0*/  SHF.R.S32.HI R4, RZ, 0x1f, R5 ;  /* 0x0000001fff047819 */ /* 0x000fc40000011405 */
[----:B------:R-:W-:Y:S01]  /*8e00*/  IADD3 R31, P3, R38, 0x3000, RZ ;  /* 0x00003000261f7810 */ /* 0x000fe20007f7e0ff */
[----:B------:R-:W-:Y:S01]  /*8e10*/  IMAD.WIDE.U32 R12, R5, UR6, R12 ;  /* 0x00000006050c7c25 */ /* 0x000fe2000f8e000c */
[----:B------:R-:W-:Y:S02]  /*8e20*/  LOP3.LUT R28, R29, 0x180, RZ, 0xc0, !PT ;  /* 0x000001801d1c7812 */ /* 0x000fe400078ec0ff */
[----:B------:R-:W-:Y:S01]  /*8e30*/  LOP3.LUT R30, R31, 0x180, RZ, 0xc0, !PT ;  /* 0x000001801f1e7812 */ /* 0x000fe200078ec0ff */
[----:B------:R-:W-:Y:S01]  /*8e40*/  IMAD R4, R4, UR6, RZ ;  /* 0x0000000604047c24 */ /* 0x000fe2000f8e02ff */
[----:B------:R-:W-:Y:S02]  /*8e50*/  SHF.R.U64 R28, R28, 0x3, RZ ;  /* 0x000000031c1c7819 */ /* 0x000fe400000012ff */
[----:B------:R-:W-:Y:S01]  /*8e60*/  SHF.R.U64 R30, R30, 0x3, RZ ;  /* 0x000000031e1e7819 */ /* 0x000fe200000012ff */
[----:B------:R-:W-:Y:S01]  /*8e70*/  IMAD R25, R5, UR7, R4 ;  /* 0x0000000705197c24 */ /* 0x000fe2000f8e0204 */
[----:B------:R-:W-:Y:S01]  /*8e80*/  LOP3.LUT R28, R28, R29, RZ, 0x3c, !PT ;  /* 0x0000001d1c1c7212 */ /* 0x000fe200078e3cff */
[----:B------:R-:W-:Y:S01]  /*8e90*/  ULDC.64 UR6, c[0x0][0xb50] ;  /* 0x0002d40000067ab9 */ /* 0x000fe20000000a00 */
[----:B------:R-:W-:Y:S01]  /*8ea0*/  IMAD.X R29, RZ, RZ, R39, P4 ;  /* 0x000000ffff1d7224 */ /* 0x000fe200020e0627 */
[----:B------:R-:W-:Y:S01]  /*8eb0*/  LOP3.LUT P1, RZ, R153, 0x3, RZ, 0xc0, !PT ;  /* 0x0000000399ff7812 */ /* 0x000fe2000782c0ff */
[----:B------:R-:W-:Y:S01]  /*8ec0*/  IMAD.IADD R13, R13, 0x1, R25 ;  /* 0x000000010d0d7824 */ /* 0x000fe200078e0219 */
[----:B------:R-:W-:Y:S01]  /*8ed0*/  LOP3.LUT R30, R30, R31, RZ, 0x3c, !PT ;  /* 0x0000001f1e1e7212 */ /* 0x000fe200078e3cff */
[----:B------:R-:W-:Y:S01]  /*8ee0*/  IMAD.X R31, RZ, RZ, R39, P3 ;  /* 0x000000ffff1f7224 */ /* 0x000fe200018e0627 */
[----:B------:R-:W-:-:S02]  /*8ef0*/  IADD3 R21, P5, R38, 0x6000, RZ ;  /* 0x0000600026157810 */ /* 0x000fc40007fbe0ff */
[----:B------:R-:W-:Y:S02]  /*8f00*/  LOP3.LUT R11, R38, 0x180, RZ, 0xc0, !PT ;  /* 0x00000180260b7812 */ /* 0x000fe400078ec0ff */
[----:B------:R-:W-:Y:S02]  /*8f10*/  LOP3.LUT R20, R21, 0x180, RZ, 0xc0, !PT ;  /* 0x0000018015147812 */ /* 0x000fe400078ec0ff */
[----:B------:R-:W-:Y:S02]  /*8f20*/  SHF.R.U64 R11, R11, 0x3, RZ ;  /* 0x000000030b0b7819 */ /* 0x000fe400000012ff */
[----:B------:R-:W-:Y:S02]  /*8f30*/  SHF.R.U64 R20, R20, 0x3, RZ ;  /* 0x0000000314147819 */ /* 0x000fe400000012ff */
[----:B------:R-:W-:Y:S01]  /*8f40*/  LOP3.LUT R38, R11, R38, RZ, 0x3c, !PT ;  /* 0x000000260b267212 */ /* 0x000fe200078e3cff */
[--C-:B------:R-:W-:Y:S01]  /*8f50*/  IMAD.X R11, RZ, RZ, R39.reuse, P6 ;  /* 0x000000ffff0b7224 */ /* 0x100fe200030e0627 */
[----:B------:R-:W-:Y:S01]  /*8f60*/  LOP3.LUT R20, R20, R21, RZ, 0x3c, !PT ;  /* 0x0000001514147212 */ /* 0x000fe200078e3cff */
[----:B------:R-:W-:-:S02]  /*8f70*/  IMAD.X R21, RZ, RZ, R39, P5 ;  /* 0x000000ffff157224 */ /* 0x000fc400028e0627 */
[----:B------:R-:W-:Y:S01]  /*8f80*/  VIADD R0, R0, 0x19c20 ;  /* 0x00019c2000007836 */ /* 0x000fe20000000000 */
        /* <DEDUP_REMOVED lines=12> */
[----:B------:R0:W2:Y:S01]  /*9050*/  SHFL.IDX PT, R26, R33, R14, 0x1c1f ;  /* 0x001c1f0e211a7589 */ /* 0x0000a200000e0000 */
[----:B-1----:R-:W-:Y:S02]  /*9060*/  SEL R5, R57, R24, P0 ;  /* 0x0000001839057207 */ /* 0x002fe40000000000 */
[----:B------:R-:W-:Y:S01]  /*9070*/  SEL R7, R24, R57, P0 ;  /* 0x0000003918077207 */ /* 0x000fe20000000000 */
[----:B------:R-:W-:Y:S04]  /*9080*/  SHFL.IDX PT, R48, R61, R14, 0x1c1f ;  /* 0x001c1f0e3d307589 */ /* 0x000fe800000e0000 */
[----:B------:R-:W1:Y:S01]  /*9090*/  SHFL.IDX PT, R50, R65, R14, 0x1c1f ;  /* 0x001c1f0e41327589 */ /* 0x000e6200000e0000 */
[----:B0-----:R-:W-:-:S03]  /*90a0*/  LEA R33, P4, R12, UR6, 0x2 ;  /* 0x000000060c217c11 */ /* 0x001fc6000f8810ff */
[----:B------:R-:W-:Y:S04]  /*90b0*/  SHFL.IDX PT, R49, R49, R2, 0x1c1f ;  /* 0x001c1f0231317589 */ /* 0x000fe800000e0000 */
[----:B------:R-:W0:Y:S04]  /*90c0*/  SHFL.IDX PT, R34, R34, R14, 0x1c1f ;  /* 0x001c1f0e22227589 */ /* 0x000e2800000e0000 */
[----:B------:R-:W-:Y:S04]  /*90d0*/  SHFL.IDX PT, R51, R51, R2, 0x1c1f ;  /* 0x001c1f0233337589 */ /* 0x000fe800000e0000 */
[----:B------:R-:W-:Y:S01]  /*90e0*/  SHFL.IDX PT, R67, R67, R2, 0x1c1f ;  /* 0x001c1f0243437589 */ /* 0x000fe200000e0000 */
[----:B--2---:R-:W-:-:S02]  /*90f0*/  SEL R24, R47, R26, P0 ;  /* 0x0000001a2f187207 */ /* 0x004fc40000000000 */
[----:B------:R-:W-:Y:S01]  /*9100*/  SEL R26, R26, R47, P0 ;  /* 0x0000002f1a1a7207 */ /* 0x000fe20000000000 */
[----:B------:R2:W3:Y:S04]  /*9110*/  SHFL.IDX PT, R42, R35, R14, 0x1c1f ;  /* 0x001c1f0e232a7589 */ /* 0x0004e800000e0000 */
[----:B------:R-:W4:Y:S01]  /*9120*/  SHFL.IDX PT, R52, R69, R14, 0x1c1f ;  /* 0x001c1f0e45347589 */ /* 0x000f2200000e0000 */
[----:B-1----:R-:W-:Y:S02]  /*9130*/  SEL R25, R27, R50, P0 ;  /* 0x000000321b197207 */ /* 0x002fe40000000000 */
[----:B------:R-:W-:Y:S01]  /*9140*/  SEL R27, R50, R27, P0 ;  /* 0x0000001b321b7207 */ /* 0x000fe20000000000 */
[----:B------:R-:W-:Y:S01]  /*9150*/  SHFL.IDX PT, R53, R53, R2, 0x1c1f ;  /* 0x001c1f0235357589 */ /* 0x000fe200000e0000 */
[----:B--2---:R-:W-:-:S03]  /*9160*/  VIADD R35, R155, UR43 ;  /* 0x0000002b9b237c36 */ /* 0x004fc60008000000 */
[----:B------:R-:W-:Y:S01]  /*9170*/  SHFL.IDX PT, R71, R71, R2, 0x1c1f ;  /* 0x001c1f0247477589 */ /* 0x000fe200000e0000 */
[----:B------:R-:W-:-:S03]  /*9180*/  VIADD R15, R35, 0x8 ;  /* 0x00000008230f7836 */ /* 0x000fc60000000000 */
[----:B------:R-:W1:Y:S04]  /*9190*/  SHFL.IDX PT, R46, R55, R14, 0x1c1f ;  /* 0x001c1f0e372e7589 */ /* 0x000e6800000e0000 */
[----:B------:R-:W2:Y:S04]  /*91a0*/  SHFL.IDX PT, R54, R73, R14, 0x1c1f ;  /* 0x001c1f0e49367589 */ /* 0x000ea800000e0000 */
[----:B------:R0:W-:Y:S04]  /*91b0*/  SHFL.IDX PT, R75, R75, R2, 0x1c1f ;  /* 0x001c1f024b4b7589 */ /* 0x0001e800000e0000 */
[----:B------:R3:W2:Y:S04]  /*91c0*/  SHFL.IDX PT, R56, R77, R14, 0x1c1f ;  /* 0x001c1f0e4d387589 */ /* 0x0006a800000e0000 */
[----:B------:R4:W-:Y:S01]  /*91d0*/  STSM.16.M88.4 [R40], R4 ;  /* 0x0000000428007844 */ /* 0x0009e20000000200 */
[----:B0-----:R-:W-:-:S03]  /*91e0*/  IMAD R2, R9, UR5, RZ ;  /* 0x0000000509027c24 */ /* 0x001fc6000f8e02ff */
[----:B------:R-:W-:Y:S01]  /*91f0*/  SHFL.IDX PT, R60, R33, RZ, 0x1c1f ;  /* 0x001c1fff213c7589 */ /* 0x000fe200000e0000 */
[----:B---3--:R-:W-:Y:S02]  /*9200*/  SEL R14, R32, R45, P0 ;  /* 0x0000002d200e7207 */ /* 0x008fe40000000000 */
[-C--:B------:R-:W-:Y:S01]  /*9210*/  ISETP.GE.OR P3, PT, R35, R2.reuse, P1 ;  /* 0x000000022300720c */ /* 0x080fe20000f66670 */
[----:B------:R0:W-:Y:S01]  /*9220*/  SHFL.IDX PT, R62, R33, 0x1, 0x1c1f ;  /* 0x003c1f00213e7f89 */ /* 0x0001e200000e0000 */
[----:B------:R-:W-:Y:S02]  /*9230*/  LEA.HI.X R35, R12, UR7, R13, 0x2, P4 ;  /* 0x000000070c237c11 */ /* 0x000fe4000a0f140d */
[----:B------:R-:W-:Y:S02]  /*9240*/  ISETP.GE.OR P1, PT, R15, R2, P1 ;  /* 0x000000020f00720c */ /* 0x000fe40000f26670 */
[----:B------:R-:W-:Y:S01]  /*9250*/  SEL R12, R45, R32, P0 ;  /* 0x000000202d0c7207 */ /* 0x000fe20000000000 */
[----:B------:R-:W3:Y:S01]  /*9260*/  SHFL.IDX PT, R61, R35, RZ, 0x1c1f ;  /* 0x001c1fff233d7589 */ /* 0x000ee200000e0000 */
[----:B------:R-:W-:-:S02]  /*9270*/  SEL R13, R59, R48, P0 ;  /* 0x000000303b0d7207 */ /* 0x000fc40000000000 */
[----:B------:R-:W-:Y:S01]  /*9280*/  SEL R15, R48, R59, P0 ;  /* 0x0000003b300f7207 */ /* 0x000fe20000000000 */
[----:B------:R1:W3:Y:S01]  /*9290*/  SHFL.IDX PT, R63, R35, 0x1, 0x1c1f ;  /* 0x003c1f00233f7f89 */ /* 0x0002e200000e0000 */
[----:B------:R-:W-:Y:S02]  /*92a0*/  SEL R32, R49, R34, P0 ;  /* 0x0000002231207207 */ /* 0x000fe40000000000 */
[----:B------:R-:W-:Y:S01]  /*92b0*/  SEL R34, R34, R49, P0 ;  /* 0x0000003122227207 */ /* 0x000fe20000000000 */
[----:B------:R-:W-:Y:S01]  /*92c0*/  STSM.16.M88.4 [R70], R12 ;  /* 0x0000000c46007844 */ /* 0x000fe20000000200 */
[----:B----4-:R-:W-:Y:S02]  /*92d0*/  SEL R40, R51, R42, P0 ;  /* 0x0000002a33287207 */ /* 0x010fe40000000000 */
[----:B0-----:R-:W-:Y:S01]  /*92e0*/  SEL R33, R67, R52, P0 ;  /* 0x0000003443217207 */ /* 0x001fe20000000000 */
[----:B------:R-:W-:Y:S01]  /*92f0*/  STSM.16.M88.4 [R58], R24 ;  /* 0x000000183a007844 */ /* 0x000fe20000000200 */
[----:B-1----:R-:W-:-:S02]  /*9300*/  SEL R35, R52, R67, P0 ;  /* 0x0000004334237207 */ /* 0x002fc40000000000 */
[----:B------:R-:W-:Y:S02]  /*9310*/  SEL R42, R42, R51, P0 ;  /* 0x000000332a2a7207 */ /* 0x000fe40000000000 */
[----:B------:R-:W-:Y:S01]  /*9320*/  SEL R44, R53, R46, P0 ;  /* 0x0000002e352c7207 */ /* 0x000fe20000000000 */
[----:B------:R0:W-:Y:S01]  /*9330*/  STSM.16.M88.4 [R68], R32 ;  /* 0x0000002044007844 */ /* 0x0001e20000000200 */
[----:B--2---:R-:W-:Y:S02]  /*9340*/  SEL R41, R71, R54, P0 ;  /* 0x0000003647297207 */ /* 0x004fe40000000000 */
[----:B------:R-:W-:Y:S02]  /*9350*/  SEL R43, R54, R71, P0 ;  /* 0x00000047362b7207 */ /* 0x000fe40000000000 */
[----:B------:R-:W-:Y:S02]  /*9360*/  SEL R46, R46, R53, P0 ;  /* 0x000000352e2e7207 */ /* 0x000fe40000000000 */
[----:B------:R-:W-:Y:S01]  /*9370*/  SEL R45, R75, R56, P0 ;  /* 0x000000384b2d7207 */ /* 0x000fe20000000000 */
[----:B------:R-:W-:Y:S01]  /*9380*/  STSM.16.M88.4 [R66], R40 ;  /* 0x0000002842007844 */ /* 0x000fe20000000200 */
[----:B------:R-:W-:-:S05]  /*9390*/  SEL R47, R56, R75, P0 ;  /* 0x0000004b382f7207 */ /* 0x000fca0000000000 */
[----:B------:R-:W-:Y:S01]  /*93a0*/  STSM.16.M88.4 [R64], R44 ;  /* 0x0000002c40007844 */ /* 0x000fe20000000200 */
[----:B0-----:R-:W0:Y:S08]  /*93b0*/  @P2 LDC R32, c[0x0][0xbec] ;  /* 0x0002fb00ff202b82 */ /* 0x001e300000000800 */
[----:B------:R-:W-:Y:S08]  /*93c0*/  BAR.SYNC.DEFER_BLOCKING 0x1, 0x180 ;  /* 0x0046000000007b1d */ /* 0x000ff00000010000 */
[----:B------:R-:W1:Y:S01]  /*93d0*/  @P2 LDC R33, c[0x0][0xbf0] ;  /* 0x0002fc00ff212b82 */ /* 0x000e620000000800 */
[----:B------:R-:W-:-:S02]  /*93e0*/  UIMAD UR5, UR12, UR8, URZ ;  /* 0x000000080c0572a4 */ /* 0x000fc4000f8e023f */
[----:B------:R-:W-:Y:S02]  /*93f0*/  UIMAD.WIDE.U32 UR6, UR41, UR8, URZ ;  /* 0x00000008290672a5 */ /* 0x000fe4000f8e003f */
[----:B------:R-:W-:Y:S02]  /*9400*/  UIMAD UR5, UR41, UR9, UR5 ;  /* 0x00000009290572a4 */ /* 0x000fe4000f8e0205 */
[----:B------:R-:W-:Y:S01]  /*9410*/  UIMAD UR8, UR13, UR10, URZ ;  /* 0x0000000a0d0872a4 */ /* 0x000fe2000f8e023f */
[----:B---3--:R2:W-:Y:S04]  /*9420*/  @!P3 ST.E desc[UR50][R60.64], R3 ;  /* 0x000000033c00b985 */ /* 0x0085e8000c101932 */
[----:B------:R0:W-:Y:S04]  /*9430*/  @!P1 ST.E desc[UR50][R62.64], R8 ;  /* 0x000000083e009985 */ /* 0x0001e8000c101932 */
[----:B------:R3:W5:Y:S01]  /*9440*/  LD.E.128 R56, desc[UR50][R20.64] ;  /* 0x0000003214387980 */ /* 0x000762000c101d00 */
[----:B--2---:R-:W-:Y:S01]  /*9450*/  IMAD R3, R23, 0x60, R152 ;  /* 0x0000006017037824 */ /* 0x004fe200078e0298 */
[----:B------:R-:W-:-:S02]  /*9460*/  UIADD3 UR7, UR7, UR5, URZ ;  /* 0x0000000507077290 */ /* 0x000fc4000fffe03f */
[----:B------:R2:W5:Y:S01]  /*9470*/  LD.E.128 R24, desc[UR50][R10.64] ;  /* 0x000000320a187980 */ /* 0x000562000c101d00 */
[----:B---3--:R-:W-:-:S03]  /*9480*/  VIADD R21, R3, UR43 ;  /* 0x0000002b03157c36 */ /* 0x008fc60008000000 */
[----:B------:R3:W5:Y:S01]  /*9490*/  LD.E.128 R12, desc[UR50][R28.64] ;  /* 0x000000321c0c7980 */ /* 0x000762000c101d00 */
[----:B0-----:R-:W-:Y:S01]  /*94a0*/  @P2 IMAD.HI.U32 R8, R21, R32, RZ ;  /* 0x0000002015082227 */ /* 0x001fe200078e00ff */
[----:B------:R-:W-:Y:S02]  /*94b0*/  UIMAD UR5, UR40, UR11, UR8 ;  /* 0x0000000b280572a4 */ /* 0x000fe4000f8e0208 */
[----:B------:R-:W5:Y:S01]  /*94c0*/  LD.E.128 R48, desc[UR50][R38.64] ;  /* 0x0000003226307980 */ /* 0x000f62000c101d00 */
[----:B------:R-:W-:Y:S01]  /*94d0*/  UIMAD.WIDE.U32 UR40, UR40, UR10, UR6 ;  /* 0x0000000a282872a5 */ /* 0x000fe2000f8e0006 */
[----:B------:R-:W-:Y:S01]  /*94e0*/  IMAD.MOV.U32 R3, RZ, RZ, R21 ;  /* 0x000000ffff037224 */ /* 0x000fe200078e0015 */
[----:B-1----:R-:W-:Y:S01]  /*94f0*/  @P2 SHF.R.U32.HI R3, RZ, R33, R8 ;  /* 0x00000021ff032219 */ /* 0x002fe20000011608 */
[----:B------:R-:W-:Y:S01]  /*9500*/  ULDC.64 UR6, c[0x0][0xae0] ;  /* 0x0002b80000067ab9 */ /* 0x000fe20000000a00 */
[----:B------:R-:W-:Y:S01]  /*9510*/  UIADD3 UR5, UR41, UR5, URZ ;  /* 0x0000000529057290 */ /* 0x000fe2000fffe03f */
[----:B------:R-:W5:Y:S01]  /*9520*/  LD.E.128 R4, desc[UR50][R36.64] ;  /* 0x0000003224047980 */ /* 0x000f62000c101d00 */
[--C-:B------:R-:W-:Y:S01]  /*9530*/  SHF.R.S32.HI R8, RZ, 0x1f, R3.reuse ;  /* 0x0000001fff087819 */ /* 0x100fe20000011403 */
[----:B------:R-:W-:-:S02]  /*9540*/  IMAD.MOV R20, RZ, RZ, -R3 ;  /* 0x000000ffff147224 */ /* 0x000fc400078e0a03 */
[----:B--2---:R-:W-:Y:S01]  /*9550*/  IMAD.U32 R11, RZ, RZ, UR41 ;  /* 0x00000029ff0b7e24 */ /* 0x004fe2000f8e00ff */
[----:B------:R0:W5:Y:S01]  /*9560*/  LD.E.128 R52, desc[UR50][R30.64] ;  /* 0x000000321e347980 */ /* 0x000162000c101d00 */
[----:B------:R-:W-:Y:S02]  /*9570*/  IMAD R8, R8, UR6, RZ ;  /* 0x0000000608087c24 */ /* 0x000fe4000f8e02ff */
[----:B------:R-:W-:Y:S01]  /*9580*/  IMAD.U32 R10, RZ, RZ, UR40 ;  /* 0x00000028ff0a7e24 */ /* 0x000fe2000f8e00ff */
[----:B------:R-:W-:Y:S01]  /*9590*/  @!PT LDS RZ, [RZ] ;  /* 0x00000000fffff984 */ /* 0x000fe20000000800 */
[----:B------:R-:W-:Y:S01]  /*95a0*/  @!PT LDS RZ, [RZ] ;  /* 0x00000000fffff984 */ /* 0x000fe20000000800 */
[----:B------:R-:W-:Y:S01]  /*95b0*/  @!PT LDS RZ, [RZ] ;  /* 0x00000000fffff984 */ /* 0x000fe20000000800 */
[----:B------:R-:W-:Y:S01]  /*95c0*/  @!PT LDS RZ, [RZ] ;  /* 0x00000000fffff984 */ /* 0x000fe20000000800 */
[----:B------:R1:W-:Y:S06]  /*95d0*/  MEMBAR.ALL.CTA ;  /* 0x0000000000007992 */ /* 0x0003ec0000008000 */
[----:B-1----:R-:W1:Y:S01]  /*95e0*/  FENCE.VIEW.ASYNC.S ;  /* 0x00000000000073c6 */ /* 0x002e620000000000 */
[----:B------:R-:W-:-:S02]  /*95f0*/  IMAD.U32 R11, RZ, RZ, UR5 ;  /* 0x00000005ff0b7e24 */ /* 0x000fc4000f8e00ff */
[----:B------:R-:W-:Y:S02]  /*9600*/  IMAD R21, R9, R20, R21 ;  /* 0x0000001409157224 */ /* 0x000fe400078e0215 */
[C---:B---3--:R-:W-:Y:S02]  /*9610*/  IMAD R29, R3.reuse, UR7, R8 ;  /* 0x00000007031d7c24 */ /* 0x048fe4000f8e0208 */
[----:B------:R-:W-:Y:S01]  /*9620*/  IMAD.WIDE.U32 R8, R3, UR6, R10 ;  /* 0x0000000603087c25 */ /* 0x000fe2000f8e000a */
[----:B------:R-:W-:Y:S01]  /*9630*/  SHF.R.S32.HI R3, RZ, 0x1f, R21 ;  /* 0x0000001fff037819 */ /* 0x000fe20000011415 */
[----:B------:R-:W-:Y:S02]  /*9640*/  ULDC.64 UR6, c[0x0][0xad8] ;  /* 0x0002b60000067ab9 */ /* 0x000fe40000000a00 */
[----:B------:R-:W-:Y:S02]  /*9650*/  IMAD.IADD R9, R9, 0x1, R29 ;  /* 0x0000000109097824 */ /* 0x000fe400078e021d */
[----:B------:R-:W-:-:S02]  /*9660*/  IMAD R10, R3, UR6, RZ ;  /* 0x00000006030a7c24 */ /* 0x000fc4000f8e02ff */
[----:B------:R-:W-:Y:S02]  /*9670*/  VIADD R33, R152, UR43 ;  /* 0x0000002b98217c36 */ /* 0x000fe40008000000 */
[C---:B------:R-:W-:Y:S02]  /*9680*/  IMAD R3, R21.reuse, UR7, R10 ;  /* 0x0000000715037c24 */ /* 0x040fe4000f8e020a */
[----:B------:R-:W-:Y:S01]  /*9690*/  IMAD.WIDE.U32 R8, R21, UR6, R8 ;  /* 0x0000000615087c25 */ /* 0x000fe2000f8e0008 */
[----:B------:R-:W-:Y:S01]  /*96a0*/  ISETP.GE.AND P0, PT, R33, R2, PT ;  /* 0x000000022100720c */ /* 0x000fe20003f06270 */
[----:B------:R-:W-:Y:S02]  /*96b0*/  ULDC.64 UR6, c[0x0][0xa80] ;  /* 0x0002a00000067ab9 */ /* 0x000fe40000000a00 */
[----:B------:R-:W-:Y:S01]  /*96c0*/  IMAD.IADD R3, R9, 0x1, R3 ;  /* 0x0000000109037824 */ /* 0x000fe200078e0203 */
[----:B0-----:R-:W-:Y:S02]  /*96d0*/  LEA R30, P1, R8, UR6, 0x1 ;  /* 0x00000006081e7c11 */ /* 0x001fe4000f8208ff */
[----:B------:R-:W-:-:S02]  /*96e0*/  PRMT R0, RZ, 0x654, R0 ;  /* 0x00000654ff007816 */ /* 0x000fc40000000000 */
[----:B------:R-:W-:Y:S01]  /*96f0*/  LEA.HI.X R31, R8, UR7, R3, 0x1, P1 ;  /* 0x00000007081f7c11 */ /* 0x000fe200088f0c03 */
[----:B-1----:R0:W1:Y:S01]  /*9700*/  SHFL.IDX PT, R10, R30, RZ, 0x1c1f ;  /* 0x001c1fff1e0a7589 */ /* 0x00206200000e0000 */
[----:B------:R0:W-:Y:S01]  /*9710*/  SYNCS.ARRIVE.TRANS64.RED.A1T0 RZ, [R0+URZ], RZ ;  /* 0x000000ff00ff79a7 */ /* 0x0001e2000810043f */
[----:B------:R-:W-:Y:S02]  /*9720*/  BSSY B1, `(.L_x_1805) ;  /* 0x0000010000017945 */ /* 0x000fe40003800000 */
[----:B------:R0:W2:Y:S01]  /*9730*/  SHFL.IDX PT, R11, R31, RZ, 0x1c1f ;  /* 0x001c1fff1f0b7589 */ /* 0x0000a200000e0000 */
        /* <DEDUP_REMOVED lines=14> */
.L_x_1806:
[----:B------:R-:W-:Y:S05]  /*9820*/  BSYNC B1 ;  /* 0x0000000000017941 */ /* 0x000fea0003800000 */
.L_x_1805:
[----:B------:R-:W-:Y:S01]  /*9830*/  VIADD R3, R33, 0x60 ;  /* 0x0000006021037836 */ /* 0x000fe20000000000 */
[----:B---3--:R3:W4:Y:S04]  /*9840*/  SHFL.IDX PT, R9, R31, 0x1, 0x1c1f ;  /* 0x003c1f001f097f89 */ /* 0x00872800000e0000 */
[----:B------:R-:W-:Y:S01]  /*9850*/  ISETP.GE.AND P0, PT, R3, R2, PT ;  /* 0x000000020300720c */ /* 0x000fe20003f06270 */
[----:B------:R3:W0:-:S12]  /*9860*/  SHFL.IDX PT, R8, R30, 0x1, 0x1c1f ;  /* 0x003c1f001e087f89 */ /* 0x00061800000e0000 */
[----:B---3--:R-:W-:Y:S05]  /*9870*/  @P0 BRA `(.L_x_1807) ;  /* 0x0000000800300947 */ /* 0x008fea0003800000 */
[----:B------:R-:W-:Y:S02]  /*9880*/  ULDC UR5, c[0x0][0xac8] ;  /* 0x0002b20000057ab9 */ /* 0x000fe40000000800 */
[----:B------:R-:W-:Y:S02]  /*9890*/  ISETP.GE.AND P2, PT, R19, UR5, PT ;  /* 0x0000000513007c0c */ /* 0x000fe4000bf46270 */
[----:B------:R-:W-:-:S11]  /*98a0*/  ISETP.GE.AND P1, PT, R18, UR5, PT ;  /* 0x0000000512007c0c */ /* 0x000fd6000bf26270 */
[C---:B01----:R-:W-:Y:S02]  /*98b0*/  @!P2 LEA R10, P0, R19.reuse, R8, 0x1 ;  /* 0x00000008130aa211 */ /* 0x043fe400078008ff */
[----:B----4-:R-:W-:Y:S02]  /*98c0*/  @!P1 IMAD.WIDE R2, R18, 0x2, R8 ;  /* 0x0000000212029825 */ /* 0x010fe400078e0208 */
[----:B--2---:R-:W-:Y:S02]  /*98d0*/  @!P2 LEA.HI.X R11, R19, R9, R72, 0x1, P0 ;  /* 0x00000009130ba211 */ /* 0x004fe400000f0c48 */
[----:B------:R-:W-:Y:S01]  /*98e0*/  ISETP.GE.AND P0, PT, R22, UR5, PT ;  /* 0x0000000516007c0c */ /* 0x000fe2000bf06270 */
[----:B-----5:R3:W-:Y:S04]  /*98f0*/  @!P1 ST.E.128 desc[UR50][R2.64], R4 ;  /* 0x0000000402009985 */ /* 0x0207e8000c101d32 */
[----:B------:R3:W-:Y:S08]  /*9900*/  @!P2 ST.E.128 desc[UR50][R10.64], R12 ;  /* 0x0000000c0a00a985 */ /* 0x0007f0000c101d32 */
[----:B------:R-:W-:Y:S05]  /*9910*/  @P0 BRA `(.L_x_1807) ;  /* 0x0000000800080947 */ /* 0x000fea0003800000 */
[----:B---3--:R-:W-:-:S04]  /*9920*/  LEA R2, P0, R22, R8, 0x1 ;  /* 0x0000000816027211 */ /* 0x008fc800078008ff */
[----:B------:R-:W-:-:S05]  /*9930*/  LEA.HI.X R3, R22, R9, R157, 0x1, P0 ;  /* 0x0000000916037211 */ /* 0x000fca00000f0c9d */
[----:B------:R0:W-:Y:S01]  /*9940*/  ST.E.128 desc[UR50][R2.64], R24 ;  /* 0x0000001802007985 */ /* 0x0001e2000c101d32 */
[----:B------:R-:W-:Y:S05]  /*9950*/  BRA `(.L_x_1807) ;  /* 0x0000000400f87947 */ /* 0x000fea0003800000 */
.L_x_1804:
        /* <DEDUP_REMOVED lines=52> */
.L_x_1809:
[----:B------:R-:W-:Y:S05]  /*9ca0*/  BSYNC B1 ;  /* 0x0000000000017941 */ /* 0x000fea0003800000 */
.L_x_1808:
        /* <DEDUP_REMOVED lines=12> */
[----:B-1----:R-:W-:-:S03]  /*9d70*/  @P1 SHF.R.U32.HI R5, RZ, R11, R0 ;  /* 0x0000000bff051219 */ /* 0x002fc60000011600 */
[----:B------:R-:W-:Y:S01]  /*9d80*/  UIMAD UR5, UR40, UR11, UR5 ;  /* 0x0000000b280572a4 */ /* 0x000fe2000f8e0205 */
[--C-:B------:R-:W-:Y:S01]  /*9d90*/  SHF.R.S32.HI R0, RZ, 0x1f, R5.reuse ;  /* 0x0000001fff007819 */ /* 0x100fe20000011405 */
[----:B------:R-:W-:Y:S01]  /*9da0*/  UIMAD.WIDE.U32 UR40, UR40, UR10, UR6 ;  /* 0x0000000a282872a5 */ /* 0x000fe2000f8e0006 */
[----:B------:R-:W-:Y:S02]  /*9db0*/  IMAD.MOV R7, RZ, RZ, -R5 ;  /* 0x000000ffff077224 */ /* 0x000fe400078e0a05 */
[----:B------:R-:W-:Y:S01]  /*9dc0*/  ULDC.64 UR6, c[0x0][0xae0] ;  /* 0x0002b80000067ab9 */ /* 0x000fe20000000a00 */
[----:B------:R-:W-:Y:S01]  /*9dd0*/  UIADD3 UR5, UR41, UR5, URZ ;  /* 0x0000000529057290 */ /* 0x000fe2000fffe03f */
[----:B------:R-:W-:Y:S02]  /*9de0*/  IMAD R7, R8, R7, R6 ;  /* 0x0000000708077224 */ /* 0x000fe400078e0206 */
[----:B------:R-:W-:Y:S02]  /*9df0*/  IMAD R0, R0, UR6, RZ ;  /* 0x0000000600007c24 */ /* 0x000fe4000f8e02ff */
[----:B------:R-:W-:-:S02]  /*9e00*/  IMAD.U32 R3, RZ, RZ, UR41 ;  /* 0x00000029ff037e24 */ /* 0x000fc4000f8e00ff */
[----:B------:R-:W-:Y:S02]  /*9e10*/  IMAD.U32 R2, RZ, RZ, UR40 ;  /* 0x00000028ff027e24 */ /* 0x000fe4000f8e00ff */
[----:B------:R-:W-:Y:S01]  /*9e20*/  IMAD.U32 R3, RZ, RZ, UR5 ;  /* 0x00000005ff037e24 */ /* 0x000fe2000f8e00ff */
[----:B------:R-:W-:Y:S01]  /*9e30*/  ULDC UR5, c[0x0][0xa88] ;  /* 0x0002a20000057ab9 */ /* 0x000fe20000000800 */
[C---:B------:R-:W-:Y:S01]  /*9e40*/  IMAD R9, R5.reuse, UR7, R0 ;  /* 0x0000000705097c24 */ /* 0x040fe2000f8e0200 */
[----:B------:R-:W-:Y:S01]  /*9e50*/  SHF.R.S32.HI R0, RZ, 0x1f, R7 ;  /* 0x0000001fff007819 */ /* 0x000fe20000011407 */
[----:B------:R-:W-:Y:S01]  /*9e60*/  IMAD.WIDE.U32 R2, R5, UR6, R2 ;  /* 0x0000000605027c25 */ /* 0x000fe2000f8e0002 */
[----:B------:R-:W-:-:S03]  /*9e70*/  ULDC.64 UR6, c[0x0][0xad8] ;  /* 0x0002b60000067ab9 */ /* 0x000fc60000000a00 */
        /* <DEDUP_REMOVED lines=26> */
.L_x_1811:
[----:B------:R-:W-:Y:S05]  /*a020*/  BSYNC B1 ;  /* 0x0000000000017941 */ /* 0x000fea0003800000 */
.L_x_1810:
        /* <DEDUP_REMOVED lines=17> */
.L_x_1807:
[----:B------:R-:W-:Y:S05]  /*a140*/  BSYNC B0 ;  /* 0x0000000000007941 */ /* 0x000fea0003800000 */
.L_x_1803:
[----:B------:R-:W-:Y:S02]  /*a150*/  ULDC UR5, c[0x0][0xc38] ;  /* 0x00030e0000057ab9 */ /* 0x000fe40000000800 */
[----:B------:R-:W-:-:S06]  /*a160*/  UISETP.GE.AND UP0, UPT, UR4, UR5, UPT ;  /* 0x000000050400728c */ /* 0x000fcc000bf06270 */
[----:B------:R-:W-:-:S13]  /*a170*/  PLOP3.LUT P0, PT, PT, PT, UP0, 0x80, 0x0 ;  /* 0x000000000000781c */ /* 0x000fda0003f0f008 */
[----:B------:R-:W-:Y:S05]  /*a180*/  @!P0 BRA `(.L_x_1812) ;  /* 0xffffff6800c48947 */ /* 0x000fea000383ffff */
[----:B------:R-:W-:Y:S05]  /*a190*/  EXIT ;  /* 0x000000000000794d */ /* 0x000fea0003800000 */
.L_x_1762:
[----:B------:R-:W-:-:S08]  /*a1a0*/  NOP ;  /* 0x0000000000007918 */ /* 0x000fd00000000000 */
[----:B------:R-:W0:-:S00]  /*a1b0*/  USETMAXREG.DEALLOC.CTAPOOL 0x20 ;  /* 0x00000020000079c8 */ /* 0x000e0000080e0500 */
[----:B0-----:R-:W-:-:S06]  /*a1c0*/  LOP3.LUT R2, R0, 0x3, RZ, 0xc0, !PT ;  /* 0x0000000300027812 */ /* 0x001fcc00078ec0ff */
[----:B------:R-:W0:Y:S01]  /*a1d0*/  S2UR UR5, SR_CTAID.X ;  /* 0x00000000000579c3 */ /* 0x000e220000002500 */
[----:B------:R-:W-:Y:S01]  /*a1e0*/  LOP3.LUT R17, R17, 0xfffff7ff, RZ, 0xc0, !PT ;  /* 0xfffff7ff11117812 */ /* 0x000fe200078ec0ff */
[----:B------:R-:W-:Y:S01]  /*a1f0*/  STL [R1+0x14], RZ ;  /* 0x000014ff01007387 */ /* 0x000fe20000100800 */
[----:B------:R-:W-:Y:S02]  /*a200*/  IMAD.MOV.U32 R23, RZ, RZ, 0x1 ;  /* 0x00000001ff177424 */ /* 0x000fe400078e00ff */
[----:B------:R-:W-:Y:S01]  /*a210*/  IMAD.MOV.U32 R22, RZ, RZ, RZ ;  /* 0x000000ffff167224 */ /* 0x000fe200078e00ff */
        /* <DEDUP_REMOVED lines=29> */
[----:B------:R-:W-:Y:S01]  /*a3f0*/  UIADD3 UR38, UR36, 0x80, -UR38 ;  /* 0x0000008024267890 */ /* 0x000fe2000fffe826 */
[C---:B0-----:R-:W-:Y:S01]  /*a400*/  IMAD.SHL.U32 R2, R12.reuse, 0x20, RZ ;  /* 0x000000200c027824 */ /* 0x041fe200078e00ff */
[----:B------:R-:W-:Y:S01]  /*a410*/  SHF.R.U32.HI R4, RZ, 0x1, R12 ;  /* 0x00000001ff047819 */ /* 0x000fe2000001160c */
[C---:B------:R-:W-:Y:S02]  /*a420*/  IMAD.SHL.U32 R5, R12.reuse, 0x80, RZ ;  /* 0x000000800c057824 */ /* 0x040fe400078e00ff */
[----:B------:R-:W-:Y:S01]  /*a430*/  IMAD.SHL.U32 R0, R12, 0x10, RZ ;  /* 0x000000100c007824 */ /* 0x000fe200078e00ff */
[----:B------:R-:W-:Y:S01]  /*a440*/  LOP3.LUT R3, R2, 0x80, RZ, 0xc0, !PT ;  /* 0x0000008002037812 */ /* 0x000fe200078ec0ff */
[C---:B------:R-:W-:Y:S01]  /*a450*/  IMAD.SHL.U32 R10, R12.reuse, 0x4, RZ ;  /* 0x000000040c0a7824 */ /* 0x040fe200078e00ff */
[----:B------:R-:W-:Y:S01]  /*a460*/  LOP3.LUT R6, R5, 0x400, RZ, 0xc0, !PT ;  /* 0x0000040005067812 */ /* 0x000fe200078ec0ff */
[----:B------:R-:W-:Y:S01]  /*a470*/  IMAD.SHL.U32 R9, R12, 0x2, RZ ;  /* 0x000000020c097824 */ /* 0x000fe200078e00ff */
[----:B------:R-:W-:-:S02]  /*a480*/  LOP3.LUT R3, R3, 0x10, R4, 0xf8, !PT ;  /* 0x0000001003037812 */ /* 0x000fc400078ef804 */
[----:B------:R-:W-:Y:S02]  /*a490*/  LOP3.LUT R11, R0, 0x10, RZ, 0xc0, !PT ;  /* 0x00000010000b7812 */ /* 0x000fe400078ec0ff */
[----:B------:R-:W-:Y:S02]  /*a4a0*/  LOP3.LUT R7, R6, 0x800, R7, 0xf8, !PT ;  /* 0x0000080006077812 */ /* 0x000fe400078ef807 */
[----:B------:R-:W-:Y:S02]  /*a4b0*/  LOP3.LUT R6, R4, 0x20, RZ, 0xc0, !PT ;  /* 0x0000002004067812 */ /* 0x000fe400078ec0ff */
[----:B------:R-:W-:Y:S02]  /*a4c0*/  LOP3.LUT R4, R3, 0x10, R10, 0x78, !PT ;  /* 0x0000001003047812 */ /* 0x000fe400078e780a */
[----:B------:R-:W-:Y:S02]  /*a4d0*/  LOP3.LUT R3, R11, 0x20, RZ, 0xfc, !PT ;  /* 0x000000200b037812 */ /* 0x000fe400078efcff */
[----:B------:R-:W-:-:S02]  /*a4e0*/  LOP3.LUT R6, R6, 0x10, R12, 0xf8, !PT ;  /* 0x0000001006067812 */ /* 0x000fc400078ef80c */
[C---:B------:R-:W-:Y:S02]  /*a4f0*/  ISETP.GE.AND P2, PT, R3.reuse, UR7, PT ;  /* 0x0000000703007c0c */ /* 0x040fe4000bf46270 */
[C---:B------:R-:W-:Y:S02]  /*a500*/  ISETP.GE.AND P0, PT, R3.reuse, UR7, PT ;  /* 0x0000000703007c0c */ /* 0x040fe4000bf06270 */
[----:B------:R-:W-:Y:S02]  /*a510*/  ISETP.GE.AND P1, PT, R3, UR8, PT ;  /* 0x0000000803007c0c */ /* 0x000fe4000bf26270 */
[----:B------:R-:W-:Y:S01]  /*a520*/  LOP3.LUT R5, R6, 0x380, R5, 0xf8, !PT ;  /* 0x0000038006057812 */ /* 0x000fe200078ef805 */
[----:B------:R-:W-:Y:S01]  /*a530*/  IMAD.MOV.U32 R6, RZ, RZ, 0x40 ;  /* 0x00000040ff067424 */ /* 0x000fe200078e00ff */
[----:B------:R-:W-:Y:S02]  /*a540*/  LOP3.LUT R3, R2, 0x360, RZ, 0xc0, !PT ;  /* 0x0000036002037812 */ /* 0x000fe400078ec0ff */
[----:B------:R-:W-:-:S02]  /*a550*/  LOP3.LUT R2, R11, 0x40, RZ, 0xfc, !PT ;  /* 0x000000400b027812 */ /* 0x000fc400078efcff */
[----:B------:R-:W-:Y:S02]  /*a560*/  LOP3.LUT R3, R3, 0x400, R0, 0xf8, !PT ;  /* 0x0000040003037812 */ /* 0x000fe400078ef800 */
[----:B------:R-:W-:Y:S02]  /*a570*/  @P2 LOP3.LUT R17, R17, 0x4, RZ, 0xfc, !PT ;  /* 0x0000000411112812 */ /* 0x000fe400078efcff */
[----:B------:R-:W-:Y:S02]  /*a580*/  LOP3.LUT R8, R0, 0x90, RZ, 0xc0, !PT ;  /* 0x0000009000087812 */ /* 0x000fe400078ec0ff */
[----:B------:R-:W-:Y:S02]  /*a590*/  LOP3.LUT R17, R17, 0xfffffdff, RZ, 0xc0, !PT ;  /* 0xfffffdff11117812 */ /* 0x000fe400078ec0ff */
[----:B------:R-:W-:Y:S02]  /*a5a0*/  ISETP.GE.AND P2, PT, R2, UR7, PT ;  /* 0x0000000702007c0c */ /* 0x000fe4000bf46270 */
[----:B------:R-:W-:-:S02]  /*a5b0*/  @P0 LOP3.LUT R17, R17, 0x200, RZ, 0xfc, !PT ;  /* 0x0000020011110812 */ /* 0x000fc400078efcff */
[----:B------:R-:W-:Y:S02]  /*a5c0*/  LOP3.LUT P0, RZ, R12, 0x4, RZ, 0xc0, !PT ;  /* 0x000000040cff7812 */ /* 0x000fe4000780c0ff */
[----:B------:R-:W-:Y:S02]  /*a5d0*/  LOP3.LUT R17, R17, 0xffffffbf, RZ, 0xc0, !PT ;  /* 0xffffffbf11117812 */ /* 0x000fe400078ec0ff */
[----:B------:R-:W-:Y:S02]  /*a5e0*/  SEL R6, R6, 0xffffffc0, !P0 ;  /* 0xffffffc006067807 */ /* 0x000fe40004000000 */
[----:B------:R-:W-:Y:S02]  /*a5f0*/  @P1 LOP3.LUT R17, R17, 0x40, RZ, 0xfc, !PT ;  /* 0x0000004011111812 */ /* 0x000fe400078efcff */
[C---:B------:R-:W-:Y:S02]  /*a600*/  ISETP.GE.AND P1, PT, R2.reuse, UR7, PT ;  /* 0x0000000702007c0c */ /* 0x040fe4000bf26270 */
[----:B------:R-:W-:-:S02]  /*a610*/  ISETP.GE.AND P0, PT, R2, UR8, PT ;  /* 0x0000000802007c0c */ /* 0x000fc4000bf06270 */
[----:B------:R-:W-:Y:S01]  /*a620*/  LOP3.LUT R2, R3, R4, RZ, 0xfc, !PT ;  /* 0x0000000403027212 */ /* 0x000fe200078efcff */
[----:B------:R-:W-:Y:S01]  /*a630*/  IMAD.U32 R4, RZ, RZ, UR5 ;  /* 0x00000005ff047e24 */ /* 0x000fe2000f8e00ff */
[----:B------:R-:W-:Y:S01]  /*a640*/  LOP3.LUT R9, R8, 0x10, R9, 0x78, !PT ;  /* 0x0000001008097812 */ /* 0x000fe200078e7809 */
[----:B------:R-:W-:Y:S01]  /*a650*/  USHF.R.S32.HI UR5, URZ, 0x1f, UR4 ;  /* 0x0000001f3f057899 */ /* 0x000fe20008011404 */
[----:B------:R-:W-:Y:S01]  /*a660*/  LOP3.LUT R17, R17, 0xfffffffd, RZ, 0xc0, !PT ;  /* 0xfffffffd11117812 */ /* 0x000fe200078ec0ff */
[----:B------:R0:W-:Y:S01]  /*a670*/  STL [R1+0x8], R2 ;  /* 0x0000080201007387 */ /* 0x0001e20000100800 */
[----:B------:R-:W-:Y:S01]  /*a680*/  LOP3.LUT R3, R12, 0x7f, RZ, 0xc0, !PT ;  /* 0x0000007f0c037812 */ /* 0x000fe200078ec0ff */
[----:B------:R-:W-:Y:S01]  /*a690*/  ULEA.HI UR5, UR5, UR4, URZ, 0x7 ;  /* 0x0000000405057291 */ /* 0x000fe2000f8f383f */
[----:B------:R-:W-:Y:S02]  /*a6a0*/  @P2 LOP3.LUT R17, R17, 0x2, RZ, 0xfc, !PT ;  /* 0x0000000211112812 */ /* 0x000fe400078efcff */
[----:B------:R-:W-:Y:S01]  /*a6b0*/  SHF.R.U32.HI R3, RZ, 0x1, R3 ;  /* 0x00000001ff037819 */ /* 0x000fe20000011603 */
[----:B------:R-:W-:Y:S01]  /*a6c0*/  USHF.R.S32.HI UR40, URZ, 0x7, UR5 ;  /* 0x000000073f287899 */ /* 0x000fe20008011405 */
[----:B------:R-:W-:-:S02]  /*a6d0*/  LOP3.LUT R17, R17, 0xfffffeff, RZ, 0xc0, !PT ;  /* 0xfffffeff11117812 */ /* 0x000fc400078ec0ff */
[----:B------:R-:W-:Y:S02]  /*a6e0*/  ISETP.GE.AND P2, PT, R11, UR7, PT ;  /* 0x000000070b007c0c */ /* 0x000fe4000bf46270 */
[--C-:B0-----:R-:W-:Y:S02]  /*a6f0*/  LOP3.LUT R2, R9, 0x760, R0.reuse, 0xf8, !PT ;  /* 0x0000076009027812 */ /* 0x101fe400078ef800 */
[----:B------:R-:W-:Y:S02]  /*a700*/  LOP3.LUT R0, R5, 0x70, R0, 0x78, !PT ;  /* 0x0000007005007812 */ /* 0x000fe400078e7800 */
[----:B------:R-:W-:Y:S01]  /*a710*/  @P1 LOP3.LUT R17, R17, 0x100, RZ, 0xfc, !PT ;  /* 0x0000010011111812 */ /* 0x000fe200078efcff */
[----:B------:R-:W-:Y:S01]  /*a720*/  STL [R1], R2 ;  /* 0x0000000201007387 */ /* 0x000fe20000100800 */
[----:B------:R-:W-:Y:S02]  /*a730*/  LOP3.LUT R0, R7, R0, RZ, 0xfc, !PT ;  /* 0x0000000007007212 */ /* 0x000fe400078efcff */
[----:B------:R-:W-:-:S02]  /*a740*/  LOP3.LUT R17, R17, 0xffffffdf, RZ, 0xc0, !PT ;  /* 0xffffffdf11117812 */ /* 0x000fc400078ec0ff */
[----:B------:R-:W-:Y:S01]  /*a750*/  ISETP.GE.AND P1, PT, R11, UR7, PT ;  /* 0x000000070b007c0c */ /* 0x000fe2000bf26270 */
[----:B------:R0:W-:Y:S01]  /*a760*/  STL [R1+0x4], R0 ;  /* 0x0000040001007387 */ /* 0x0001e20000100800 */
[----:B------:R-:W-:Y:S02]  /*a770*/  @P0 LOP3.LUT R17, R17, 0x20, RZ, 0xfc, !PT ;  /* 0x0000002011110812 */ /* 0x000fe400078efcff */
[----:B------:R-:W-:Y:S01]  /*a780*/  ISETP.GE.AND P0, PT, R11, UR8, PT ;  /* 0x000000080b007c0c */ /* 0x000fe2000bf06270 */
[----:B------:R1:W-:Y:S01]  /*a790*/  STL [R1+0xc], R4 ;  /* 0x00000c0401007387 */ /* 0x0003e20000100800 */
[----:B------:R-:W-:-:S03]  /*a7a0*/  LOP3.LUT R17, R17, 0xfffffff7, RZ, 0xc0, !PT ;  /* 0xfffffff711117812 */ /* 0x000fc600078ec0ff */
[----:B------:R1:W-:Y:S01]  /*a7b0*/  STL [R1+0x14], RZ ;  /* 0x000014ff01007387 */ /* 0x0003e20000100800 */
[----:B------:R-:W-:Y:S01]  /*a7c0*/  @P2 LOP3.LUT R17, R17, 0x8, RZ, 0xfc, !PT ;  /* 0x0000000811112812 */ /* 0x000fe200078efcff */
[----:B0-----:R-:W-:-:S03]  /*a7d0*/  IMAD.SHL.U32 R0, R12, 0x40, RZ ;  /* 0x000000400c007824 */ /* 0x001fc600078e00ff */
[----:B------:R-:W-:Y:S02]  /*a7e0*/  LOP3.LUT R17, R17, 0xffffff7f, RZ, 0xc0, !PT ;  /* 0xffffff7f11117812 */ /* 0x000fe400078ec0ff */
[----:B------:R-:W-:Y:S02]  /*a7f0*/  LOP3.LUT R0, R0, 0x40, RZ, 0xc0, !PT ;  /* 0x0000004000007812 */ /* 0x000fe400078ec0ff */
[----:B------:R-:W-:Y:S02]  /*a800*/  LOP3.LUT R17, R17, 0xfffffbff, RZ, 0xc0, !PT ;  /* 0xfffffbff11117812 */ /* 0x000fe400078ec0ff */
[----:B------:R-:W-:Y:S01]  /*a810*/  LOP3.LUT R3, R3, R0, RZ, 0xfc, !PT ;  /* 0x0000000003037212 */ /* 0x000fe200078efcff */
[----:B------:R-:W-:Y:S01]  /*a820*/  IMAD.IADD R0, R16, 0x1, R2 ;  /* 0x0000000110007824 */ /* 0x000fe200078e0202 */
[----:B------:R-:W-:-:S04]  /*a830*/  @P1 LOP3.LUT R17, R17, 0x400, RZ, 0xfc, !PT ;  /* 0x0000040011111812 */ /* 0x000fc800078efcff */
[----:B------:R1:W-:Y:S01]  /*a840*/  STL [R1+0x10], R0 ;  /* 0x0000100001007387 */ /* 0x0003e20000100800 */
[----:B------:R-:W-:-:S07]  /*a850*/  @P0 LOP3.LUT R17, R17, 0x80, RZ, 0xfc, !PT ;  /* 0x0000008011110812 */ /* 0x000fce00078efcff */
.L_x_1880:
        /* <DEDUP_REMOVED lines=23> */
.L_x_1814:
[----:B------:R-:W-:Y:S01]  /*a9d0*/  ULDC UR8, c[0x0][0xc54] ;  /* 0x0003150000087ab9 */ /* 0x000fe20000000800 */
[----:B------:R-:W-:Y:S01]  /*a9e0*/  UMOV UR6, UR7 ;  /* 0x0000000700067c82 */ /* 0x000fe20008000000 */
[----:B------:R-:W-:-:S11]  /*a9f0*/  UISETP.NE.AND UP0, UPT, UR8, 0x1, UPT ;  /* 0x000000010800788c */ /* 0x000fd6000bf05270 */
[----:B------:R-:W-:Y:S02]  /*aa00*/  @UP0 ULDC.64 UR10, c[0x0][0xc58] ;  /* 0x00031600000a0ab9 */ /* 0x000fe40000000a00 */
[----:B------:R-:W-:-:S04]  /*aa10*/  UIMAD.WIDE.U32 UR4, UR7, UR10, URZ ;  /* 0x0000000a070472a5 */ /* 0x000fc8000f8e003f */
[----:B------:R-:W-:-:S04]  /*aa20*/  @UP0 USHF.R.U32.HI UR6, URZ, UR11, UR5 ;  /* 0x0000000b3f060299 */ /* 0x000fc80008011605 */
[----:B------:R-:W-:-:S12]  /*aa30*/  UIMAD UR4, UR6, UR8, URZ ;  /* 0x00000008060472a4 */ /* 0x000fd8000f8e023f */
.L_x_1815:
        /* <DEDUP_REMOVED lines=25> */
[----:B------:R-:W-:Y:S01]  /*abd0*/  UP2UR UR48, UPR, URZ, 0x4 ;  /* 0x000000043f307883 */ /* 0x000fe20008000000 */
[----:B------:R-:W-:Y:S01]  /*abe0*/  BSSY B7, `(.L_x_1816) ;  /* 0x0000357000077945 */ /* 0x000fe20003800000 */
[----:B------:R-:W-:-:S04]  /*abf0*/  UIMAD UR6, UR43, 0xc0, URZ ;  /* 0x000000c02b0678a4 */ /* 0x000fc8000f8e023f */
[----:B------:R-:W-:Y:S01]  /*ac00*/  UIADD3 UR6, UR6, 0xbf, URZ ;  /* 0x000000bf06067890 */ /* 0x000fe2000fffe03f */
[----:B------:R-:W-:Y:S01]  /*ac10*/  @UP2 ULDC UR4, c[0x0][0x44c] ;  /* 0x0001130000042ab9 */ /* 0x000fe20000000800 */
[----:B------:R-:W-:Y:S02]  /*ac20*/  @UP2 ULDC UR7, c[0x0][0x450] ;  /* 0x0001140000072ab9 */ /* 0x000fe40000000800 */
[----:B------:R-:W-:-:S04]  /*ac30*/  UIMAD.WIDE.U32 UR4, UR6, UR4, URZ ;  /* 0x00000004060472a5 */ /* 0x000fc8000f8e003f */
[----:B------:R-:W-:-:S04]  /*ac40*/  @UP2 USHF.R.U32.HI UR6, URZ, UR7, UR5 ;  /* 0x000000073f062299 */ /* 0x000fc80008011605 */
[----:B------:R-:W-:-:S04]  /*ac50*/  UIADD3 UR6, UR38, UR6, URZ ;  /* 0x0000000626067290 */ /* 0x000fc8000fffe03f */
[----:B------:R-:W-:-:S04]  /*ac60*/  USHF.R.S32.HI UR4, URZ, 0x1f, UR6 ;  /* 0x0000001f3f047899 */ /* 0x000fc80008011406 */
[----:B------:R-:W-:-:S04]  /*ac70*/  ULEA.HI UR4, UR4, UR6, URZ, 0x7 ;  /* 0x0000000604047291 */ /* 0x000fc8000f8f383f */
[----:B------:R-:W-:-:S04]  /*ac80*/  USHF.R.S32.HI UR4, URZ, 0x7, UR4 ;  /* 0x000000073f047899 */ /* 0x000fc80008011404 */
[----:B------:R-:W-:-:S04]  /*ac90*/  UISETP.LT.AND UP0, UPT, UR40, UR4, UPT ;  /* 0x000000042800728c */ /* 0x000fc8000bf01270 */
[----:B------:R-:W-:-:S06]  /*aca0*/  USEL UR44, UR40, UR4, UP0 ;  /* 0x00000004282c7287 */ /* 0x000fcc0008000000 */
[----:B------:R-:W-:-:S13]  /*acb0*/  ISETP.LT.AND P0, PT, RZ, UR44, PT ;  /* 0x0000002cff007c0c */ /* 0x000fda000bf01270 */
[----:B0-----:R-:W-:Y:S05]  /*acc0*/  @P0 BRA `(.L_x_1817) ;  /* 0x0000000000480947 */ /* 0x001fea0003800000 */
        /* <DEDUP_REMOVED lines=18> */
.L_x_1817:
        /* <DEDUP_REMOVED lines=20> */
.L_x_1820:
[----:B------:R-:W-:Y:S05]  /*af30*/  BSYNC B6 ;  /* 0x0000000000067941 */ /* 0x000fea0003800000 */
.L_x_1819:
        /* <DEDUP_REMOVED lines=22> */
.L_x_1822:
[----:B------:R-:W-:Y:S05]  /*b0a0*/  BSYNC B6 ;  /* 0x0000000000067941 */ /* 0x000fea0003800000 */
.L_x_1821:
        /* <DEDUP_REMOVED lines=20> */
.L_x_1824:
[----:B------:R-:W-:Y:S05]  /*b1f0*/  BSYNC B6 ;  /* 0x0000000000067941 */ /* 0x000fea0003800000 */
.L_x_1823:
        /* <DEDUP_REMOVED lines=19> */
.L_x_1826:
[----:B------:R-:W-:Y:S05]  /*b330*/  BSYNC B6 ;  /* 0x0000000000067941 */ /* 0x000fea0003800000 */
.L_x_1825:
        /* <DEDUP_REMOVED lines=17> */
.L_x_1900:
        /* <DEDUP_REMOVED lines=40> */
.L_x_1828:
[----:B------:R-:W-:Y:S01]  /*b6d0*/  IMAD R4, R22, 0x8, R16 ;  /* 0x0000000816047824 */ /* 0x000fe200078e0210 */
[----:B------:R-:W-:Y:S01]  /*b6e0*/  SHF.L.U32 R21, R23, 0x1f, RZ ;  /* 0x0000001f17157819 */ /* 0x000fe200000006ff */
[----:B------:R-:W-:Y:S01]  /*b6f0*/  BSSY B0, `(.L_x_1829) ;  /* 0x0000004000007945 */ /* 0x000fe20003800000 */
[----:B------:R-:W-:Y:S02]  /*b700*/  SHF.R.S32.HI R18, RZ, 0x1f, R6 ;  /* 0x0000001fff127819 */ /* 0x000fe40000011406 */
[----:B------:R-:W0:Y:S02]  /*b710*/  SYNCS.PHASECHK.TRANS64.TRYWAIT P0, [R4+URZ+0x19c80], R21 ;  /* 0x019c8015040075a7 */ /* 0x000e24000800017f */
[----:B0-----:R-:W-:Y:S05]  /*b720*/  @!P0 BRA `(.L_x_1830) ;  /* 0x0000003000c48947 */ /* 0x001fea0003800000 */
.L_x_1901:
[----:B------:R-:W-:Y:S05]  /*b730*/  BSYNC B0 ;  /* 0x0000000000007941 */ /* 0x000fea0003800000 */
.L_x_1829:
        /* <DEDUP_REMOVED lines=47> */
.L_x_1907:
        /* <DEDUP_REMOVED lines=13> */
.L_x_1832:
        /* <DEDUP_REMOVED lines=11> */
.L_x_1833:
[----:B------:R2:W-:Y:S01]  /*bbb0*/  SYNCS.ARRIVE.TRANS64.A1T0 RZ, [R4+URZ+0x19c70], RZ ;  /* 0x019c70ff04ff79a7 */ /* 0x0005e2000810003f */
[----:B------:R-:W-:Y:S05]  /*bbc0*/  @!P4 BRA `(.L_x_1834) ;  /* 0x000000000004c947 */ /* 0x000fea0003800000 */
[----:B------:R-:W-:Y:S01]  /*bbd0*/  BPT.TRAP 0x1 ;  /* 0x000000040000795c */ /* 0x000fe20000300000 */
.L_x_1834:
[----:B------:R-:W3:Y:S01]  /*bbe0*/  SYNCS.PHASECHK.TRANS64.TRYWAIT P0, [R4+URZ+0x19c40], R21 ;  /* 0x019c4015040075a7 */ /* 0x000ee2000800017f */
[----:B------:R-:W-:Y:S04]  /*bbf0*/  BSSY B0, `(.L_x_1835) ;  /* 0x0000002000007945 */ /* 0x000fe80003800000 */
[----:B---3--:R-:W-:Y:S05]  /*bc00*/  @!P0 BRA `(.L_x_1836) ;  /* 0x0000003000588947 */ /* 0x008fea0003800000 */
.L_x_1908:
[----:B------:R-:W-:Y:S05]  /*bc10*/  BSYNC B0 ;  /* 0x0000000000007941 */ /* 0x000fea0003800000 */
.L_x_1835:
        /* <DEDUP_REMOVED lines=37> */
.L_x_1914:
        /* <DEDUP_REMOVED lines=10> */
.L_x_1838:
        /* <DEDUP_REMOVED lines=11> */
.L_x_1839:
        /* <DEDUP_REMOVED lines=23> */
.L_x_1841:
[----:B------:R-:W-:Y:S05]  /*c130*/  BSYNC B6 ;  /* 0x0000000000067941 */ /* 0x000fea0003800000 */
.L_x_1840:
[----:B------:R1:W5:Y:S01]  /*c140*/  LDL R8, [R1+0x10] ;  /* 0x0000100001087983 */ /* 0x0003620000100800 */
[----:B------:R-:W-:Y:S01]  /*c150*/  UISETP.NE.AND UP0, UPT, UR48, URZ, UPT ;  /* 0x0000003f3000728c */ /* 0x000fe2000bf05270 */
[----:B------:R-:W-:Y:S01]  /*c160*/  IMAD.U32 R6, RZ, RZ, UR43 ;  /* 0x0000002bff067e24 */ /* 0x000fe2000f8e00ff */
[----:B------:R-:W4:Y:S01]  /*c170*/  S2R R18, SR_TID.X ;  /* 0x0000000000127919 */ /* 0x000f220000002100 */
[----:B------:R-:W0:Y:S03]  /*c180*/  S2R R2, SR_TID.X ;  /* 0x0000000000027919 */ /* 0x000e260000002100 */
[----:B------:R-:W-:Y:S01]  /*c190*/  PLOP3.LUT P0, PT, PT, PT, UP0, 0x80, 0x0 ;  /* 0x000000000000781c */ /* 0x000fe20003f0f008 */
[----:B------:R-:W-:Y:S01]  /*c1a0*/  ULDC.64 UR8, c[0x0][0x2d8] ;  /* 0x0000b60000087ab9 */ /* 0x000fe20000000a00 */
[----:B------:R-:W-:-:S03]  /*c1b0*/  R2UR UR6, R25 ;  /* 0x00000000190672ca */ /* 0x000fc600000e0000 */
[----:B------:R-:W-:Y:S01]  /*c1c0*/  @UP0 ULDC UR4, c[0x0][0x44c] ;  /* 0x0001130000040ab9 */ /* 0x000fe20000000800 */
[----:B------:R-:W-:Y:S01]  /*c1d0*/  R2UR UR7, R19 ;  /* 0x00000000130772ca */ /* 0x000fe200000e0000 */
[----:B------:R-:W-:Y:S01]  /*c1e0*/  ULDC UR12, c[0x0][0x448] ;  /* 0x00011200000c7ab9 */ /* 0x000fe20000000800 */
[----:B------:R-:W-:Y:S01]  /*c1f0*/  ULDC.64 UR10, c[0x0][0x280] ;  /* 0x0000a000000a7ab9 */ /* 0x000fe20000000a00 */
[----:B------:R-:W-:Y:S01]  /*c200*/  @UP0 ULDC UR13, c[0x0][0x44c] ;  /* 0x00011300000d0ab9 */ /* 0x000fe20000000800 */
[C---:B------:R-:W-:Y:S02]  /*c210*/  LOP3.LUT P3, RZ, R17.reuse, 0x80, RZ, 0xc0, !PT ;  /* 0x0000008011ff7812 */ /* 0x040fe4000786c0ff */
[C---:B------:R-:W-:Y:S02]  /*c220*/  LOP3.LUT P4, RZ, R17.reuse, 0x40, RZ, 0xc0, !PT ;  /* 0x0000004011ff7812 */ /* 0x040fe4000788c0ff */
[----:B------:R-:W-:Y:S01]  /*c230*/  LOP3.LUT P5, RZ, R17, 0x20, RZ, 0xc0, !PT ;  /* 0x0000002011ff7812 */ /* 0x000fe200078ac0ff */
[----:B----4-:R-:W-:Y:S01]  /*c240*/  IMAD.SHL.U32 R18, R18, 0x40, RZ ;  /* 0x0000004012127824 */ /* 0x010fe200078e00ff */
[----:B0-----:R-:W-:-:S04]  /*c250*/  LOP3.LUT R2, R2, 0x7f, RZ, 0xc0, !PT ;  /* 0x0000007f02027812 */ /* 0x001fc800078ec0ff */
[----:B------:R-:W-:Y:S02]  /*c260*/  LOP3.LUT R18, R18, 0x40, RZ, 0xc0, !PT ;  /* 0x0000004012127812 */ /* 0x000fe400078ec0ff */
[----:B------:R-:W-:-:S04]  /*c270*/  SHF.R.U32.HI R2, RZ, 0x1, R2 ;  /* 0x00000001ff027819 */ /* 0x000fc80000011602 */
[----:B------:R-:W-:-:S05]  /*c280*/  LOP3.LUT R2, R2, R18, RZ, 0xfc, !PT ;  /* 0x0000001202027212 */ /* 0x000fca00078efcff */
[----:B------:R-:W-:-:S04]  /*c290*/  IMAD R6, R6, 0xc0, R2 ;  /* 0x000000c006067824 */ /* 0x000fc800078e0202 */
        /* <DEDUP_REMOVED lines=22> */
[C---:B--23--:R-:W-:Y:S02]  /*c400*/  IMAD R4, R2.reuse, UR9, R3 ;  /* 0x0000000902047c24 */ /* 0x04cfe4000f8e0203 */
        /* <DEDUP_REMOVED lines=37> */
[----:B------:R-:W-:-:S03]  /*c660*/  IMAD.U32 R5, RZ, RZ, UR43 ;  /* 0x0000002bff057e24 */ /* 0x000fc6000f8e00ff */
[----:B------:R-:W1:Y:S01]  /*c670*/  SHFL.IDX PT, R2, R0, RZ, 0x1e1f ;  /* 0x001e1fff00027589 */ /* 0x000e6200000e0000 */
[----:B------:R-:W-:-:S03]  /*c680*/  IMAD R5, R5, 0xc0, R10 ;  /* 0x000000c005057824 */ /* 0x000fc600078e020a */
[----:B------:R-:W2:Y:S02]  /*c690*/  SHFL.IDX PT, R4, R4, 0x1, 0x1e1f ;  /* 0x003e1f0004047f89 */ /* 0x000ea400000e0000 */
[----:B------:R-:W-:Y:S02]  /*c6a0*/  ISETP.GE.AND P1, PT, R5, UR37, PT ;  /* 0x0000002505007c0c */ /* 0x000fe4000bf26270 */
[----:B------:R-:W3:Y:S04]  /*c6b0*/  SHFL.IDX PT, R0, R0, 0x1, 0x1e1f ;  /* 0x003e1f0000007f89 */ /* 0x000ee800000e0000 */
[----:B------:R-:W4:Y:S04]  /*c6c0*/  SHFL.IDX PT, R6, R6, RZ, 0x1e1f ;  /* 0x001e1fff06067589 */ /* 0x000f2800000e0000 */
[----:B------:R1:W2:Y:S03]  /*c6d0*/  SHFL.IDX PT, R14, R7, RZ, 0x1e1f ;  /* 0x001e1fff070e7589 */ /* 0x0002a600000e0000 */
        /* <DEDUP_REMOVED lines=16> */
.L_x_1921:
        /* <DEDUP_REMOVED lines=12> */
.L_x_1844:
[----:B------:R-:W-:Y:S05]  /*c8a0*/  BSYNC B0 ;  /* 0x0000000000007941 */ /* 0x000fea0003800000 */
.L_x_1843:
[----:B------:R-:W-:Y:S01]  /*c8b0*/  NOP ;  /* 0x0000000000007918 */ /* 0x000fe20000000000 */
[----:B------:R-:W-:-:S13]  /*c8c0*/  PLOP3.LUT P0, PT, PT, PT, PT, 0x80, 0x0 ;  /* 0x000000000000781c */ /* 0x000fda0003f0f070 */
.L_x_1845:
        /* <DEDUP_REMOVED lines=18> */
.L_x_1922:
[----:B------:R-:W-:Y:S05]  /*c9f0*/  BSYNC B0 ;  /* 0x0000000000007941 */ /* 0x000fea0003800000 */
.L_x_1846:
[----:B------:R-:W-:-:S06]  /*ca00*/  UISETP.GE.AND UP0, UPT, UR44, 0x2, UPT ;  /* 0x000000022c00788c */ /* 0x000fcc000bf06270 */
[----:B------:R-:W-:-:S13]  /*ca10*/  PLOP3.LUT P0, PT, PT, PT, UP0, 0x40, 0x0 ;  /* 0x000000000000781c */ /* 0x000fda0003f0e808 */
[----:B------:R-:W-:Y:S05]  /*ca20*/  @P0 BRA `(.L_x_1848) ;  /* 0x0000001000180947 */ /* 0x000fea0003800000 */
[----:B------:R-:W-:Y:S01]  /*ca30*/  UIADD3 UR4, UR44, -0x2, URZ ;  /* 0xfffffffe2c047890 */ /* 0x000fe2000fffe03f */
[----:B------:R-:W-:Y:S02]  /*ca40*/  IMAD.MOV.U32 R5, RZ, RZ, R23 ;  /* 0x000000ffff057224 */ /* 0x000fe400078e0017 */
[----:B------:R-:W-:-:S03]  /*ca50*/  IMAD.MOV.U32 R0, RZ, RZ, R22 ;  /* 0x000000ffff007224 */ /* 0x000fc600078e0016 */
[----:B------:R-:W-:-:S07]  /*ca60*/  IMAD.U32 R20, RZ, RZ, UR4 ;  /* 0x00000004ff147e24 */ /* 0x000fce000f8e00ff */
.L_x_1868:
        /* <DEDUP_REMOVED lines=29> */
[----:B------:R-:W-:Y:S01]  /*cc40*/  ISETP.GT.AND P1, PT, R20, RZ, PT ;  /* 0x000000ff1400720c */ /* 0x000fe20003f24270 */
        /* <DEDUP_REMOVED lines=10> */
.L_x_1849:
[----:B------:R-:W-:Y:S01]  /*ccf0*/  IMAD R4, R22, 0x8, R16 ;  /* 0x0000000816047824 */ /* 0x000fe200078e0210 */
[----:B------:R-:W-:Y:S01]  /*cd00*/  SHF.L.U32 R10, R23, 0x1f, RZ ;  /* 0x0000001f170a7819 */ /* 0x000fe200000006ff */
[----:B------:R-:W-:Y:S01]  /*cd10*/  BSSY B0, `(.L_x_1850) ;  /* 0x0000004000007945 */ /* 0x000fe20003800000 */
[----:B------:R-:W-:Y:S02]  /*cd20*/  SHF.R.S32.HI R9, RZ, 0x1f, R8 ;  /* 0x0000001fff097819 */ /* 0x000fe40000011408 */
[----:B------:R-:W0:Y:S02]  /*cd30*/  SYNCS.PHASECHK.TRANS64.TRYWAIT P0, [R4+URZ+0x19c80], R10 ;  /* 0x019c800a040075a7 */ /* 0x000e24000800017f */
[----:B0-----:R-:W-:Y:S05]  /*cd40*/  @!P0 BRA `(.L_x_1851) ;  /* 0x0000002400c48947 */ /* 0x001fea0003800000 */
.L_x_1923:
[----:B------:R-:W-:Y:S05]  /*cd50*/  BSYNC B0 ;  /* 0x0000000000007941 */ /* 0x000fea0003800000 */
.L_x_1850:
        /* <DEDUP_REMOVED lines=37> */
.L_x_1929:
        /* <DEDUP_REMOVED lines=13> */
.L_x_1853:
        /* <DEDUP_REMOVED lines=11> */
.L_x_1854:
[----:B------:R2:W-:Y:S01]  /*d130*/  SYNCS.ARRIVE.TRANS64.A1T0 RZ, [R4+URZ+0x19c70], RZ ;  /* 0x019c70ff04ff79a7 */ /* 0x0005e2000810003f */
[----:B------:R-:W-:Y:S05]  /*d140*/  @!P3 BRA `(.L_x_1855) ;  /* 0x000000000004b947 */ /* 0x000fea0003800000 */
[----:B------:R-:W-:Y:S01]  /*d150*/  BPT.TRAP 0x1 ;  /* 0x000000040000795c */ /* 0x000fe20000300000 */
.L_x_1855:
[----:B------:R-:W3:Y:S01]  /*d160*/  SYNCS.PHASECHK.TRANS64.TRYWAIT P0, [R4+URZ+0x19c40], R10 ;  /* 0x019c400a040075a7 */ /* 0x000ee2000800017f */
[----:B------:R-:W-:Y:S04]  /*d170*/  BSSY B0, `(.L_x_1856) ;  /* 0x0000002000007945 */ /* 0x000fe80003800000 */
[----:B---3--:R-:W-:Y:S05]  /*d180*/  @!P0 BRA `(.L_x_1857) ;  /* 0x0000002400748947 */ /* 0x008fea0003800000 */
.L_x_1930:
[----:B------:R-:W-:Y:S05]  /*d190*/  BSYNC B0 ;  /* 0x0000000000007941 */ /* 0x000fea0003800000 */
.L_x_1856:
        /* <DEDUP_REMOVED lines=34> */
.L_x_1936:
        /* <DEDUP_REMOVED lines=10> */
.L_x_1859:
        /* <DEDUP_REMOVED lines=11> */
.L_x_1860:
[----:B------:R-:W-:Y:S01]  /*d510*/  IMAD.U32 R2, RZ, RZ, UR47 ;  /* 0x0000002fff027e24 */ /* 0x000fe2000f8e00ff */
[----:B------:R0:W-:Y:S04]  /*d520*/  SYNCS.ARRIVE.TRANS64.A1T0 RZ, [R4+URZ+0x19c30], RZ ;  /* 0x019c30ff04ff79a7 */ /* 0x0001e8000810003f */
[----:B------:R-:W-:-:S13]  /*d530*/  ISETP.NE.AND P0, PT, R2, 0x3, PT ;  /* 0x000000030200780c */ /* 0x000fda0003f05270 */
[----:B0-----:R-:W-:Y:S05]  /*d540*/  @!P0 BRA `(.L_x_1861) ;  /* 0x0000000000048947 */ /* 0x001fea0003800000 */
[----:B------:R-:W-:Y:S01]  /*d550*/  BPT.TRAP 0x1 ;  /* 0x000000040000795c */ /* 0x000fe20000300000 */
.L_x_1861:
[----:B------:R-:W-:Y:S01]  /*d560*/  LOP3.LUT R3, R5, 0x1, RZ, 0x3c, !PT ;  /* 0x0000000105037812 */ /* 0x000fe200078e3cff */
[----:B------:R-:W-:Y:S01]  /*d570*/  IMAD R2, R0, 0x8, R16 ;  /* 0x0000000800027824 */ /* 0x000fe200078e0210 */
[----:B------:R-:W-:Y:S02]  /*d580*/  BSSY B0, `(.L_x_1862) ;  /* 0x0000004000007945 */ /* 0x000fe40003800000 */
[----:B------:R-:W-:-:S04]  /*d590*/  SHF.L.U32 R3, R3, 0x1f, RZ ;  /* 0x0000001f03037819 */ /* 0x000fc800000006ff */
[----:B------:R-:W0:Y:S02]  /*d5a0*/  SYNCS.PHASECHK.TRANS64.TRYWAIT P2, [R2+URZ+0x19c70], R3 ;  /* 0x019c7003020075a7 */ /* 0x000e24000804017f */
[----:B0-----:R-:W-:Y:S05]  /*d5b0*/  @!P2 BRA `(.L_x_1863) ;  /* 0x000000240014a947 */ /* 0x001fea0003800000 */
.L_x_1937:
[----:B------:R-:W-:Y:S05]  /*d5c0*/  BSYNC B0 ;  /* 0x0000000000007941 */ /* 0x000fea0003800000 */
.L_x_1862:
[----:B--23--:R-:W-:-:S05]  /*d5d0*/  IMAD.U32 R4, RZ, RZ, UR46 ;  /* 0x0000002eff047e24 */ /* 0x00cfca000f8e00ff */
[----:B------:R-:W-:-:S13]  /*d5e0*/  ISETP.NE.AND P2, PT, R4, 0x3, PT ;  /* 0x000000030400780c */ /* 0x000fda0003f45270 */
[----:B------:R-:W-:Y:S05]  /*d5f0*/  @!P2 BRA `(.L_x_1864) ;  /* 0x000000000004a947 */ /* 0x000fea0003800000 */
[----:B------:R-:W-:Y:S01]  /*d600*/  BPT.TRAP 0x1 ;  /* 0x000000040000795c */ /* 0x000fe20000300000 */
.L_x_1864:
[----:B------:R-:W-:Y:S01]  /*d610*/  SHF.L.U32 R4, R5, 0x1f, RZ ;  /* 0x0000001f05047819 */ /* 0x000fe200000006ff */
[----:B0-----:R-:W-:-:S03]  /*d620*/  IMAD R3, R0, 0x3000, RZ ;  /* 0x0000300000037824 */ /* 0x001fc600078e02ff */
[----:B------:R-:W0:Y:S02]  /*d630*/  SYNCS.PHASECHK.TRANS64.TRYWAIT P2, [R2+URZ+0x19c60], R4 ;  /* 0x019c6004020075a7 */ /* 0x000e24000804017f */
[----:B0-----:R-:W-:Y:S05]  /*d640*/  @!P2 BRA `(.L_x_1865) ;  /* 0x000000240004a947 */ /* 0x001fea0003800000 */
.L_x_1938:
        /* <DEDUP_REMOVED lines=58> */
.L_x_1866:
[----:B-1----:R1:W-:Y:S01]  /*d9f0*/  SYNCS.ARRIVE.TRANS64.A1T0 RZ, [R2+URZ+0x19c50], RZ ;  /* 0x019c50ff02ff79a7 */ /* 0x0023e2000810003f */
[----:B------:R-:W-:Y:S06]  /*da00*/  BAR.SYNC.DEFER_BLOCKING 0x2, 0x80 ;  /* 0x0082000000007b1d */ /* 0x000fec0000010000 */
[----:B------:R-:W-:Y:S05]  /*da10*/  @!P0 BRA `(.L_x_1867) ;  /* 0x0000000000048947 */ /* 0x000fea0003800000 */
[----:B------:R-:W-:Y:S01]  /*da20*/  BPT.TRAP 0x1 ;  /* 0x000000040000795c */ /* 0x000fe20000300000 */
.L_x_1867:
[----:B-1----:R-:W-:Y:S02]  /*da30*/  VIADD R2, R2, 0x19c80 ;  /* 0x00019c8002027836 */ /* 0x002fe40000000000 */
[----:B------:R-:W-:Y:S02]  /*da40*/  IMAD.MOV.U32 R5, RZ, RZ, R23 ;  /* 0x000000ffff057224 */ /* 0x000fe400078e0017 */
[----:B------:R-:W-:Y:S01]  /*da50*/  IMAD.MOV.U32 R0, RZ, RZ, R22 ;  /* 0x000000ffff007224 */ /* 0x000fe200078e0016 */
[----:B------:R-:W-:-:S04]  /*da60*/  PRMT R2, R29, 0x654, R2 ;  /* 0x000006541d027816 */ /* 0x000fc80000000002 */
[----:B------:R1:W-:Y:S01]  /*da70*/  SYNCS.ARRIVE.TRANS64.RED.A1T0 RZ, [R2+URZ], RZ ;  /* 0x000000ff02ff79a7 */ /* 0x0003e2000810043f */
[----:B------:R-:W-:Y:S05]  /*da80*/  @P1 BRA `(.L_x_1868) ;  /* 0xffffffec00f81947 */ /* 0x000fea000383ffff */
.L_x_1848:
        /* <DEDUP_REMOVED lines=19> */
.L_x_1870:
[----:B------:R-:W-:Y:S05]  /*dbc0*/  BSYNC B0 ;  /* 0x0000000000007941 */ /* 0x000fea0003800000 */
.L_x_1869:
[----:B------:R-:W-:-:S13]  /*dbd0*/  ISETP.NE.AND P1, PT, R6, 0x3, PT ;  /* 0x000000030600780c */ /* 0x000fda0003f25270 */
[----:B------:R-:W-:Y:S05]  /*dbe0*/  @!P1 BRA `(.L_x_1871) ;  /* 0x0000000000049947 */ /* 0x000fea0003800000 */
[----:B------:R-:W-:Y:S01]  /*dbf0*/  BPT.TRAP 0x1 ;  /* 0x000000040000795c */ /* 0x000fe20000300000 */
.L_x_1871:
[----:B-1----:R-:W-:Y:S01]  /*dc00*/  LOP3.LUT R0, R23, 0x1, RZ, 0x3c, !PT ;  /* 0x0000000117007812 */ /* 0x002fe200078e3cff */
[----:B0-----:R-:W-:Y:S01]  /*dc10*/  IMAD R3, R22, 0x8, R16 ;  /* 0x0000000816037824 */ /* 0x001fe200078e0210 */
[----:B------:R-:W-:Y:S02]  /*dc20*/  BSSY B0, `(.L_x_1872) ;  /* 0x0000004000007945 */ /* 0x000fe40003800000 */
[----:B------:R-:W-:-:S04]  /*dc30*/  SHF.L.U32 R0, R0, 0x1f, RZ ;  /* 0x0000001f00007819 */ /* 0x000fc800000006ff */
[----:B------:R-:W0:Y:S02]  /*dc40*/  SYNCS.PHASECHK.TRANS64.TRYWAIT P2, [R3+URZ+0x19c70], R0 ;  /* 0x019c7000030075a7 */ /* 0x000e24000804017f */
[----:B0-----:R-:W-:Y:S05]  /*dc50*/  @!P2 BRA `(.L_x_1873) ;  /* 0x0000001c0094a947 */ /* 0x001fea0003800000 */
.L_x_1939:
[----:B------:R-:W-:Y:S05]  /*dc60*/  BSYNC B0 ;  /* 0x0000000000007941 */ /* 0x000fea0003800000 */
.L_x_1872:
[----:B------:R-:W-:-:S05]  /*dc70*/  IMAD.U32 R2, RZ, RZ, UR46 ;  /* 0x0000002eff027e24 */ /* 0x000fca000f8e00ff */
[----:B------:R-:W-:-:S13]  /*dc80*/  ISETP.NE.AND P2, PT, R2, 0x3, PT ;  /* 0x000000030200780c */ /* 0x000fda0003f45270 */
[----:B------:R-:W-:Y:S05]  /*dc90*/  @!P2 BRA `(.L_x_1874) ;  /* 0x000000000004a947 */ /* 0x000fea0003800000 */
[----:B------:R-:W-:Y:S01]  /*dca0*/  BPT.TRAP 0x1 ;  /* 0x000000040000795c */ /* 0x000fe20000300000 */
.L_x_1874:
[----:B0-----:R-:W-:-:S04]  /*dcb0*/  SHF.L.U32 R0, R23, 0x1f, RZ ;  /* 0x0000001f17007819 */ /* 0x001fc800000006ff */
[----:B------:R-:W0:Y:S02]  /*dcc0*/  SYNCS.PHASECHK.TRANS64.TRYWAIT P2, [R3+URZ+0x19c60], R0 ;  /* 0x019c6000030075a7 */ /* 0x000e24000804017f */
[----:B0-----:R-:W-:Y:S05]  /*dcd0*/  @!P2 BRA `(.L_x_1875) ;  /* 0x0000001c0088a947 */ /* 0x001fea0003800000 */
.L_x_1940:
        /* <DEDUP_REMOVED lines=59> */
.L_x_1876:
[----:B-1----:R1:W-:Y:S01]  /*e090*/  SYNCS.ARRIVE.TRANS64.A1T0 RZ, [R3+URZ+0x19c50], RZ ;  /* 0x019c50ff03ff79a7 */ /* 0x0023e2000810003f */
[----:B------:R-:W-:Y:S06]  /*e0a0*/  BAR.SYNC.DEFER_BLOCKING 0x2, 0x80 ;  /* 0x0082000000007b1d */ /* 0x000fec0000010000 */
[----:B------:R-:W-:Y:S05]  /*e0b0*/  @!P1 BRA `(.L_x_1877) ;  /* 0x0000000000049947 */ /* 0x000fea0003800000 */
[----:B------:R-:W-:Y:S01]  /*e0c0*/  BPT.TRAP 0x1 ;  /* 0x000000040000795c */ /* 0x000fe20000300000 */
.L_x_1877:
        /* <DEDUP_REMOVED lines=8> */
.L_x_1818:
[----:B------:R-:W-:Y:S05]  /*e150*/  BSYNC B7 ;  /* 0x0000000000077941 */ /* 0x000fea0003800000 */
.L_x_1816:
        /* <DEDUP_REMOVED lines=12> */
.L_x_1878:
        /* <DEDUP_REMOVED lines=8> */
.L_x_1879:
[----:B0-2-4-:R-:W2:Y:S01]  /*e2a0*/  LDL R0, [R1+0xc] ;  /* 0x00000c0001007983 */ /* 0x015ea20000100800 */
[----:B------:R-:W-:Y:S02]  /*e2b0*/  ULDC UR4, c[0x0][0xc38] ;  /* 0x00030e0000047ab9 */ /* 0x000fe40000000800 */
[----:B--2---:R-:W-:-:S13]  /*e2c0*/  ISETP.GE.AND P0, PT, R0, UR4, PT ;  /* 0x0000000400007c0c */ /* 0x004fda000bf06270 */
[----:B------:R-:W-:Y:S05]  /*e2d0*/  @!P0 BRA `(.L_x_1880) ;  /* 0xffffffc400608947 */ /* 0x000fea000383ffff */
.L_x_1813:
        /* <DEDUP_REMOVED lines=12> */
.L_x_1941:
[----:B------:R-:W-:Y:S05]  /*e3a0*/  BSYNC B0 ;  /* 0x0000000000007941 */ /* 0x000fea0003800000 */
.L_x_1881:
[----:B------:R-:W-:-:S03]  /*e3b0*/  UMOV UR4, 0xffffffff ;  /* 0xffffffff00047882 */ /* 0x000fc60000000000 */
[----:B------:R-:W-:Y:S05]  /*e3c0*/  BRA.DIV UR4, `(.L_x_1883) ;  /* 0x0000001604f47947 */ /* 0x000fea000b800000 */
[----:B0-----:R-:W0:Y:S02]  /*e3d0*/  S2R R0, SR_TID.X ;  /* 0x0000000000007919 */ /* 0x001e240000002100 */
[----:B0-----:R-:W-:-:S04]  /*e3e0*/  SHF.R.U32.HI R0, RZ, 0x5, R0 ;  /* 0x00000005ff007819 */ /* 0x001fc80000011600 */
[----:B------:R-:W-:-:S05]  /*e3f0*/  LOP3.LUT R0, R0, 0x3, RZ, 0xc0, !PT ;  /* 0x0000000300007812 */ /* 0x000fca00078ec0ff */
[----:B------:R0:W1:Y:S02]  /*e400*/  SHFL.IDX PT, R14, R0, RZ, 0x1f ;  /* 0x00001fff000e7589 */ /* 0x00006400000e0000 */
.L_x_1944:
[----:B-1----:R-:W-:Y:S01]  /*e410*/  ISETP.NE.AND P0, PT, R14, RZ, PT ;  /* 0x000000ff0e00720c */ /* 0x002fe20003f05270 */
[----:B------:R-:W-:-:S12]  /*e420*/  BSSY B0, `(.L_x_1884) ;  /* 0x000002c000007945 */ /* 0x000fd80003800000 */
[----:B------:R-:W-:Y:S05]  /*e430*/  @P0 BRA `(.L_x_1885) ;  /* 0x0000000000a80947 */ /* 0x000fea0003800000 */
[----:B------:R-:W-:-:S03]  /*e440*/  UMOV UR4, 0xffffffff ;  /* 0xffffffff00047882 */ /* 0x000fc60000000000 */
[----:B------:R-:W-:Y:S05]  /*e450*/  BRA.DIV UR4, `(.L_x_1886) ;  /* 0x0000001a04047947 */ /* 0x000fea000b800000 */
[----:B------:R-:W-:-:S13]  /*e460*/  ELECT P6, URZ, PT ;  /* 0x00000000003f782f */ /* 0x000fda00038c0000 */
.L_x_1947:
[----:B------:R-:W-:Y:S05]  /*e470*/  @!P6 BRA `(.L_x_1885) ;  /* 0x000000000098e947 */ /* 0x000fea0003800000 */
[----:B------:R-:W-:-:S06]  /*e480*/  ULOP3.LUT UR4, UR39, 0x2, URZ, 0xfc, !UPT ;  /* 0x0000000227047892 */ /* 0x000fcc000f8efc3f */
[----:B0-----:R-:W-:-:S05]  /*e490*/  IMAD.U32 R0, RZ, RZ, UR4 ;  /* 0x00000004ff007e24 */ /* 0x001fca000f8e00ff */
[----:B------:R-:W-:-:S13]  /*e4a0*/  ISETP.NE.AND P0, PT, R0, 0x3, PT ;  /* 0x000000030000780c */ /* 0x000fda0003f05270 */
[----:B------:R-:W-:Y:S05]  /*e4b0*/  @!P0 BRA `(.L_x_1887) ;  /* 0x0000000000048947 */ /* 0x000fea0003800000 */
[----:B------:R-:W-:Y:S01]  /*e4c0*/  BPT.TRAP 0x1 ;  /* 0x000000040000795c */ /* 0x000fe20000300000 */
.L_x_1887:
[C---:B------:R-:W-:Y:S01]  /*e4d0*/  IMAD R3, R22.reuse, 0x8, R5 ;  /* 0x0000000816037824 */ /* 0x040fe200078e0205 */
[----:B------:R-:W-:Y:S01]  /*e4e0*/  SHF.L.U32 R2, R23, 0x1f, RZ ;  /* 0x0000001f17027819 */ /* 0x000fe200000006ff */
[----:B------:R-:W-:-:S03]  /*e4f0*/  VIADD R22, R22, 0x1 ;  /* 0x0000000116167836 */ /* 0x000fc60000000000 */
[----:B------:R-:W0:Y:S02]  /*e500*/  SYNCS.PHASECHK.TRANS64.TRYWAIT P1, [R3+URZ+0x19c40], R2 ;  /* 0x019c4002030075a7 */ /* 0x000e24000802017f */
[----:B------:R-:W-:-:S04]  /*e510*/  ISETP.NE.AND P2, PT, R22, 0x2, PT ;  /* 0x000000021600780c */ /* 0x000fc80003f45270 */
[----:B------:R-:W-:Y:S01]  /*e520*/  SEL R0, RZ, 0x1, P2 ;  /* 0x00000001ff007807 */ /* 0x000fe20001000000 */
[----:B0-----:R-:W-:Y:S08]  /*e530*/  @!P1 BRA `(.L_x_1888) ;  /* 0x0000001400ec9947 */ /* 0x001ff00003800000 */
.L_x_1948:
[----:B------:R-:W-:Y:S02]  /*e540*/  SEL R22, R22, RZ, P2 ;  /* 0x000000ff16167207 */ /* 0x000fe40001000000 */
[----:B------:R-:W-:Y:S01]  /*e550*/  LOP3.LUT R0, R23, R0, RZ, 0x3c, !PT ;  /* 0x0000000017007212 */ /* 0x000fe200078e3cff */
[----:B------:R-:W-:Y:S06]  /*e560*/  @!P0 BRA `(.L_x_1889) ;  /* 0x0000000000048947 */ /* 0x000fec0003800000 */
[----:B------:R-:W-:Y:S01]  /*e570*/  BPT.TRAP 0x1 ;  /* 0x000000040000795c */ /* 0x000fe20000300000 */
.L_x_1889:
[----:B------:R-:W-:Y:S01]  /*e580*/  IMAD R5, R22, 0x8, R5 ;  /* 0x0000000816057824 */ /* 0x000fe200078e0205 */
[----:B------:R-:W-:-:S04]  /*e590*/  SHF.L.U32 R0, R0, 0x1f, RZ ;  /* 0x0000001f00007819 */ /* 0x000fc800000006ff */
[----:B------:R-:W1:Y:S02]  /*e5a0*/  SYNCS.PHASECHK.TRANS64.TRYWAIT P1, [R5+URZ+0x19c40], R0 ;  /* 0x019c4000050075a7 */ /* 0x000e64000802017f */
[----:B-1----:R-:W-:Y:S05]  /*e5b0*/  @!P1 BRA `(.L_x_1890) ;  /* 0x0000001400e09947 */ /* 0x002fea0003800000 */
.L_x_1949:
[----:B------:R-:W-:Y:S05]  /*e5c0*/  @!P0 BRA `(.L_x_1891) ;  /* 0x0000000000048947 */ /* 0x000fea0003800000 */
[----:B------:R-:W-:Y:S01]  /*e5d0*/  BPT.TRAP 0x1 ;  /* 0x000000040000795c */ /* 0x000fe20000300000 */
.L_x_1891:
[----:B------:R-:W2:Y:S02]  /*e5e0*/  SYNCS.PHASECHK.TRANS64.TRYWAIT P1, [R3+URZ+0x19c60], R2 ;  /* 0x019c6002030075a7 */ /* 0x000ea4000802017f */
[----:B--2---:R-:W-:Y:S05]  /*e5f0*/  @!P1 BRA `(.L_x_1892) ;  /* 0x0000001400e49947 */ /* 0x004fea0003800000 */
.L_x_1950:
[----:B------:R-:W-:Y:S05]  /*e600*/  @!P0 BRA `(.L_x_1893) ;  /* 0x0000000000048947 */ /* 0x000fea0003800000 */
[----:B------:R-:W-:Y:S01]  /*e610*/  BPT.TRAP 0x1 ;  /* 0x000000040000795c */ /* 0x000fe20000300000 */
.L_x_1893:
[----:B------:R-:W3:Y:S02]  /*e620*/  SYNCS.PHASECHK.TRANS64.TRYWAIT P1, [R5+URZ+0x19c60], R0 ;  /* 0x019c6000050075a7 */ /* 0x000ee4000802017f */
[----:B---3--:R-:W-:Y:S05]  /*e630*/  @!P1 BRA `(.L_x_1894) ;  /* 0x0000001400e89947 */ /* 0x008fea0003800000 */
.L_x_1951:
[----:B------:R-:W-:Y:S05]  /*e640*/  @!P0 BRA `(.L_x_1895) ;  /* 0x0000000000048947 */ /* 0x000fea0003800000 */
[----:B------:R-:W-:Y:S01]  /*e650*/  BPT.TRAP 0x1 ;  /* 0x000000040000795c */ /* 0x000fe20000300000 */
.L_x_1895:
[----:B------:R-:W4:Y:S02]  /*e660*/  SYNCS.PHASECHK.TRANS64.TRYWAIT P1, [R3+URZ+0x19c80], R2 ;  /* 0x019c8002030075a7 */ /* 0x000f24000802017f */
[----:B----4-:R-:W-:Y:S05]  /*e670*/  @!P1 BRA `(.L_x_1896) ;  /* 0x0000001400ec9947 */ /* 0x010fea0003800000 */
.L_x_1952:
[----:B------:R-:W-:Y:S05]  /*e680*/  @!P0 BRA `(.L_x_1897) ;  /* 0x0000000000048947 */ /* 0x000fea0003800000 */
[----:B------:R-:W-:Y:S01]  /*e690*/  BPT.TRAP 0x1 ;  /* 0x000000040000795c */ /* 0x000fe20000300000 */
.L_x_1897:
[----:B------:R0:W0:Y:S02]  /*e6a0*/  SYNCS.PHASECHK.TRANS64.TRYWAIT P0, [R5+URZ+0x19c80], R0 ;  /* 0x019c8000050075a7 */ /* 0x000024000800017f */
[----:B0-----:R-:W-:Y:S05]  /*e6b0*/  @!P0 NANOSLEEP.SYNCS 0x989680 ;  /* 0x009896800000895d */ /* 0x001fea0003900000 */
[----:B------:R-:W0:Y:S02]  /*e6c0*/  @!P0 SYNCS.PHASECHK.TRANS64 P0, [R5+URZ+0x19c80], R0 ;  /* 0x019c8000050085a7 */ /* 0x000e24000800007f */
[----:B0-----:R-:W-:Y:S05]  /*e6d0*/  @!P0 BRA `(.L_x_1897) ;  /* 0xfffffffc00f08947 */ /* 0x001fea000383ffff */
.L_x_1885:
[----:B------:R-:W-:Y:S05]  /*e6e0*/  BSYNC B0 ;  /* 0x0000000000007941 */ /* 0x000fea0003800000 */
.L_x_1884:
[----:B------:R-:W-:Y:S05]  /*e6f0*/  EXIT ;  /* 0x000000000000794d */ /* 0x000fea0003800000 */
.L_x_1768:
[----:B0-----:R-:W-:-:S04]  /*e700*/  IMAD.U32 R3, RZ, RZ, UR46 ;  /* 0x0000002eff037e24 */ /* 0x001fc8000f8e00ff */
[----:B------:R0:W1:Y:S03]  /*e710*/  SYNCS.PHASECHK.TRANS64.TRYWAIT P1, [R3+URZ+0x19c00], R0 ;  /* 0x019c0000030075a7 */ /* 0x000066000802017f */
[----:B-1----:R-:W-:Y:S05]  /*e720*/  @!P1 NANOSLEEP.SYNCS 0x989680 ;  /* 0x009896800000995d */ /* 0x002fea0003900000 */
[----:B------:R-:W1:Y:S02]  /*e730*/  @!P1 SYNCS.PHASECHK.TRANS64 P1, [R3+URZ+0x19c00], R0 ;  /* 0x019c0000030095a7 */ /* 0x000e64000802007f */
[----:B-1----:R-:W-:Y:S05]  /*e740*/  @!P1 BRA `(.L_x_1768) ;  /* 0xfffffffc00ec9947 */ /* 0x002fea000383ffff */
[----:B------:R-:W-:Y:S05]  /*e750*/  BRA `(.L_x_1898) ;  /* 0xffffff3000447947 */ /* 0x000fea000383ffff */
.L_x_1772:
[----:B-1----:R1:W2:Y:S02]  /*e760*/  SYNCS.PHASECHK.TRANS64.TRYWAIT P1, [R3+URZ+0x19c30], R0 ;  /* 0x019c3000030075a7 */ /* 0x0022a4000802017f */
[----:B--2---:R-:W-:Y:S05]  /*e770*/  @!P1 NANOSLEEP.SYNCS 0x989680 ;  /* 0x009896800000995d */ /* 0x004fea0003900000 */
[----:B------:R-:W2:Y:S02]  /*e780*/  @!P1 SYNCS.PHASECHK.TRANS64 P1, [R3+URZ+0x19c30], R0 ;  /* 0x019c3000030095a7 */ /* 0x000ea4000802007f */
[----:B--2---:R-:W-:Y:S05]  /*e790*/  @!P1 BRA `(.L_x_1772) ;  /* 0xfffffffc00f09947 */ /* 0x004fea000383ffff */
[----:B------:R-:W-:Y:S05]  /*e7a0*/  BRA `(.L_x_1771) ;  /* 0xffffff3000607947 */ /* 0x000fea000383ffff */
.L_x_1778:
[----:B-1----:R-:W-:-:S04]  /*e7b0*/  IMAD.U32 R7, RZ, RZ, UR19 ;  /* 0x00000013ff077e24 */ /* 0x002fc8000f8e00ff */
[----:B------:R1:W2:Y:S03]  /*e7c0*/  SYNCS.PHASECHK.TRANS64.TRYWAIT P1, [R7+URZ+0x19c30], R0 ;  /* 0x019c3000070075a7 */ /* 0x0002a6000802017f */
[----:B--2---:R-:W-:Y:S05]  /*e7d0*/  @!P1 NANOSLEEP.SYNCS 0x989680 ;  /* 0x009896800000995d */ /* 0x004fea0003900000 */
[----:B------:R-:W2:Y:S02]  /*e7e0*/  @!P1 SYNCS.PHASECHK.TRANS64 P1, [R7+URZ+0x19c30], R0 ;  /* 0x019c3000070095a7 */ /* 0x000ea4000802007f */
[----:B--2---:R-:W-:Y:S05]  /*e7f0*/  @!P1 BRA `(.L_x_1778) ;  /* 0xfffffffc00ec9947 */ /* 0x004fea000383ffff */
[----:B------:R-:W-:Y:S05]  /*e800*/  BRA `(.L_x_1777) ;  /* 0xffffff5000dc7947 */ /* 0x000fea000383ffff */
.L_x_1782:
[----:B-1----:R-:W-:-:S04]  /*e810*/  IMAD.U32 R7, RZ, RZ, UR11 ;  /* 0x0000000bff077e24 */ /* 0x002fc8000f8e00ff */
[----:B------:R1:W2:Y:S03]  /*e820*/  SYNCS.PHASECHK.TRANS64.TRYWAIT P1, [R7+URZ+0x19c50], R0 ;  /* 0x019c5000070075a7 */ /* 0x0002a6000802017f */
[----:B--2---:R-:W-:Y:S05]  /*e830*/  @!P1 NANOSLEEP.SYNCS 0x989680 ;  /* 0x009896800000995d */ /* 0x004fea0003900000 */
[----:B------:R-:W2:Y:S02]  /*e840*/  @!P1 SYNCS.PHASECHK.TRANS64 P1, [R7+URZ+0x19c50], R0 ;  /* 0x019c5000070095a7 */ /* 0x000ea4000802007f */
[----:B--2---:R-:W-:Y:S05]  /*e850*/  @!P1 BRA `(.L_x_1782) ;  /* 0xfffffffc00ec9947 */ /* 0x004fea000383ffff */
[----:B------:R-:W-:Y:S05]  /*e860*/  BRA `(.L_x_1781) ;  /* 0xffffff54002c7947 */ /* 0x000fea000383ffff */
.L_x_1790:
[----:B-1----:R-:W-:-:S04]  /*e870*/  IMAD.U32 R9, RZ, RZ, UR6 ;  /* 0x00000006ff097e24 */ /* 0x002fc8000f8e00ff */
[----:B------:R1:W2:Y:S03]  /*e880*/  SYNCS.PHASECHK.TRANS64.TRYWAIT P1, [R9+URZ+0x19c30], R0 ;  /* 0x019c3000090075a7 */ /* 0x0002a6000802017f */
[----:B--2---:R-:W-:Y:S05]  /*e890*/  @!P1 NANOSLEEP.SYNCS 0x989680 ;  /* 0x009896800000995d */ /* 0x004fea0003900000 */
[----:B------:R-:W2:Y:S02]  /*e8a0*/  @!P1 SYNCS.PHASECHK.TRANS64 P1, [R9+URZ+0x19c30], R0 ;  /* 0x019c3000090095a7 */ /* 0x000ea4000802007f */
[----:B--2---:R-:W-:Y:S05]  /*e8b0*/  @!P1 BRA `(.L_x_1790) ;  /* 0xfffffffc00ec9947 */ /* 0x004fea000383ffff */
[----:B------:R-:W-:Y:S05]  /*e8c0*/  BRA `(.L_x_1789) ;  /* 0xffffff7800007947 */ /* 0x000fea000383ffff */
.L_x_1794:
[----:B-1----:R-:W-:-:S04]  /*e8d0*/  IMAD.U32 R9, RZ, RZ, UR11 ;  /* 0x0000000bff097e24 */ /* 0x002fc8000f8e00ff */
[----:B------:R1:W2:Y:S03]  /*e8e0*/  SYNCS.PHASECHK.TRANS64.TRYWAIT P1, [R9+URZ+0x19c50], R0 ;  /* 0x019c5000090075a7 */ /* 0x0002a6000802017f */
[----:B--2---:R-:W-:Y:S05]  /*e8f0*/  @!P1 NANOSLEEP.SYNCS 0x989680 ;  /* 0x009896800000995d */ /* 0x004fea0003900000 */
[----:B------:R-:W2:Y:S02]  /*e900*/  @!P1 SYNCS.PHASECHK.TRANS64 P1, [R9+URZ+0x19c50], R0 ;  /* 0x019c5000090095a7 */ /* 0x000ea4000802007f */
[----:B--2---:R-:W-:Y:S05]  /*e910*/  @!P1 BRA `(.L_x_1794) ;  /* 0xfffffffc00ec9947 */ /* 0x004fea000383ffff */
[----:B------:R-:W-:Y:S05]  /*e920*/  BRA `(.L_x_1793) ;  /* 0xffffff7800507947 */ /* 0x000fea000383ffff */
.L_x_1801:
[----:B-1----:R-:W-:-:S04]  /*e930*/  IMAD.U32 R6, RZ, RZ, UR14 ;  /* 0x0000000eff067e24 */ /* 0x002fc8000f8e00ff */
[----:B------:R1:W2:Y:S03]  /*e940*/  SYNCS.PHASECHK.TRANS64.TRYWAIT P1, [R6+URZ+0x19c50], R5 ;  /* 0x019c5005060075a7 */ /* 0x0002a6000802017f */
[----:B--2---:R-:W-:Y:S05]  /*e950*/  @!P1 NANOSLEEP.SYNCS 0x989680 ;  /* 0x009896800000995d */ /* 0x004fea0003900000 */
[----:B------:R-:W2:Y:S02]  /*e960*/  @!P1 SYNCS.PHASECHK.TRANS64 P1, [R6+URZ+0x19c50], R5 ;  /* 0x019c5005060095a7 */ /* 0x000ea4000802007f */
[----:B--2---:R-:W-:Y:S05]  /*e970*/  @!P1 BRA `(.L_x_1801) ;  /* 0xfffffffc00ec9947 */ /* 0x004fea000383ffff */
[----:B------:R-:W-:Y:S05]  /*e980*/  BRA `(.L_x_1800) ;  /* 0xffffff9000a07947 */ /* 0x000fea000383ffff */
.L_x_1827:
        /* <DEDUP_REMOVED lines=10> */
.L_x_1899:
[----:B------:R-:W-:Y:S05]  /*ea30*/  BRA `(.L_x_1900) ;  /* 0xffffffc800847947 */ /* 0x000fea000383ffff */
.L_x_1830:
[----:B0-----:R0:W1:Y:S02]  /*ea40*/  SYNCS.PHASECHK.TRANS64.TRYWAIT P0, [R4+URZ+0x19c80], R21 ;  /* 0x019c8015040075a7 */ /* 0x001064000800017f */
[----:B-1----:R-:W-:Y:S05]  /*ea50*/  @!P0 NANOSLEEP.SYNCS 0x989680 ;  /* 0x009896800000895d */ /* 0x002fea0003900000 */
[----:B------:R-:W1:Y:S02]  /*ea60*/  @!P0 SYNCS.PHASECHK.TRANS64 P0, [R4+URZ+0x19c80], R21 ;  /* 0x019c8015040085a7 */ /* 0x000e64000800007f */
[----:B-1----:R-:W-:Y:S05]  /*ea70*/  @!P0 BRA `(.L_x_1830) ;  /* 0xfffffffc00f08947 */ /* 0x002fea000383ffff */
[----:B------:R-:W-:Y:S05]  /*ea80*/  BRA `(.L_x_1901) ;  /* 0xffffffcc00287947 */ /* 0x000fea000383ffff */
.L_x_1831:
        /* <DEDUP_REMOVED lines=8> */
.L_x_1903:
[----:B------:R-:W-:Y:S05]  /*eb10*/  BSYNC B0 ;  /* 0x0000000000007941 */ /* 0x000fea0003800000 */
.L_x_1902:
        /* <DEDUP_REMOVED lines=9> */
.L_x_1904:
[----:B------:R-:W-:Y:S02]  /*ebb0*/  IMAD.MOV.U32 R13, RZ, RZ, R9 ;  /* 0x000000ffff0d7224 */ /* 0x000fe400078e0009 */
[----:B------:R-:W-:Y:S02]  /*ebc0*/  IMAD.MOV.U32 R12, RZ, RZ, 0x1 ;  /* 0x00000001ff0c7424 */ /* 0x000fe400078e00ff */
[----:B------:R-:W-:-:S07]  /*ebd0*/  IMAD.MOV.U32 R2, RZ, RZ, R14 ;  /* 0x000000ffff027224 */ /* 0x000fce00078e000e */
[----:B------:R-:W-:Y:S05]  /*ebe0*/  WARPSYNC.COLLECTIVE R15, `(.L_x_1905) ;  /* 0x000000000f087348 */ /* 0x000fea0003c00000 */
[----:B------:R0:W1:Y:S02]  /*ebf0*/  SHFL.IDX P6, R14, R13, R12, R11 ;  /* 0x0000000c0d0e7389 */ /* 0x00006400000c000b */
[----:B01----:R-:W-:Y:S01]  /*ec00*/  ENDCOLLECTIVE ;  /* 0x000000000000791b */ /* 0x003fe20003800000 */
.L_x_1905:
        /* <DEDUP_REMOVED lines=14> */
.L_x_1906:
        /* <DEDUP_REMOVED lines=8> */
.L_x_1836:
[----:B---3--:R3:W4:Y:S02]  /*ed70*/  SYNCS.PHASECHK.TRANS64.TRYWAIT P0, [R4+URZ+0x19c40], R21 ;  /* 0x019c4015040075a7 */ /* 0x008724000800017f */
[----:B----4-:R-:W-:Y:S05]  /*ed80*/  @!P0 NANOSLEEP.SYNCS 0x989680 ;  /* 0x009896800000895d */ /* 0x010fea0003900000 */
[----:B------:R-:W4:Y:S02]  /*ed90*/  @!P0 SYNCS.PHASECHK.TRANS64 P0, [R4+URZ+0x19c40], R21 ;  /* 0x019c4015040085a7 */ /* 0x000f24000800007f */
[----:B----4-:R-:W-:Y:S05]  /*eda0*/  @!P0 BRA `(.L_x_1836) ;  /* 0xfffffffc00f08947 */ /* 0x010fea000383ffff */
[----:B------:R-:W-:Y:S05]  /*edb0*/  BRA `(.L_x_1908) ;  /* 0xffffffcc00947947 */ /* 0x000fea000383ffff */
.L_x_1837:
        /* <DEDUP_REMOVED lines=8> */
.L_x_1910:
[----:B------:R-:W-:Y:S05]  /*ee40*/  BSYNC B0 ;  /* 0x0000000000007941 */ /* 0x000fea0003800000 */
.L_x_1909:
        /* <DEDUP_REMOVED lines=8> */
.L_x_1911:
[----:B------:R-:W-:Y:S02]  /*eed0*/  IMAD.MOV.U32 R13, RZ, RZ, R6 ;  /* 0x000000ffff0d7224 */ /* 0x000fe400078e0006 */
[----:B------:R-:W-:Y:S02]  /*eee0*/  IMAD.MOV.U32 R12, RZ, RZ, 0x1 ;  /* 0x00000001ff0c7424 */ /* 0x000fe400078e00ff */
[----:B------:R-:W-:-:S07]  /*eef0*/  IMAD.MOV.U32 R3, RZ, RZ, R14 ;  /* 0x000000ffff037224 */ /* 0x000fce00078e000e */
[----:B------:R-:W-:Y:S05]  /*ef00*/  WARPSYNC.COLLECTIVE R15, `(.L_x_1912) ;  /* 0x000000000f087348 */ /* 0x000fea0003c00000 */
[----:B------:R0:W1:Y:S02]  /*ef10*/  SHFL.IDX P6, R14, R13, R12, R11 ;  /* 0x0000000c0d0e7389 */ /* 0x00006400000c000b */
[----:B01----:R-:W-:Y:S01]  /*ef20*/  ENDCOLLECTIVE ;  /* 0x000000000000791b */ /* 0x003fe20003800000 */
.L_x_1912:
        /* <DEDUP_REMOVED lines=10> */
.L_x_1913:
        /* <DEDUP_REMOVED lines=8> */
.L_x_1842:
[----:B------:R-:W-:Y:S02]  /*f050*/  IMAD.MOV.U32 R13, RZ, RZ, R0 ;  /* 0x000000ffff0d7224 */ /* 0x000fe400078e0000 */
[----:B------:R-:W-:Y:S02]  /*f060*/  IMAD.MOV.U32 R12, RZ, RZ, RZ ;  /* 0x000000ffff0c7224 */ /* 0x000fe400078e00ff */
[----:B------:R-:W-:Y:S02]  /*f070*/  IMAD.MOV.U32 R11, RZ, RZ, 0x1e1f ;  /* 0x00001e1fff0b7424 */ /* 0x000fe400078e00ff */
[----:B------:R-:W-:Y:S02]  /*f080*/  IMAD.MOV.U32 R15, RZ, RZ, -0x1 ;  /* 0xffffffffff0f7424 */ /* 0x000fe400078e00ff */
[----:B------:R-:W-:-:S07]  /*f090*/  IMAD.U32 R5, RZ, RZ, UR43 ;  /* 0x0000002bff057e24 */ /* 0x000fce000f8e00ff */
[----:B-----5:R-:W-:Y:S05]  /*f0a0*/  WARPSYNC.COLLECTIVE R15, `(.L_x_1915) ;  /* 0x000000000f087348 */ /* 0x020fea0003c00000 */
[----:B------:R0:W1:Y:S02]  /*f0b0*/  SHFL.IDX P6, R14, R13, R12, R11 ;  /* 0x0000000c0d0e7389 */ /* 0x00006400000c000b */
[----:B01---5:R-:W-:Y:S01]  /*f0c0*/  ENDCOLLECTIVE ;  /* 0x000000000000791b */ /* 0x023fe20003800000 */
.L_x_1915:
[----:B------:R-:W-:-:S05]  /*f0d0*/  IMAD R5, R5, 0xc0, R10 ;  /* 0x000000c005057824 */ /* 0x000fca00078e020a */
[----:B------:R-:W-:Y:S01]  /*f0e0*/  ISETP.GE.AND P1, PT, R5, UR37, PT ;  /* 0x0000002505007c0c */ /* 0x000fe2000bf26270 */
[----:B------:R-:W-:Y:S02]  /*f0f0*/  IMAD.MOV.U32 R13, RZ, RZ, R4 ;  /* 0x000000ffff0d7224 */ /* 0x000fe400078e0004 */
[----:B------:R-:W-:-:S10]  /*f100*/  IMAD.MOV.U32 R2, RZ, RZ, R14 ;  /* 0x000000ffff027224 */ /* 0x000fd400078e000e */
[----:B------:R-:W-:Y:S05]  /*f110*/  WARPSYNC.COLLECTIVE R15, `(.L_x_1916) ;  /* 0x000000000f087348 */ /* 0x000fea0003c00000 */
[----:B------:R0:W1:Y:S02]  /*f120*/  SHFL.IDX P6, R14, R13, R12, R11 ;  /* 0x0000000c0d0e7389 */ /* 0x00006400000c000b */
[----:B01----:R-:W-:Y:S01]  /*f130*/  ENDCOLLECTIVE ;  /* 0x000000000000791b */ /* 0x003fe20003800000 */
.L_x_1916:
[----:B------:R-:W-:Y:S02]  /*f140*/  IMAD.MOV.U32 R13, RZ, RZ, R0 ;  /* 0x000000ffff0d7224 */ /* 0x000fe400078e0000 */
[----:B------:R-:W-:Y:S02]  /*f150*/  IMAD.MOV.U32 R12, RZ, RZ, 0x1 ;  /* 0x00000001ff0c7424 */ /* 0x000fe400078e00ff */
[----:B------:R-:W-:-:S07]  /*f160*/  IMAD.MOV.U32 R3, RZ, RZ, R14 ;  /* 0x000000ffff037224 */ /* 0x000fce00078e000e */
[----:B------:R-:W-:Y:S05]  /*f170*/  WARPSYNC.COLLECTIVE R15, `(.L_x_1917) ;  /* 0x000000000f087348 */ /* 0x000fea0003c00000 */
[----:B------:R0:W1:Y:S02]  /*f180*/  SHFL.IDX P6, R14, R13, R12, R11 ;  /* 0x0000000c0d0e7389 */ /* 0x00006400000c000b */
[----:B01----:R-:W-:Y:S01]  /*f190*/  ENDCOLLECTIVE ;  /* 0x000000000000791b */ /* 0x003fe20003800000 */
.L_x_1917:
        /* <DEDUP_REMOVED lines=10> */
.L_x_1918:
        /* <DEDUP_REMOVED lines=13> */
.L_x_1919:
        /* <DEDUP_REMOVED lines=9> */
.L_x_1920:
[----:B------:R-:W-:Y:S01]  /*f3a0*/  @!PT LDS RZ, [RZ] ;  /* 0x00000000fffff984 */ /* 0x000fe20000000800 */
[----:B------:R-:W-:Y:S01]  /*f3b0*/  @!PT LDS RZ, [RZ] ;  /* 0x00000000fffff984 */ /* 0x000fe20000000800 */
[----:B------:R-:W-:Y:S01]  /*f3c0*/  @!PT LDS RZ, [RZ] ;  /* 0x00000000fffff984 */ /* 0x000fe20000000800 */
[----:B------:R1:W-:Y:S04]  /*f3d0*/  @!P1 LDGSTS.E.BYPASS.LTC128B.128 [R8+0xf800], desc[UR50][R2.64], !P3 ;  /* 0x0f80000002089fae */ /* 0x0003e8000d901d72 */
[----:B------:R1:W-:Y:S04]  /*f3e0*/  @!P1 LDGSTS.E.BYPASS.LTC128B.128 [R8+0x11000], desc[UR50][R2.64+0x20], !P4 ;  /* 0x1100002002089fae */ /* 0x0003e8000e101d72 */
[----:B------:R1:W-:Y:S01]  /*f3f0*/  @!P1 LDGSTS.E.BYPASS.LTC128B.128 [R8+0x12800], desc[UR50][R2.64+0x40], !P5 ;  /* 0x1280004002089fae */ /* 0x0003e2000e901d72 */
[----:B------:R-:W-:Y:S05]  /*f400*/  BRA `(.L_x_1921) ;  /* 0xffffffd000f47947 */ /* 0x000fea000383ffff */
.L_x_1847:
[----:B0-----:R0:W1:Y:S02]  /*f410*/  SYNCS.PHASECHK.TRANS64.TRYWAIT P0, [R16+URZ+0x19c20], R3 ;  /* 0x019c2003100075a7 */ /* 0x001064000800017f */
[----:B-1----:R-:W-:Y:S05]  /*f420*/  @!P0 NANOSLEEP.SYNCS 0x989680 ;  /* 0x009896800000895d */ /* 0x002fea0003900000 */
[----:B------:R-:W1:Y:S02]  /*f430*/  @!P0 SYNCS.PHASECHK.TRANS64 P0, [R16+URZ+0x19c20], R3 ;  /* 0x019c2003100085a7 */ /* 0x000e64000800007f */
[----:B-1----:R-:W-:Y:S05]  /*f440*/  @!P0 BRA `(.L_x_1847) ;  /* 0xfffffffc00f08947 */ /* 0x002fea000383ffff */
[----:B------:R-:W-:Y:S05]  /*f450*/  BRA `(.L_x_1922) ;  /* 0xffffffd400647947 */ /* 0x000fea000383ffff */
.L_x_1851:
[----:B0-----:R0:W1:Y:S02]  /*f460*/  SYNCS.PHASECHK.TRANS64.TRYWAIT P0, [R4+URZ+0x19c80], R10 ;  /* 0x019c800a040075a7 */ /* 0x001064000800017f */
[----:B-1----:R-:W-:Y:S05]  /*f470*/  @!P0 NANOSLEEP.SYNCS 0x989680 ;  /* 0x009896800000895d */ /* 0x002fea0003900000 */
[----:B------:R-:W1:Y:S02]  /*f480*/  @!P0 SYNCS.PHASECHK.TRANS64 P0, [R4+URZ+0x19c80], R10 ;  /* 0x019c800a040085a7 */ /* 0x000e64000800007f */
[----:B-1----:R-:W-:Y:S05]  /*f490*/  @!P0 BRA `(.L_x_1851) ;  /* 0xfffffffc00f08947 */ /* 0x002fea000383ffff */
[----:B------:R-:W-:Y:S05]  /*f4a0*/  BRA `(.L_x_1923) ;  /* 0xffffffd800287947 */ /* 0x000fea000383ffff */
.L_x_1852:
        /* <DEDUP_REMOVED lines=8> */
.L_x_1925:
[----:B------:R-:W-:Y:S05]  /*f530*/  BSYNC B0 ;  /* 0x0000000000007941 */ /* 0x000fea0003800000 */
.L_x_1924:
        /* <DEDUP_REMOVED lines=10> */
.L_x_1926:
        /* <DEDUP_REMOVED lines=11> */
.L_x_1927:
        /* <DEDUP_REMOVED lines=11> */
.L_x_1928:
[----:B------:R-:W-:Y:S01]  /*f740*/  IMAD.MOV.U32 R2, RZ, RZ, R14 ;  /* 0x000000ffff027224 */ /* 0x000fe200078e000e */
[----:B------:R-:W-:Y:S06]  /*f750*/  BRA `(.L_x_1929) ;  /* 0xffffffd800147947 */ /* 0x000fec000383ffff */
.L_x_1857:
[----:B---3--:R3:W4:Y:S02]  /*f760*/  SYNCS.PHASECHK.TRANS64.TRYWAIT P0, [R4+URZ+0x19c40], R10 ;  /* 0x019c400a040075a7 */ /* 0x008724000800017f */
[----:B----4-:R-:W-:Y:S05]  /*f770*/  @!P0 NANOSLEEP.SYNCS 0x989680 ;  /* 0x009896800000895d */ /* 0x010fea0003900000 */
[----:B------:R-:W4:Y:S02]  /*f780*/  @!P0 SYNCS.PHASECHK.TRANS64 P0, [R4+URZ+0x19c40], R10 ;  /* 0x019c400a040085a7 */ /* 0x000f24000800007f */
[----:B----4-:R-:W-:Y:S05]  /*f790*/  @!P0 BRA `(.L_x_1857) ;  /* 0xfffffffc00f08947 */ /* 0x010fea000383ffff */
[----:B------:R-:W-:Y:S05]  /*f7a0*/  BRA `(.L_x_1930) ;  /* 0xffffffd800787947 */ /* 0x000fea000383ffff */
.L_x_1858:
        /* <DEDUP_REMOVED lines=8> */
.L_x_1932:
[----:B------:R-:W-:Y:S05]  /*f830*/  BSYNC B0 ;  /* 0x0000000000007941 */ /* 0x000fea0003800000 */
.L_x_1931:
        /* <DEDUP_REMOVED lines=8> */
.L_x_1933:
[----:B------:R-:W-:Y:S02]  /*f8c0*/  IMAD.MOV.U32 R13, RZ, RZ, R8 ;  /* 0x000000ffff0d7224 */ /* 0x000fe400078e0008 */
[----:B------:R-:W-:Y:S02]  /*f8d0*/  IMAD.MOV.U32 R12, RZ, RZ, 0x1 ;  /* 0x00000001ff0c7424 */ /* 0x000fe400078e00ff */
[----:B------:R-:W-:-:S07]  /*f8e0*/  IMAD.MOV.U32 R2, RZ, RZ, R14 ;  /* 0x000000ffff027224 */ /* 0x000fce00078e000e */
[----:B------:R-:W-:Y:S05]  /*f8f0*/  WARPSYNC.COLLECTIVE R15, `(.L_x_1934) ;  /* 0x000000000f087348 */ /* 0x000fea0003c00000 */
[----:B------:R0:W1:Y:S02]  /*f900*/  SHFL.IDX P6, R14, R13, R12, R11 ;  /* 0x0000000c0d0e7389 */ /* 0x00006400000c000b */
[----:B01----:R-:W-:Y:S01]  /*f910*/  ENDCOLLECTIVE ;  /* 0x000000000000791b */ /* 0x003fe20003800000 */
.L_x_1934:
        /* <DEDUP_REMOVED lines=13> */
.L_x_1935:
[----:B------:R-:W-:Y:S01]  /*f9f0*/  IMAD.MOV.U32 R2, RZ, RZ, R14 ;  /* 0x000000ffff027224 */ /* 0x000fe200078e000e */
[----:B------:R-:W-:Y:S06]  /*fa00*/  BRA `(.L_x_1936) ;  /* 0xffffffd8006c7947 */ /* 0x000fec000383ffff */
.L_x_1863:
[----:B0-----:R0:W4:Y:S02]  /*fa10*/  SYNCS.PHASECHK.TRANS64.TRYWAIT P2, [R2+URZ+0x19c70], R3 ;  /* 0x019c7003020075a7 */ /* 0x001124000804017f */
[----:B----4-:R-:W-:Y:S05]  /*fa20*/  @!P2 NANOSLEEP.SYNCS 0x989680 ;  /* 0x009896800000a95d */ /* 0x010fea0003900000 */
[----:B------:R-:W4:Y:S02]  /*fa30*/  @!P2 SYNCS.PHASECHK.TRANS64 P2, [R2+URZ+0x19c70], R3 ;  /* 0x019c70030200a5a7 */ /* 0x000f24000804007f */
[----:B----4-:R-:W-:Y:S05]  /*fa40*/  @!P2 BRA `(.L_x_1863) ;  /* 0xfffffffc00f0a947 */ /* 0x010fea000383ffff */
[----:B------:R-:W-:Y:S05]  /*fa50*/  BRA `(.L_x_1937) ;  /* 0xffffffd800d87947 */ /* 0x000fea000383ffff */
.L_x_1865:
[----:B0-----:R0:W2:Y:S02]  /*fa60*/  SYNCS.PHASECHK.TRANS64.TRYWAIT P2, [R2+URZ+0x19c60], R4 ;  /* 0x019c6004020075a7 */ /* 0x0010a4000804017f */
[----:B--2---:R-:W-:Y:S05]  /*fa70*/  @!P2 NANOSLEEP.SYNCS 0x989680 ;  /* 0x009896800000a95d */ /* 0x004fea0003900000 */
[----:B------:R-:W2:Y:S02]  /*fa80*/  @!P2 SYNCS.PHASECHK.TRANS64 P2, [R2+URZ+0x19c60], R4 ;  /* 0x019c60040200a5a7 */ /* 0x000ea4000804007f */
[----:B--2---:R-:W-:Y:S05]  /*fa90*/  @!P2 BRA `(.L_x_1865) ;  /* 0xfffffffc00f0a947 */ /* 0x004fea000383ffff */
[----:B------:R-:W-:Y:S05]  /*faa0*/  BRA `(.L_x_1938) ;  /* 0xffffffd800e87947 */ /* 0x000fea000383ffff */
.L_x_1873:
[----:B0-----:R0:W1:Y:S02]  /*fab0*/  SYNCS.PHASECHK.TRANS64.TRYWAIT P2, [R3+URZ+0x19c70], R0 ;  /* 0x019c7000030075a7 */ /* 0x001064000804017f */
[----:B-1----:R-:W-:Y:S05]  /*fac0*/  @!P2 NANOSLEEP.SYNCS 0x989680 ;  /* 0x009896800000a95d */ /* 0x002fea0003900000 */
[----:B------:R-:W1:Y:S02]  /*fad0*/  @!P2 SYNCS.PHASECHK.TRANS64 P2, [R3+URZ+0x19c70], R0 ;  /* 0x019c70000300a5a7 */ /* 0x000e64000804007f */
[----:B-1----:R-:W-:Y:S05]  /*fae0*/  @!P2 BRA `(.L_x_1873) ;  /* 0xfffffffc00f0a947 */ /* 0x002fea000383ffff */
[----:B------:R-:W-:Y:S05]  /*faf0*/  BRA `(.L_x_1939) ;  /* 0xffffffe000587947 */ /* 0x000fea000383ffff */
.L_x_1875:
[----:B0-----:R0:W1:Y:S02]  /*fb00*/  SYNCS.PHASECHK.TRANS64.TRYWAIT P2, [R3+URZ+0x19c60], R0 ;  /* 0x019c6000030075a7 */ /* 0x001064000804017f */
[----:B-1----:R-:W-:Y:S05]  /*fb10*/  @!P2 NANOSLEEP.SYNCS 0x989680 ;  /* 0x009896800000a95d */ /* 0x002fea0003900000 */
[----:B------:R-:W1:Y:S02]  /*fb20*/  @!P2 SYNCS.PHASECHK.TRANS64 P2, [R3+URZ+0x19c60], R0 ;  /* 0x019c60000300a5a7 */ /* 0x000e64000804007f */
[----:B-1----:R-:W-:Y:S05]  /*fb30*/  @!P2 BRA `(.L_x_1875) ;  /* 0xfffffffc00f0a947 */ /* 0x002fea000383ffff */
[----:B------:R-:W-:Y:S05]  /*fb40*/  BRA `(.L_x_1940) ;  /* 0xffffffe000647947 */ /* 0x000fea000383ffff */
.L_x_1882:
[----:B0-----:R0:W1:Y:S02]  /*fb50*/  SYNCS.PHASECHK.TRANS64.TRYWAIT P0, [R5+URZ+0x19c20], R0 ;  /* 0x019c2000050075a7 */ /* 0x001064000800017f */
[----:B-1----:R-:W-:Y:S05]  /*fb60*/  @!P0 NANOSLEEP.SYNCS 0x989680 ;  /* 0x009896800000895d */ /* 0x002fea0003900000 */
[----:B------:R-:W1:Y:S02]  /*fb70*/  @!P0 SYNCS.PHASECHK.TRANS64 P0, [R5+URZ+0x19c20], R0 ;  /* 0x019c2000050085a7 */ /* 0x000e64000800007f */
[----:B-1----:R-:W-:Y:S05]  /*fb80*/  @!P0 BRA `(.L_x_1882) ;  /* 0xfffffffc00f08947 */ /* 0x002fea000383ffff */
[----:B------:R-:W-:Y:S05]  /*fb90*/  BRA `(.L_x_1941) ;  /* 0xffffffe800007947 */ /* 0x000fea000383ffff */
.L_x_1883:
        /* <DEDUP_REMOVED lines=11> */
.L_x_1943:
[----:B------:R-:W-:Y:S05]  /*fc50*/  BSYNC B0 ;  /* 0x0000000000007941 */ /* 0x000fea0003800000 */
.L_x_1942:
[----:B------:R-:W-:Y:S05]  /*fc60*/  BRA `(.L_x_1944) ;  /* 0xffffffe400e87947 */ /* 0x000fea000383ffff */
.L_x_1886:
[----:B------:R-:W-:Y:S01]  /*fc70*/  BSSY B1, `(.L_x_1945) ;  /* 0x0000006000017945 */ /* 0x000fe20003800000 */
[----:B------:R-:W-:-:S07]  /*fc80*/  IMAD.MOV.U32 R15, RZ, RZ, -0x1 ;  /* 0xffffffffff0f7424 */ /* 0x000fce00078e00ff */
[----:B0-----:R-:W-:Y:S05]  /*fc90*/  WARPSYNC.COLLECTIVE R15, `(.L_x_1946) ;  /* 0x000000000f0c7348 */ /* 0x001fea0003c00000 */
[----:B------:R-:W-:Y:S02]  /*fca0*/  ELECT P6, UR62, PT ;  /* 0x00000000003e782f */ /* 0x000fe400038c0000 */
[----:B------:R-:W-:Y:S01]  /*fcb0*/  MOV R14, UR62 ;  /* 0x0000003e000e7c02 */ /* 0x000fe20008000f00 */
[----:B0-----:R-:W-:Y:S10]  /*fcc0*/  ENDCOLLECTIVE ;  /* 0x000000000000791b */ /* 0x001ff40003800000 */
.L_x_1946:
[----:B------:R-:W-:Y:S05]  /*fcd0*/  BSYNC B1 ;  /* 0x0000000000017941 */ /* 0x000fea0003800000 */
.L_x_1945:
[----:B------:R-:W-:Y:S05]  /*fce0*/  BRA `(.L_x_1947) ;  /* 0xffffffe400e07947 */ /* 0x000fea000383ffff */
.L_x_1888:
[----:B0-----:R0:W1:Y:S02]  /*fcf0*/  SYNCS.PHASECHK.TRANS64.TRYWAIT P1, [R3+URZ+0x19c40], R2 ;  /* 0x019c4002030075a7 */ /* 0x001064000802017f */
[----:B-1----:R-:W-:Y:S05]  /*fd00*/  @!P1 NANOSLEEP.SYNCS 0x989680 ;  /* 0x009896800000995d */ /* 0x002fea0003900000 */
[----:B------:R-:W1:Y:S02]  /*fd10*/  @!P1 SYNCS.PHASECHK.TRANS64 P1, [R3+URZ+0x19c40], R2 ;  /* 0x019c4002030095a7 */ /* 0x000e64000802007f */
[----:B-1----:R-:W-:Y:S05]  /*fd20*/  @!P1 BRA `(.L_x_1888) ;  /* 0xfffffffc00f09947 */ /* 0x002fea000383ffff */
[----:B------:R-:W-:Y:S05]  /*fd30*/  BRA `(.L_x_1948) ;  /* 0xffffffe800007947 */ /* 0x000fea000383ffff */
.L_x_1890:
[----:B-1----:R1:W2:Y:S02]  /*fd40*/  SYNCS.PHASECHK.TRANS64.TRYWAIT P1, [R5+URZ+0x19c40], R0 ;  /* 0x019c4000050075a7 */ /* 0x0022a4000802017f */
[----:B--2---:R-:W-:Y:S05]  /*fd50*/  @!P1 NANOSLEEP.SYNCS 0x989680 ;  /* 0x009896800000995d */ /* 0x004fea0003900000 */
[----:B------:R-:W2:Y:S02]  /*fd60*/  @!P1 SYNCS.PHASECHK.TRANS64 P1, [R5+URZ+0x19c40], R0 ;  /* 0x019c4000050095a7 */ /* 0x000ea4000802007f */
[----:B--2---:R-:W-:Y:S05]  /*fd70*/  @!P1 BRA `(.L_x_1890) ;  /* 0xfffffffc00f09947 */ /* 0x004fea000383ffff */
[----:B------:R-:W-:Y:S05]  /*fd80*/  BRA `(.L_x_1949) ;  /* 0xffffffe8000c7947 */ /* 0x000fea000383ffff */
.L_x_1892:
[----:B--2---:R2:W3:Y:S02]  /*fd90*/  SYNCS.PHASECHK.TRANS64.TRYWAIT P1, [R3+URZ+0x19c60], R2 ;  /* 0x019c6002030075a7 */ /* 0x0044e4000802017f */
[----:B---3--:R-:W-:Y:S05]  /*fda0*/  @!P1 NANOSLEEP.SYNCS 0x989680 ;  /* 0x009896800000995d */ /* 0x008fea0003900000 */
[----:B------:R-:W3:Y:S02]  /*fdb0*/  @!P1 SYNCS.PHASECHK.TRANS64 P1, [R3+URZ+0x19c60], R2 ;  /* 0x019c6002030095a7 */ /* 0x000ee4000802007f */
[----:B---3--:R-:W-:Y:S05]  /*fdc0*/  @!P1 BRA `(.L_x_1892) ;  /* 0xfffffffc00f09947 */ /* 0x008fea000383ffff */
[----:B------:R-:W-:Y:S05]  /*fdd0*/  BRA `(.L_x_1950) ;  /* 0xffffffe800087947 */ /* 0x000fea000383ffff */
.L_x_1894:
[----:B---3--:R3:W4:Y:S02]  /*fde0*/  SYNCS.PHASECHK.TRANS64.TRYWAIT P1, [R5+URZ+0x19c60], R0 ;  /* 0x019c6000050075a7 */ /* 0x008724000802017f */
[----:B----4-:R-:W-:Y:S05]  /*fdf0*/  @!P1 NANOSLEEP.SYNCS 0x989680 ;  /* 0x009896800000995d */ /* 0x010fea0003900000 */
[----:B------:R-:W4:Y:S02]  /*fe00*/  @!P1 SYNCS.PHASECHK.TRANS64 P1, [R5+URZ+0x19c60], R0 ;  /* 0x019c6000050095a7 */ /* 0x000f24000802007f */
[----:B----4-:R-:W-:Y:S05]  /*fe10*/  @!P1 BRA `(.L_x_1894) ;  /* 0xfffffffc00f09947 */ /* 0x010fea000383ffff */
[----:B------:R-:W-:Y:S05]  /*fe20*/  BRA `(.L_x_1951) ;  /* 0xffffffe800047947 */ /* 0x000fea000383ffff */
.L_x_1896:
[----:B----4-:R4:W0:Y:S02]  /*fe30*/  SYNCS.PHASECHK.TRANS64.TRYWAIT P1, [R3+URZ+0x19c80], R2 ;  /* 0x019c8002030075a7 */ /* 0x010824000802017f */
[----:B0-----:R-:W-:Y:S05]  /*fe40*/  @!P1 NANOSLEEP.SYNCS 0x989680 ;  /* 0x009896800000995d */ /* 0x001fea0003900000 */
[----:B------:R-:W0:Y:S02]  /*fe50*/  @!P1 SYNCS.PHASECHK.TRANS64 P1, [R3+URZ+0x19c80], R2 ;  /* 0x019c8002030095a7 */ /* 0x000e24000802007f */
[----:B0-----:R-:W-:Y:S05]  /*fe60*/  @!P1 BRA `(.L_x_1896) ;  /* 0xfffffffc00f09947 */ /* 0x001fea000383ffff */
[----:B------:R-:W-:Y:S05]  /*fe70*/  BRA `(.L_x_1952) ;  /* 0xffffffe800007947 */ /* 0x000fea000383ffff */
.L_x_1953:
        /* <DEDUP_REMOVED lines=16> */
.L_x_2584:


//--------------------- .text._ZN7cutlass13device_kernelIN5flash11enable_sm90INS1_16FlashAttnFwdSm90INS1_25CollectiveMainloopFwdSm90ILi2EN4cute5tupleIJNS5_1CILi1EEES8_S8_EEENS6_IJNS7_ILi192EEENS7_ILi128EEENS7_ILi96EEEEEELi96ENS_12float_e4m3_tEfNS_4arch4Sm90ELb1ELb0ELb0ELb1ELb1ELb0ELb0ELb1ELb1ELb1ELb0ELb0EEENS1_21CollectiveEpilogueFwdINS6_IJSA_SC_SB_EEES9_NS_10bfloat16_tESG_Li384ELb1ELb1ELb0ELb1EEENS1_36VarlenDynamicPersistentTileSchedulerILi192ELi128ELi384ELi128ELb0ELb1ELb1ELb1ELb1ELb1EEEEEEEEEvNT_6ParamsE --------------------------
	.section	.text._ZN7cutlass13device_kernelIN5flash11enable_sm90INS1_16FlashAttnFwdSm90INS1_25CollectiveMainloopFwdSm90ILi2EN4cute5tupleIJNS5_1CILi1EEES8_S8_EEENS6_IJNS7_ILi192EEENS7_ILi128EEENS7_ILi96EEEEEELi96ENS_12float_e4m3_tEfNS_4arch4Sm90ELb1ELb0ELb0ELb1ELb1ELb0ELb0ELb1ELb1ELb1ELb0ELb0EEENS1_21CollectiveEpilogueFwdINS6_IJSA_SC_SB_EEES9_NS_10bfloat16_tESG_Li384ELb1ELb1ELb0ELb1EEENS1_36VarlenDynamicPersistentTileSchedulerILi192ELi128ELi384ELi128ELb0ELb1ELb1ELb1ELb1ELb1EEEEEEEEEvNT_6ParamsE,"ax",@progbits
	.align	128
.text._ZN7cutlass13device_kernelIN5flash11enable_sm90INS1_16FlashAttnFwdSm90INS1_25CollectiveMainloopFwdSm90ILi2EN4cute5tupleIJNS5_1CILi1EEES8_S8_EEENS6_IJNS7_ILi192EEENS7_ILi128EEENS7_ILi96EEEEEELi96ENS_12float_e4m3_tEfNS_4arch4Sm90ELb1ELb0ELb0ELb1ELb1ELb0ELb0ELb1ELb1ELb1ELb0ELb0EEENS1_21CollectiveEpilogueFwdINS6_IJSA_SC_SB_EEES9_NS_10bfloat16_tESG_Li384ELb1ELb1ELb0ELb1EEENS1_36VarlenDynamicPersistentTileSchedulerILi192ELi128ELi384ELi128ELb0ELb1ELb1ELb1ELb1ELb1EEEEEEEEEvNT_6ParamsE:
        .type           _ZN7cutlass13device_kernelIN5flash11enable_sm90INS1_16FlashAttnFwdSm90INS1_25CollectiveMainloopFwdSm90ILi2EN4cute5tupleIJNS5_1CILi1EEES8_S8_EEENS6_IJNS7_ILi192EEENS7_ILi128EEENS7_ILi96EEEEEELi96ENS_12float_e4m3_tEfNS_4arch4Sm90ELb1ELb0ELb0ELb1ELb1ELb0ELb0ELb1ELb1ELb1ELb0ELb0EEENS1_21CollectiveEpilogueFwdINS6_IJSA_SC_SB_EEES9_NS_10bfloat16_tESG_Li384ELb1ELb1ELb0ELb1EEENS1_36VarlenDynamicPersistentTileSchedulerILi192ELi128ELi384ELi128ELb0ELb1ELb1ELb1ELb1ELb1EEEEEEEEEvNT_6ParamsE,@function
        .size           _ZN7cutlass13device_kernelIN5flash11enable_sm90INS1_16FlashAttnFwdSm90INS1_25CollectiveMainloopFwdSm90ILi2EN4cute5tupleIJNS5_1CILi1EEES8_S8_EEENS6_IJNS7_ILi192EEENS7_ILi128EEENS7_ILi96EEEEEELi96ENS_12float_e4m3_tEfNS_4arch4Sm90ELb1ELb0ELb0ELb1ELb1ELb0ELb0ELb1ELb1ELb1ELb0ELb0EEENS1_21CollectiveEpilogueFwdINS6_IJSA_SC_SB_EEES9_NS_10bfloat16_tESG_Li384ELb1ELb1ELb0ELb1EEENS1_36VarlenDynamicPersistentTileSchedulerILi192ELi128ELi384ELi128ELb0ELb1ELb1ELb1ELb1ELb1EEEEEEEEEvNT_6ParamsE,(.L_x_2585 - _ZN7cutlass13device_kernelIN5flash11enable_sm90INS1_16FlashAttnFwdSm90INS1_25CollectiveMainloopFwdSm90ILi2EN4cute5tupleIJNS5_1CILi1EEES8_S8_EEENS6_IJNS7_ILi192EEENS7_ILi128EEENS7_ILi96EEEEEELi96ENS_12float_e4m3_tEfNS_4arch4Sm90ELb1ELb0ELb0ELb1ELb1ELb0ELb0ELb1ELb1ELb1ELb0ELb0EEENS1_21CollectiveEpilogueFwdINS6_IJSA_SC_SB_EEES9_NS_10bfloat16_tESG_Li384ELb1ELb1ELb0ELb1EEENS1_36VarlenDynamicPersistentTileSchedulerILi192ELi128ELi384ELi128ELb0ELb1ELb1ELb1ELb1ELb1EEEEEEEEEvNT_6ParamsE)
        .other          _ZN7cutlass13device_kernelIN5flash11enable_sm90INS1_16FlashAttnFwdSm90INS1_25CollectiveMainloopFwdSm90ILi2EN4cute5tupleIJNS5_1CILi1EEES8_S8_EEENS6_IJNS7_ILi192EEENS7_ILi128EEENS7_ILi96EEEEEELi96ENS_12float_e4m3_tEfNS_4arch4Sm90ELb1ELb0ELb0ELb1ELb1ELb0ELb0ELb1ELb1ELb1ELb0ELb0EEENS1_21CollectiveEpilogueFwdINS6_IJSA_SC_SB_EEES9_NS_10bfloat16_tESG_Li384ELb1ELb1ELb0ELb1EEENS1_36VarlenDynamicPersistentTileSchedulerILi192ELi128ELi384ELi128ELb0ELb1ELb1ELb1ELb1ELb1EEEEEEEEEvNT_6ParamsE,@"STO_CUDA_ENTRY STV_DEFAULT"
_ZN7cutlass13device_kernelIN5flash11enable_sm90INS1_16FlashAttnFwdSm90INS1_25CollectiveMainloopFwdSm90ILi2EN4cute5tupleIJNS5_1CILi1EEES8_S8_EEENS6_IJNS7_ILi192EEENS7_ILi128EEENS7_ILi96EEEEEELi96ENS_12float_e4m3_tEfNS_4arch4Sm90ELb1ELb0ELb0ELb1ELb1ELb0ELb0ELb1ELb1ELb1ELb0ELb0EEENS1_21CollectiveEpilogueFwdINS6_IJSA_SC_SB_EEES9_NS_10bfloat16_tESG_Li384ELb1ELb1ELb0ELb1EEENS1_36VarlenDynamicPersistentTileSchedulerILi192ELi128ELi384ELi128ELb0ELb1ELb1ELb1ELb1ELb1EEEEEEEEEvNT_6ParamsE:
        /* <DEDUP_REMOVED lines=45> */
.L_x_1954:
        /* <DEDUP_REMOVED lines=22> */
.L_x_1955:
        /* <DEDUP_REMOVED lines=18> */
.L_x_1956:
        /* <DEDUP_REMOVED lines=22> */
.L_x_1957:
        /* <DEDUP_REMOVED lines=24> */
.L_x_1958:
        /* <DEDUP_REMOVED lines=8> */
.L_x_1960:
        /* <DEDUP_REMOVED lines=68> */
.L_x_2012:
[----:B01-34-:R-:W0:Y:S01]  /*0cf0*/  LDC.64 R2, c[0x0][0xc88] ;  /* 0x00032200ff027b82 */ /* 0x01be220000000a00 */
[----:B------:R-:W-:Y:S01]  /*0d00*/  ULDC.64 UR6, c[0x0][0xa28] ;  /* 0x00028a0000067ab9 */ /* 0x000fe20000000a00 */
[----:B------:R-:W-:Y:S01]  /*0d10*/  ULDC.64 UR8, c[0x0][0xa18] ;  /* 0x0002860000087ab9 */ /* 0x000fe20000000a00 */
[----:B------:R-:W-:Y:S01]  /*0d20*/  ULDC UR4, c[0x0][0x424] ;  /* 0x0001090000047ab9 */ /* 0x000fe20000000800 */
[----:B0-----:R-:W-:-:S06]  /*0d30*/  IMAD.WIDE R2, R47, 0x4, R2 ;  /* 0x000000042f027825 */ /* 0x001fcc00078e0202 */
[----:B--2---:R-:W2:Y:S01]  /*0d40*/  LDG.E R2, desc[UR52][R2.64] ;  /* 0x0000003402027981 */ /* 0x004ea2000c1e1900 */
[----:B------:R-:W-:Y:S02]  /*0d50*/  UISETP.NE.U32.AND UP0, UPT, UR6, URZ, UPT ;  /* 0x0000003f0600728c */ /* 0x000fe4000bf05070 */
[----:B------:R-:W-:Y:S02]  /*0d60*/  UISETP.NE.U32.AND UP1, UPT, UR8, URZ, UPT ;  /* 0x0000003f0800728c */ /* 0x000fe4000bf25070 */
[----:B------:R-:W-:Y:S02]  /*0d70*/  UISETP.NE.AND.EX UP0, UPT, UR7, URZ, UPT, UP0 ;  /* 0x0000003f0700728c */ /* 0x000fe4000bf05300 */
[----:B------:R-:W-:-:S04]  /*0d80*/  UISETP.NE.AND.EX UP1, UPT, UR9, URZ, UPT, UP1 ;  /* 0x0000003f0900728c */ /* 0x000fc8000bf25310 */
[----:B------:R-:W-:Y:S02]  /*0d90*/  PLOP3.LUT P0, PT, PT, PT, UP0, 0x80, 0x0 ;  /* 0x000000000000781c */ /* 0x000fe40003f0f008 */
[----:B------:R-:W-:Y:S02]  /*0da0*/  PLOP3.LUT P2, PT, PT, PT, UP1, 0x80, 0x0 ;  /* 0x000000000000781c */ /* 0x000fe40003f4f018 */
[----:B--2---:R-:W-:-:S13]  /*0db0*/  R2UR UR40, R2 ;  /* 0x00000000022872ca */ /* 0x004fda00000e0000 */
[----:B------:R-:W-:Y:S02]  /*0dc0*/  USHF.R.S32.HI UR41, URZ, 0x1f, UR40 ;  /* 0x0000001f3f297899 */ /* 0x000fe40008011428 */
[----:B------:R-:W-:-:S04]  /*0dd0*/  @UP0 ULEA UR6, UP2, UR40, UR6, 0x2 ;  /* 0x0000000628060291 */ /* 0x000fc8000f84103f */
[----:B------:R-:W-:Y:S02]  /*0de0*/  @UP0 ULEA.HI.X UR7, UR40, UR7, UR41, 0x2, UP2 ;  /* 0x0000000728070291 */ /* 0x000fe400090f1429 */
[----:B------:R-:W-:Y:S01]  /*0df0*/  @UP1 ULEA UR8, UP0, UR40, UR8, 0x2 ;  /* 0x0000000828081291 */ /* 0x000fe2000f80103f */
[----:B------:R-:W-:-:S03]  /*0e00*/  IMAD.U32 R2, RZ, RZ, UR6 ;  /* 0x00000006ff027e24 */ /* 0x000fc6000f8e00ff */
[----:B------:R-:W-:Y:S01]  /*0e10*/  @UP1 ULEA.HI.X UR9, UR40, UR9, UR41, 0x2, UP0 ;  /* 0x0000000928091291 */ /* 0x000fe200080f1429 */
[----:B------:R-:W-:Y:S01]  /*0e20*/  IMAD.U32 R3, RZ, RZ, UR7 ;  /* 0x00000007ff037e24 */ /* 0x000fe2000f8e00ff */
[----:B------:R-:W-:Y:S01]  /*0e30*/  ULDC.64 UR6, c[0x0][0x418] ;  /* 0x0001060000067ab9 */ /* 0x000fe20000000a00 */
[----:B-----5:R-:W-:-:S03]  /*0e40*/  IMAD.U32 R4, RZ, RZ, UR8 ;  /* 0x00000008ff047e24 */ /* 0x020fc6000f8e00ff */
[----:B------:R-:W-:Y:S01]  /*0e50*/  IMAD.U32 R5, RZ, RZ, UR9 ;  /* 0x00000009ff057e24 */ /* 0x000fe2000f8e00ff */
[----:B------:R-:W2:Y:S01]  /*0e60*/  @P0 LDG.E R2, desc[UR52][R2.64] ;  /* 0x0000003402020981 */ /* 0x000ea2000c1e1900 */
[----:B------:R-:W-:Y:S01]  /*0e70*/  UISETP.NE.U32.AND UP0, UPT, UR6, URZ, UPT ;  /* 0x0000003f0600728c */ /* 0x000fe2000bf05070 */
[----:B------:R-:W-:Y:S02]  /*0e80*/  ULDC.64 UR8, c[0x0][0xa20] ;  /* 0x0002880000087ab9 */ /* 0x000fe40000000a00 */
[----:B------:R-:W3:Y:S01]  /*0e90*/  @P2 LDG.E R4, desc[UR52][R4.64] ;  /* 0x0000003404042981 */ /* 0x000ee2000c1e1900 */
[----:B------:R-:W-:Y:S01]  /*0ea0*/  UISETP.NE.AND.EX UP0, UPT, UR7, URZ, UPT, UP0 ;  /* 0x0000003f0700728c */ /* 0x000fe2000bf05300 */
[----:B------:R-:W-:Y:S01]  /*0eb0*/  ISETP.NE.U32.AND P1, PT, RZ, UR8, PT ;  /* 0x00000008ff007c0c */ /* 0x000fe2000bf25070 */
[----:B------:R-:W-:Y:S01]  /*0ec0*/  ULDC UR6, c[0x0][0x2f0] ;  /* 0x0000bc0000067ab9 */ /* 0x000fe20000000800 */
[----:B------:R-:W-:Y:S01]  /*0ed0*/  UMOV UR49, URZ ;  /* 0x0000003f00317c82 */ /* 0x000fe20008000000 */
[----:B------:R-:W-:Y:S01]  /*0ee0*/  USEL UR4, UR4, 0x1, UP0 ;  /* 0x0000000104047887 */ /* 0x000fe20008000000 */
[----:B------:R-:W-:-:S03]  /*0ef0*/  ISETP.NE.AND.EX P1, PT, RZ, UR9, PT, P1 ;  /* 0x00000009ff007c0c */ /* 0x000fc6000bf25310 */
[----:B------:R-:W-:Y:S01]  /*0f00*/  UIMAD UR4, UR4, UR6, URZ ;  /* 0x00000006040472a4 */ /* 0x000fe2000f8e023f */
        /* <DEDUP_REMOVED lines=17> */
.L_x_1961:
[----:B------:R-:W-:Y:S01]  /*1020*/  UMOV UR42, UR48 ;  /* 0x00000030002a7c82 */ /* 0x000fe20008000000 */
[----:B------:R-:W-:Y:S05]  /*1030*/  @!P1 BRA `(.L_x_1962) ;  /* 0x00000000001c9947 */ /* 0x000fea0003800000 */
[----:B------:R-:W-:-:S04]  /*1040*/  ULEA UR4, UP0, UR40, UR8, 0x2 ;  /* 0x0000000828047291 */ /* 0x000fc8000f80103f */
[----:B------:R-:W-:Y:S02]  /*1050*/  ULEA.HI.X UR6, UR40, UR9, UR41, 0x2, UP0 ;  /* 0x0000000928067291 */ /* 0x000fe400080f1429 */
[----:B------:R-:W-:-:S04]  /*1060*/  IMAD.U32 R2, RZ, RZ, UR4 ;  /* 0x00000004ff027e24 */ /* 0x000fc8000f8e00ff */
[----:B------:R-:W-:-:S05]  /*1070*/  IMAD.U32 R3, RZ, RZ, UR6 ;  /* 0x00000006ff037e24 */ /* 0x000fca000f8e00ff */
[----:B------:R-:W2:Y:S02]  /*1080*/  LDG.E R2, desc[UR52][R2.64] ;  /* 0x0000003402027981 */ /* 0x000ea4000c1e1900 */
[----:B--2---:R-:W-:Y:S01]  /*1090*/  R2UR UR4, R2 ;  /* 0x00000000020472ca */ /* 0x004fe200000e0000 */
[----:B------:R-:W-:-:S14]  /*10a0*/  BRA `(.L_x_1963) ;  /* 0x0000000000347947 */ /* 0x000fdc0003800000 */
.L_x_1962:
        /* <DEDUP_REMOVED lines=13> */
.L_x_1963:
        /* <DEDUP_REMOVED lines=13> */
[----:B------:R-:W-:Y:S02]  /*1250*/  @UP0 UIMAD UR10, UR41, UR16, URZ ;  /* 0x00000010290a02a4 */ /* 0x000fe4000f8e023f */
[----:B------:R-:W-:Y:S02]  /*1260*/  @UP1 UIMAD UR12, UR41, UR18, URZ ;  /* 0x00000012290c12a4 */ /* 0x000fe4000f8e023f */
[----:B------:R-:W-:Y:S02]  /*1270*/  @UP0 UIMAD UR17, UR40, UR17, UR10 ;  /* 0x00000011281102a4 */ /* 0x000fe4000f8e020a */
[----:B------:R-:W-:Y:S02]  /*1280*/  @UP1 UIMAD.WIDE.U32 UR10, UR40, UR18, URZ ;  /* 0x00000012280a12a5 */ /* 0x000fe4000f8e003f */
[----:B------:R-:W-:-:S02]  /*1290*/  @UP0 UIMAD.WIDE.U32 UR14, UR40, UR16, URZ ;  /* 0x00000010280e02a5 */ /* 0x000fc4000f8e003f */
[----:B------:R-:W-:Y:S02]  /*12a0*/  @UP1 UIMAD UR18, UR40, UR19, UR12 ;  /* 0x00000013281212a4 */ /* 0x000fe4000f8e020c */
[----:B------:R-:W-:Y:S02]  /*12b0*/  @UP1 USHF.R.S32.HI UR19, URZ, 0x1f, UR48 ;  /* 0x0000001f3f131899 */ /* 0x000fe40008011430 */
[----:B------:R-:W-:Y:S01]  /*12c0*/  @UP0 USHF.R.S32.HI UR16, URZ, 0x1f, UR48 ;  /* 0x0000001f3f100899 */ /* 0x000fe20008011430 */
[----:B------:R-:W-:Y:S01]  /*12d0*/  @UP1 ULDC.64 UR12, c[0x0][0x9c0] ;  /* 0x00027000000c1ab9 */ /* 0x000fe20000000a00 */
[----:B------:R-:W-:Y:S02]  /*12e0*/  @UP0 UIADD3 UR15, UR15, UR17, URZ ;  /* 0x000000110f0f0290 */ /* 0x000fe4000fffe03f */
[----:B------:R-:W-:Y:S02]  /*12f0*/  @UP1 UIMAD UR17, UR19, UR12, URZ ;  /* 0x0000000c131112a4 */ /* 0x000fe4000f8e023f */
[----:B------:R-:W-:-:S02]  /*1300*/  @UP0 UIMAD UR16, UR16, UR20, URZ ;  /* 0x00000014101002a4 */ /* 0x000fc4000f8e023f */
[----:B------:R-:W-:Y:S02]  /*1310*/  @UP1 UIADD3 UR11, UR11, UR18, URZ ;  /* 0x000000120b0b1290 */ /* 0x000fe4000fffe03f */
[----:B------:R-:W-:Y:S02]  /*1320*/  @UP1 UIMAD UR17, UR48, UR13, UR17 ;  /* 0x0000000d301112a4 */ /* 0x000fe4000f8e0211 */
[----:B------:R-:W-:Y:S02]  /*1330*/  @UP0 UIMAD UR16, UR48, UR21, UR16 ;  /* 0x00000015301002a4 */ /* 0x000fe4000f8e0210 */
[----:B------:R-:W-:Y:S02]  /*1340*/  @UP0 UIMAD.WIDE.U32 UR14, UR48, UR20, UR14 ;  /* 0x00000014300e02a5 */ /* 0x000fe4000f8e000e */
[----:B------:R-:W-:Y:S02]  /*1350*/  @UP1 UIMAD.WIDE.U32 UR12, UR48, UR12, UR10 ;  /* 0x0000000c300c12a5 */ /* 0x000fe4000f8e000a */
[----:B------:R-:W-:-:S02]  /*1360*/  @UP0 UIADD3 UR11, UR15, UR16, URZ ;  /* 0x000000100f0b0290 */ /* 0x000fc4000fffe03f */
[----:B------:R-:W-:Y:S02]  /*1370*/  @UP0 ULEA UR8, UP2, UR14, UR8, 0x2 ;  /* 0x000000080e080291 */ /* 0x000fe4000f84103f */
[----:B------:R-:W-:Y:S02]  /*1380*/  @UP1 UIADD3 UR10, UR13, UR17, URZ ;  /* 0x000000110d0a1290 */ /* 0x000fe4000fffe03f */
[----:B------:R-:W-:Y:S02]  /*1390*/  @UP1 ULEA UR6, UP3, UR12, UR6, 0x2 ;  /* 0x000000060c061291 */ /* 0x000fe4000f86103f */
[----:B------:R-:W-:Y:S01]  /*13a0*/  @UP0 ULEA.HI.X UR9, UR14, UR9, UR11, 0x2, UP2 ;  /* 0x000000090e090291 */ /* 0x000fe200090f140b */
[----:B------:R-:W-:Y:S01]  /*13b0*/  IMAD.U32 R2, RZ, RZ, UR8 ;  /* 0x00000008ff027e24 */ /* 0x000fe2000f8e00ff */
[----:B------:R-:W-:Y:S02]  /*13c0*/  @UP1 ULEA.HI.X UR7, UR12, UR7, UR10, 0x2, UP3 ;  /* 0x000000070c071291 */ /* 0x000fe400098f140a */
[----:B------:R-:W-:Y:S01]  /*13d0*/  IMAD.U32 R4, RZ, RZ, UR6 ;  /* 0x00000006ff047e24 */ /* 0x000fe2000f8e00ff */
[----:B------:R-:W-:Y:S01]  /*13e0*/  UIMAD UR43, UR5, 0xc0, URZ ;  /* 0x000000c0052b78a4 */ /* 0x000fe2000f8e023f */
[----:B------:R-:W-:Y:S01]  /*13f0*/  IMAD.U32 R3, RZ, RZ, UR9 ;  /* 0x00000009ff037e24 */ /* 0x000fe2000f8e00ff */
[----:B------:R-:W-:Y:S01]  /*1400*/  ULDC UR6, c[0x0][0x988] ;  /* 0x0002620000067ab9 */ /* 0x000fe20000000800 */
[----:B------:R-:W-:Y:S01]  /*1410*/  IMAD.U32 R5, RZ, RZ, UR7 ;  /* 0x00000007ff057e24 */ /* 0x000fe2000f8e00ff */
[----:B------:R-:W-:-:S02]  /*1420*/  ULDC UR5, c[0x0][0x448] ;  /* 0x0001120000057ab9 */ /* 0x000fc40000000800 */
[----:B------:R0:W2:Y:S04]  /*1430*/  @P0 LDG.E R7, desc[UR52][R2.64] ;  /* 0x0000003402070981 */ /* 0x0000a8000c1e1900 */
[----:B------:R-:W2:Y:S01]  /*1440*/  @P1 LDG.E R0, desc[UR52][R4.64] ;  /* 0x0000003404001981 */ /* 0x000ea2000c1e1900 */
[----:B------:R-:W-:Y:S01]  /*1450*/  UISETP.NE.AND UP4, UPT, UR5, 0x1, UPT ;  /* 0x000000010500788c */ /* 0x000fe2000bf85270 */
[----:B------:R-:W-:Y:S01]  /*1460*/  PLOP3.LUT P0, PT, PT, PT, PT, 0x80, 0x0 ;  /* 0x000000000000781c */ /* 0x000fe20003f0f070 */
[----:B------:R-:W-:Y:S01]  /*1470*/  UIADD3 UR49, -UR49, UR4, URZ ;  /* 0x0000000431317290 */ /* 0x000fe2000fffe13f */
[----:B------:R-:W-:Y:S01]  /*1480*/  CS2R R8, SRZ ;  /* 0x0000000000087805 */ /* 0x000fe2000001ff00 */
[----:B------:R-:W-:Y:S01]  /*1490*/  UP2UR UR51, UPR, URZ, 0x10 ;  /* 0x000000103f337883 */ /* 0x000fe20008000000 */
[----:B0-----:R-:W-:Y:S01]  /*14a0*/  IMAD.MOV.U32 R3, RZ, RZ, RZ ;  /* 0x000000ffff037224 */ /* 0x001fe200078e00ff */
[----:B------:R-:W-:Y:S01]  /*14b0*/  UIADD3 UR7, UR49, 0x80, -UR50 ;  /* 0x0000008031077890 */ /* 0x000fe2000fffe832 */
[----:B------:R-:W-:-:S02]  /*14c0*/  CS2R R134, SRZ ;  /* 0x0000000000867805 */ /* 0x000fc4000001ff00 */
[----:B------:R-:W-:Y:S02]  /*14d0*/  CS2R R132, SRZ ;  /* 0x0000000000847805 */ /* 0x000fe4000001ff00 */
[----:B------:R-:W-:Y:S02]  /*14e0*/  CS2R R10, SRZ ;  /* 0x00000000000a7805 */ /* 0x000fe4000001ff00 */
[----:B------:R-:W-:Y:S01]  /*14f0*/  CS2R R126, SRZ ;  /* 0x00000000007e7805 */ /* 0x000fe2000001ff00 */
[----:B------:R-:W-:Y:S01]  /*1500*/  @UP4 ULDC UR4, c[0x0][0x44c] ;  /* 0x0001130000044ab9 */ /* 0x000fe20000000800 */
[----:B------:R-:W-:Y:S01]  /*1510*/  @UP4 ULDC UR8, c[0x0][0x450] ;  /* 0x0001140000084ab9 */ /* 0x000fe20000000800 */
        /* <DEDUP_REMOVED lines=20> */
[----:B------:R-:W-:-:S03]  /*1660*/  CS2R R6, SRZ ;  /* 0x0000000000067805 */ /* 0x000fc6000001ff00 */
[----:B------:R-:W-:Y:S01]  /*1670*/  FMUL.FTZ R0, R0, UR6 ;  /* 0x0000000600007c20 */ /* 0x000fe20008410000 */
[----:B------:R-:W-:-:S04]  /*1680*/  UIADD3 UR6, UR43, 0xbf, URZ ;  /* 0x000000bf2b067890 */ /* 0x000fc8000fffe03f */
[----:B------:R-:W-:Y:S01]  /*1690*/  UIMAD.WIDE.U32 UR4, UR6, UR4, URZ ;  /* 0x00000004060472a5 */ /* 0x000fe2000f8e003f */
[----:B------:R-:W-:Y:S01]  /*16a0*/  R2UR UR44, R0 ;  /* 0x00000000002c72ca */ /* 0x000fe200000e0000 */
[----:B------:R-:W-:Y:S02]  /*16b0*/  UIADD3 UR4, UR49, 0x7f, URZ ;  /* 0x0000007f31047890 */ /* 0x000fe4000fffe03f */
        /* <DEDUP_REMOVED lines=44> */
.L_x_1965:
        /* <DEDUP_REMOVED lines=9> */
.L_x_2114:
[----:B------:R-:W-:Y:S05]  /*1a10*/  @!P0 BRA `(.L_x_1967) ;  /* 0x0000000000048947 */ /* 0x000fea0003800000 */
[----:B------:R-:W-:Y:S01]  /*1a20*/  BPT.TRAP 0x1 ;  /* 0x000000040000795c */ /* 0x000fe20000300000 */
.L_x_1967:
[----:B0-----:R-:W-:Y:S02]  /*1a30*/  IMAD.U32 R3, RZ, RZ, UR38 ;  /* 0x00000026ff037e24 */ /* 0x001fe4000f8e00ff */
[----:B------:R-:W-:-:S03]  /*1a40*/  IMAD.U32 R0, RZ, RZ, UR37 ;  /* 0x00000025ff007e24 */ /* 0x000fc6000f8e00ff */
[----:B------:R-:W-:Y:S02]  /*1a50*/  LEA R3, R3, UR46, 0x3 ;  /* 0x0000002e03037c11 */ /* 0x000fe4000f8e18ff */
[----:B------:R-:W-:-:S04]  /*1a60*/  SHF.L.U32 R0, R0, 0x1f, RZ ;  /* 0x0000001f00007819 */ /* 0x000fc800000006ff */
[----:B------:R0:W1:Y:S01]  /*1a70*/  SYNCS.PHASECHK.TRANS64.TRYWAIT P1, [R3+URZ+0x19c30], R0 ;  /* 0x019c3000030075a7 */ /* 0x000062000802017f */
[----:B------:R-:W-:Y:S05]  /*1a80*/  @!P0 BRA `(.L_x_1968) ;  /* 0x0000000000048947 */ /* 0x000fea0003800000 */
[----:B------:R-:W-:Y:S01]  /*1a90*/  BPT.TRAP 0x1 ;  /* 0x000000040000795c */ /* 0x000fe20000300000 */
.L_x_1968:
[----:B-1----:R-:W-:Y:S05]  /*1aa0*/  @P1 BRA `(.L_x_1969) ;  /* 0x0000000000081947 */ /* 0x002fea0003800000 */
[----:B------:R-:W1:Y:S02]  /*1ab0*/  SYNCS.PHASECHK.TRANS64.TRYWAIT P1, [R3+URZ+0x19c30], R0 ;  /* 0x019c3000030075a7 */ /* 0x000e64000802017f */
[----:B-1----:R-:W-:Y:S05]  /*1ac0*/  @!P1 BRA `(.L_x_1970) ;  /* 0x000000e800009947 */ /* 0x002fea0003800000 */
.L_x_1969:
        /* <DEDUP_REMOVED lines=28> */
.L_x_1971:
[----:B------:R-:W-:Y:S01]  /*1c90*/  UISETP.NE.AND UP0, UPT, UR51, URZ, UPT ;  /* 0x0000003f3300728c */ /* 0x000fe2000bf05270 */
[----:B------:R-:W-:Y:S01]  /*1ca0*/  VIADD R6, R17, UR43 ;  /* 0x0000002b11067c36 */ /* 0x000fe20008000000 */
[----:B------:R-:W-:Y:S01]  /*1cb0*/  R2UR UR11, R3 ;  /* 0x00000000030b72ca */ /* 0x000fe200000e0000 */
[----:B------:R-:W-:Y:S01]  /*1cc0*/  IMAD.U32 R111, RZ, RZ, UR44 ;  /* 0x0000002cff6f7e24 */ /* 0x000fe2000f8e00ff */
[----:B------:R-:W-:Y:S01]  /*1cd0*/  UMOV UR10, UR43 ;  /* 0x0000002b000a7c82 */ /* 0x000fe20008000000 */
[----:B------:R-:W-:Y:S01]  /*1ce0*/  UIADD3 UR18, UR54, -0x2, URZ ;  /* 0xfffffffe36127890 */ /* 0x000fe2000fffe03f */
[----:B------:R-:W-:Y:S02]  /*1cf0*/  PLOP3.LUT P1, PT, PT, PT, UP0, 0x80, 0x0 ;  /* 0x000000000000781c */ /* 0x000fe40003f2f008 */
[----:B------:R-:W-:Y:S02]  /*1d00*/  CS2R R134, SRZ ;  /* 0x0000000000867805 */ /* 0x000fe4000001ff00 */
[----:B------:R-:W-:-:S02]  /*1d10*/  PLOP3.LUT P2, PT, PT, PT, UP0, 0x80, 0x0 ;  /* 0x000000000000781c */ /* 0x000fc40003f4f008 */
[----:B------:R-:W-:Y:S02]  /*1d20*/  CS2R R132, SRZ ;  /* 0x0000000000847805 */ /* 0x000fe4000001ff00 */
[----:B------:R-:W-:Y:S01]  /*1d30*/  CS2R R130, SRZ ;  /* 0x0000000000827805 */ /* 0x000fe2000001ff00 */
[----:B------:R-:W-:Y:S01]  /*1d40*/  @UP0 ULDC UR6, c[0x0][0x44c] ;  /* 0x0001130000060ab9 */ /* 0x000fe20000000800 */
[----:B------:R-:W-:Y:S01]  /*1d50*/  @UP0 ULDC UR14, c[0x0][0x450] ;  /* 0x00011400000e0ab9 */ /* 0x000fe20000000800 */
[----:B------:R-:W-:Y:S02]  /*1d60*/  CS2R R128, SRZ ;  /* 0x0000000000807805 */ /* 0x000fe4000001ff00 */
[----:B------:R-:W-:Y:S02]  /*1d70*/  CS2R R126, SRZ ;  /* 0x00000000007e7805 */ /* 0x000fe4000001ff00 */
[----:B------:R-:W-:Y:S02]  /*1d80*/  CS2R R124, SRZ ;  /* 0x00000000007c7805 */ /* 0x000fe4000001ff00 */
[----:B------:R-:W-:-:S02]  /*1d90*/  CS2R R122, SRZ ;  /* 0x00000000007a7805 */ /* 0x000fc4000001ff00 */
[----:B------:R-:W-:Y:S02]  /*1da0*/  CS2R R120, SRZ ;  /* 0x0000000000787805 */ /* 0x000fe4000001ff00 */
[----:B------:R-:W-:Y:S01]  /*1db0*/  CS2R R118, SRZ ;  /* 0x0000000000767805 */ /* 0x000fe2000001ff00 */
[----:B01----:R-:W-:Y:S01]  /*1dc0*/  @P1 IMAD.HI.U32 R0, R6, UR6, RZ ;  /* 0x0000000606001c27 */ /* 0x003fe2000f8e00ff */
[----:B------:R-:W-:Y:S01]  /*1dd0*/  @UP0 ULDC UR6, c[0x0][0x450] ;  /* 0x0001140000060ab9 */ /* 0x000fe20000000800 */
[----:B------:R-:W-:Y:S02]  /*1de0*/  CS2R R116, SRZ ;  /* 0x0000000000747805 */ /* 0x000fe4000001ff00 */
[----:B------:R-:W-:Y:S02]  /*1df0*/  CS2R R114, SRZ ;  /* 0x0000000000727805 */ /* 0x000fe4000001ff00 */
[----:B------:R-:W-:Y:S02]  /*1e00*/  CS2R R112, SRZ ;  /* 0x0000000000707805 */ /* 0x000fe4000001ff00 */
[----:B------:R-:W-:Y:S01]  /*1e10*/  @P2 SHF.R.U32.HI R6, RZ, UR6, R0 ;  /* 0x00000006ff062c19 */ /* 0x000fe20008011600 */
[----:B------:R-:W-:-:S02]  /*1e20*/  UMOV UR6, 0xffffff80 ;  /* 0xffffff8000067882 */ /* 0x000fc40000000000 */
[----:B------:R-:W-:Y:S02]  /*1e30*/  UIMAD UR6, UR54, UR6, 0x80 ;  /* 0x00000080360674a4 */ /* 0x000fe4000f8e0206 */
[----:B------:R-:W0:Y:S02]  /*1e40*/  SHFL.IDX PT, R4, R6, 0x1, 0x1c1f ;  /* 0x003c1f0006047f89 */ /* 0x000e2400000e0000 */
[----:B------:R-:W-:Y:S02]  /*1e50*/  UIADD3 UR7, UR6, 0x1, URZ ;  /* 0x0000000106077890 */ /* 0x000fe4000fffe03f */
[----:B------:R-:W-:Y:S01]  /*1e60*/  UIADD3 UR6, UR49, UR6, URZ ;  /* 0x0000000631067290 */ /* 0x000fe2000fffe03f */
[----:B------:R-:W1:Y:S03]  /*1e70*/  SHFL.IDX PT, R6, R6, RZ, 0x1c1f ;  /* 0x001c1fff06067589 */ /* 0x000e6600000e0000 */
[----:B------:R-:W-:-:S02]  /*1e80*/  IMAD.U32 R7, RZ, RZ, UR7 ;  /* 0x00000007ff077e24 */ /* 0x000fc4000f8e00ff */
[----:B------:R-:W-:Y:S01]  /*1e90*/  IMAD.U32 R5, RZ, RZ, UR6 ;  /* 0x00000006ff057e24 */ /* 0x000fe2000f8e00ff */
[----:B------:R-:W-:Y:S01]  /*1ea0*/  @UP0 ULDC UR6, c[0x0][0x44c] ;  /* 0x0001130000060ab9 */ /* 0x000fe20000000800 */
[C---:B------:R-:W-:Y:S01]  /*1eb0*/  IMAD R0, R16.reuse, -0x2, R7 ;  /* 0xfffffffe10007824 */ /* 0x040fe200078e0207 */
[----:B------:R-:W-:Y:S01]  /*1ec0*/  UIMAD.WIDE.U32 UR6, UR43, UR6, URZ ;  /* 0x000000062b0672a5 */ /* 0x000fe2000f8e003f */
[----:B------:R-:W-:Y:S02]  /*1ed0*/  IMAD.U32 R7, RZ, RZ, UR50 ;  /* 0x00000032ff077e24 */ /* 0x000fe4000f8e00ff */
[----:B------:R-:W-:Y:S01]  /*1ee0*/  IMAD R2, R16, -0x2, R5 ;  /* 0xfffffffe10027824 */ /* 0x000fe200078e0205 */
[----:B------:R-:W-:Y:S02]  /*1ef0*/  @UP0 USHF.R.U32.HI UR10, URZ, UR14, UR7 ;  /* 0x0000000e3f0a0299 */ /* 0x000fe40008011607 */
[----:B------:R-:W-:Y:S02]  /*1f00*/  IADD3 R5, -R7, UR49, R0 ;  /* 0x0000003107057c10 */ /* 0x000fe4000fffe100 */
[----:B------:R-:W-:-:S02]  /*1f10*/  UIADD3 UR6, UR10, UR49, -UR50 ;  /* 0x000000310a067290 */ /* 0x000fc4000fffe832 */
[----:B0-----:R-:W-:Y:S02]  /*1f20*/  VIADDMNMX R4, R4, R5, R2, PT ;  /* 0x0000000504047246 */ /* 0x001fe40003800102 */
[----:B------:R-:W-:Y:S02]  /*1f30*/  USHF.R.S32.HI UR7, URZ, 0x1f, UR6 ;  /* 0x0000001f3f077899 */ /* 0x000fe40008011406 */
[C---:B------:R-:W-:Y:S02]  /*1f40*/  ISETP.GT.AND P1, PT, R4.reuse, RZ, PT ;  /* 0x000000ff0400720c */ /* 0x040fe40003f24270 */
[----:B------:R-:W-:Y:S01]  /*1f50*/  ULEA.HI UR7, UR7, UR6, URZ, 0x7 ;  /* 0x0000000607077291 */ /* 0x000fe2000f8f383f */
[C---:B------:R-:W-:Y:S01]  /*1f60*/  ISETP.GT.AND P2, PT, R4.reuse, 0x1, PT ;  /* 0x000000010400780c */ /* 0x040fe20003f44270 */
[----:B------:R-:W-:Y:S01]  /*1f70*/  UIADD3 UR6, UR11, 0x19c40, URZ ;  /* 0x00019c400b067890 */ /* 0x000fe2000fffe03f */
[----:B------:R-:W-:Y:S01]  /*1f80*/  ISETP.GT.AND P3, PT, R4, 0x8, PT ;  /* 0x000000080400780c */ /* 0x000fe20003f64270 */
[----:B------:R-:W-:Y:S01]  /*1f90*/  USHF.R.S32.HI UR7, URZ, 0x7, UR7 ;  /* 0x000000073f077899 */ /* 0x000fe20008011407 */
[----:B------:R-:W-:Y:S01]  /*1fa0*/  FSEL R105, R26, -INF , P1 ;  /* 0xff8000001a697808 */ /* 0x000fe20000800000 */
[----:B------:R-:W-:Y:S01]  /*1fb0*/  UPRMT UR6, UR45, 0x654, UR6 ;  /* 0x000006542d067896 */ /* 0x000fe20008000006 */
[----:B------:R-:W-:Y:S01]  /*1fc0*/  FSEL R107, R27, -INF , P2 ;  /* 0xff8000001b6b7808 */ /* 0x000fe20001000000 */
[----:B------:R-:W-:Y:S01]  /*1fd0*/  UISETP.LT.AND UP0, UPT, URZ, UR7, UPT ;  /* 0x000000073f00728c */ /* 0x000fe2000bf01270 */
[----:B------:R-:W-:-:S02]  /*1fe0*/  ISETP.GT.AND P1, PT, R4, 0x9, PT ;  /* 0x000000090400780c */ /* 0x000fc40003f24270 */
[----:B------:R-:W-:Y:S01]  /*1ff0*/  FSEL R7, R30, -INF , P3 ;  /* 0xff8000001e077808 */ /* 0x000fe20001800000 */
[----:B------:R-:W-:Y:S01]  /*2000*/  USEL UR17, URZ, UR7, !UP0 ;  /* 0x000000073f117287 */ /* 0x000fe2000c000000 */
[----:B------:R-:W-:Y:S02]  /*2010*/  FMNMX.FTZ R0, R105, R107, !PT ;  /* 0x0000006b69007209 */ /* 0x000fe40007810000 */
[C---:B------:R-:W-:Y:S01]  /*2020*/  ISETP.GT.AND P2, PT, R4.reuse, 0x10, PT ;  /* 0x000000100400780c */ /* 0x040fe20003f44270 */
[----:B------:R-:W-:Y:S01]  /*2030*/  UISETP.GE.AND UP0, UPT, UR18, UR17, UPT ;  /* 0x000000111200728c */ /* 0x000fe2000bf06270 */
[----:B------:R-:W-:Y:S01]  /*2040*/  FSEL R103, R31, -INF , P1 ;  /* 0xff8000001f677808 */ /* 0x000fe20000800000 */
[----:B------:R-:W-:Y:S01]  /*2050*/  SYNCS.ARRIVE.TRANS64.RED.A1T0 RZ, [UR6], RZ ;  /* 0x000000ffffff79a7 */ /* 0x000fe20008100406 */
[----:B------:R-:W-:Y:S02]  /*2060*/  FMNMX.FTZ R0, R7, R0, !PT ;  /* 0x0000000007007209 */ /* 0x000fe40007810000 */
        /* <DEDUP_REMOVED lines=82> */
[----:B------:R-:W-:Y:S02]  /*2590*/  FMNMX.FTZ R0, R11, R0, !PT ;  /* 0x000000000b007209 */ /* 0x000fe40007810000 */
[----:B-1----:R-:W-:Y:S02]  /*25a0*/  VIADDMNMX R2, R6, R5, R2, PT ;  /* 0x0000000506027246 */ /* 0x002fe40003800102 */
[----:B------:R-:W-:-:S02]  /*25b0*/  FMNMX.FTZ R8, R87, R0, !PT ;  /* 0x0000000057087209 */ /* 0x000fc40007810000 */
[C---:B------:R-:W-:Y:S02]  /*25c0*/  ISETP.GT.AND P2, PT, R2.reuse, 0x1, PT ;  /* 0x000000010200780c */ /* 0x040fe40003f44270 */
[----:B------:R-:W-:Y:S01]  /*25d0*/  ISETP.GT.AND P3, PT, R2, 0x8, PT ;  /* 0x000000080200780c */ /* 0x000fe20003f64270 */
[----:B------:R-:W0:Y:S01]  /*25e0*/  SHFL.BFLY PT, R109, R8, 0x2, 0x1f ;  /* 0x0c401f00086d7f89 */ /* 0x000e2200000e0000 */
[----:B------:R-:W-:Y:S02]  /*25f0*/  FSEL R25, R25, -INF , P2 ;  /* 0xff80000019197808 */ /* 0x000fe40001000000 */
[----:B------:R-:W-:Y:S02]  /*2600*/  FSEL R28, R28, -INF , P3 ;  /* 0xff8000001c1c7808 */ /* 0x000fe40001800000 */
[----:B------:R-:W-:-:S04]  /*2610*/  ISETP.GT.AND P2, PT, R2, 0x10, PT ;  /* 0x000000100200780c */ /* 0x000fc80003f44270 */
[----:B------:R-:W-:Y:S02]  /*2620*/  FSEL R32, R32, -INF , P2 ;  /* 0xff80000020207808 */ /* 0x000fe40001000000 */
[----:B------:R-:W-:-:S04]  /*2630*/  ISETP.GT.AND P2, PT, R2, 0x18, PT ;  /* 0x000000180200780c */ /* 0x000fc80003f44270 */
[----:B------:R-:W-:Y:S02]  /*2640*/  FSEL R36, R36, -INF , P2 ;  /* 0xff80000024247808 */ /* 0x000fe40001000000 */
[----:B------:R-:W-:-:S04]  /*2650*/  ISETP.GT.AND P2, PT, R2, 0x20, PT ;  /* 0x000000200200780c */ /* 0x000fc80003f44270 */
[----:B------:R-:W-:Y:S02]  /*2660*/  FSEL R40, R40, -INF , P2 ;  /* 0xff80000028287808 */ /* 0x000fe40001000000 */
[----:B------:R-:W-:Y:S02]  /*2670*/  ISETP.GT.AND P2, PT, R2, 0x28, PT ;  /* 0x000000280200780c */ /* 0x000fe40003f44270 */
[----:B0-----:R-:W-:Y:S02]  /*2680*/  FMNMX.FTZ R109, R8, R109, !PT ;  /* 0x0000006d086d7209 */ /* 0x001fe40007810000 */
[----:B------:R-:W-:Y:S02]  /*2690*/  FSEL R44, R44, -INF , P2 ;  /* 0xff8000002c2c7808 */ /* 0x000fe40001000000 */
[----:B------:R-:W-:Y:S01]  /*26a0*/  ISETP.GT.AND P2, PT, R2, 0x30, PT ;  /* 0x000000300200780c */ /* 0x000fe20003f44270 */
[----:B------:R-:W0:Y:S03]  /*26b0*/  SHFL.BFLY PT, R0, R109, 0x1, 0x1f ;  /* 0x0c201f006d007f89 */ /* 0x000e2600000e0000 */
[----:B------:R-:W-:-:S02]  /*26c0*/  FSEL R48, R48, -INF , P2 ;  /* 0xff80000030307808 */ /* 0x000fc40001000000 */
        /* <DEDUP_REMOVED lines=8> */
[----:B------:R-:W-:Y:S02]  /*2750*/  CS2R R108, SRZ ;  /* 0x00000000006c7805 */ /* 0x000fe4000001ff00 */
[----:B------:R-:W-:Y:S02]  /*2760*/  FSEL R64, R64, -INF , P2 ;  /* 0xff80000040407808 */ /* 0x000fe40001000000 */
[C---:B------:R-:W-:Y:S01]  /*2770*/  FSETP.NEU.FTZ.AND P1, PT, R0.reuse, -INF , PT ;  /* 0xff8000000000780b */ /* 0x040fe20003f3d000 */
[----:B------:R-:W-:-:S01]  /*2780*/  FFMA.FTZ R4, R0, R111, -8 ;  /* 0xc100000000047423 */ /* 0x000fc2000001006f */
[----:B------:R-:W-:-:S02]  /*2790*/  ISETP.GT.AND P2, PT, R2, 0x58, PT ;  /* 0x000000580200780c */ /* 0x000fc40003f44270 */
[----:B------:R-:W-:Y:S02]  /*27a0*/  CS2R R110, SRZ ;  /* 0x00000000006e7805 */ /* 0x000fe4000001ff00 */
[----:B------:R-:W-:Y:S02]  /*27b0*/  FSEL R4, R4, RZ, P1 ;  /* 0x000000ff04047208 */ /* 0x000fe40000800000 */
[----:B------:R-:W-:Y:S02]  /*27c0*/  ISETP.GT.AND P1, PT, R2, RZ, PT ;  /* 0x000000ff0200720c */ /* 0x000fe40003f24270 */
[----:B------:R-:W-:Y:S01]  /*27d0*/  FSEL R68, R68, -INF , P2 ;  /* 0xff80000044447808 */ /* 0x000fe20001000000 */
[----:B------:R-:W-:-:S01]  /*27e0*/  FFMA.FTZ R5, R105, UR44, -R4 ;  /* 0x0000002c69057c23 */ /* 0x000fc20008010804 */
[----:B------:R-:W-:Y:S01]  /*27f0*/  FSEL R24, R24, -INF , P1 ;  /* 0xff80000018187808 */ /* 0x000fe20000800000 */
[----:B------:R-:W-:-:S01]  /*2800*/  FFMA.FTZ R26, R99, UR44, -R4 ;  /* 0x0000002c631a7c23 */ /* 0x000fc20008010804 */
[----:B------:R-:W-:Y:S01]  /*2810*/  ISETP.GT.AND P1, PT, R2, 0x9, PT ;  /* 0x000000090200780c */ /* 0x000fe20003f24270 */
[----:B------:R-:W-:-:S01]  /*2820*/  FFMA.FTZ R46, R51, UR44, -R4 ;  /* 0x0000002c332e7c23 */ /* 0x000fc20008010804 */
[----:B------:R-:W-:Y:S01]  /*2830*/  FMNMX.FTZ R105, R24, R25, !PT ;  /* 0x0000001918697209 */ /* 0x000fe20007810000 */
[----:B------:R-:W-:-:S01]  /*2840*/  FFMA.FTZ R6, R107, UR44, -R4 ;  /* 0x0000002c6b067c23 */ /* 0x000fc20008010804 */
[----:B------:R-:W-:Y:S01]  /*2850*/  FSEL R29, R29, -INF , P1 ;  /* 0xff8000001d1d7808 */ /* 0x000fe20000800000 */
[----:B------:R-:W-:-:S01]  /*2860*/  FFMA.FTZ R7, R7, UR44, -R4 ;  /* 0x0000002c07077c23 */ /* 0x000fc20008010804 */
[----:B------:R-:W-:Y:S01]  /*2870*/  FMNMX.FTZ R8, R28, R105, !PT ;  /* 0x000000691c087209 */ /* 0x000fe20007810000 */
[----:B------:R-:W-:Y:S01]  /*2880*/  MUFU.EX2 R5, R5 ;  /* 0x0000000500057308 */ /* 0x000fe20000000800 */
[----:B------:R-:W-:Y:S01]  /*2890*/  ISETP.GT.AND P1, PT, R2, 0x11, PT ;  /* 0x000000110200780c */ /* 0x000fe20003f24270 */
[--C-:B------:R-:W-:Y:S01]  /*28a0*/  FFMA.FTZ R10, R101, UR44, -R4.reuse ;  /* 0x0000002c650a7c23 */ /* 0x100fe20008010804 */
[----:B------:R-:W-:Y:S01]  /*28b0*/  FMNMX.FTZ R105, R29, R8, !PT ;  /* 0x000000081d697209 */ /* 0x000fe20007810000 */
[--C-:B------:R-:W-:Y:S01]  /*28c0*/  FFMA.FTZ R8, R103, UR44, -R4.reuse ;  /* 0x0000002c67087c23 */ /* 0x100fe20008010804 */
[----:B------:R-:W-:Y:S01]  /*28d0*/  FSEL R12, R33, -INF , P1 ;  /* 0xff800000210c7808 */ /* 0x000fe20000800000 */
[--C-:B------:R-:W-:Y:S01]  /*28e0*/  FFMA.FTZ R62, R75, UR44, -R4.reuse ;  /* 0x0000002c4b3e7c23 */ /* 0x100fe20008010804 */
        /* <DEDUP_REMOVED lines=17> */
[----:B------:R-:W0:Y:S01]  /*2a00*/  MUFU.EX2 R8, R8 ;  /* 0x0000000800087308 */ /* 0x000e220000000800 */
[----:B------:R-:W-:Y:S01]  /*2a10*/  ISETP.GT.AND P1, PT, R2, 0x29, PT ;  /* 0x000000290200780c */ /* 0x000fe20003f24270 */
[--C-:B------:R-:W-:Y:S01]  /*2a20*/  FFMA.FTZ R27, R27, UR44, -R4.reuse ;  /* 0x0000002c1b1b7c23 */ /* 0x100fe20008010804 */
[----:B------:R-:W-:Y:S01]  /*2a30*/  FMNMX.FTZ R99, R41, R14, !PT ;  /* 0x0000000e29637209 */ /* 0x000fe20007810000 */
[--C-:B------:R-:W-:Y:S01]  /*2a40*/  FFMA.FTZ R14, R97, UR44, -R4.reuse ;  /* 0x0000002c610e7c23 */ /* 0x100fe20008010804 */
[----:B------:R-:W-:Y:S01]  /*2a50*/  FSEL R45, R45, -INF , P1 ;  /* 0xff8000002d2d7808 */ /* 0x000fe20000800000 */
[--C-:B------:R-:W-:Y:S01]  /*2a60*/  FFMA.FTZ R35, R35, UR44, -R4.reuse ;  /* 0x0000002c23237c23 */ /* 0x100fe20008010804 */
[----:B------:R-:W-:Y:S01]  /*2a70*/  FMNMX.FTZ R20, R44, R99, !PT ;  /* 0x000000632c147209 */ /* 0x000fe20007810000 */
[----:B------:R1:W-:Y:S01]  /*2a80*/  MUFU.EX2 R33, R26 ;  /* 0x0000001a00217308 */ /* 0x0003e20000000800 */
[C---:B------:R-:W-:Y:S01]  /*2a90*/  ISETP.GT.AND P1, PT, R2.reuse, 0x31, PT ;  /* 0x000000310200780c */ /* 0x040fe20003f24270 */
[--C-:B------:R-:W-:Y:S01]  /*2aa0*/  FFMA.FTZ R21, R21, UR44, -R4.reuse ;  /* 0x0000002c15157c23 */ /* 0x100fe20008010804 */
[----:B------:R-:W-:Y:S01]  /*2ab0*/  FMNMX.FTZ R97, R45, R20, !PT ;  /* 0x000000142d617209 */ /* 0x000fe20007810000 */
[--C-:B------:R-:W-:Y:S01]  /*2ac0*/  FFMA.FTZ R20, R93, UR44, -R4.reuse ;  /* 0x0000002c5d147c23 */ /* 0x100fe20008010804 */
[----:B------:R-:W-:Y:S01]  /*2ad0*/  ISETP.GT.AND P2, PT, R2, 0x60, PT ;  /* 0x000000600200780c */ /* 0x000fe20003f44270 */
[--C-:B------:R-:W-:Y:S01]  /*2ae0*/  FFMA.FTZ R31, R31, UR44, -R4.reuse ;  /* 0x0000002c1f1f7c23 */ /* 0x100fe20008010804 */
[----:B------:R-:W-:Y:S01]  /*2af0*/  FMNMX.FTZ R97, R48, R97, !PT ;  /* 0x0000006130617209 */ /* 0x000fe20007810000 */
[----:B------:R-:W-:Y:S01]  /*2b00*/  MUFU.EX2 R10, R10 ;  /* 0x0000000a000a7308 */ /* 0x000fe20000000800 */
[----:B-1----:R-:W-:Y:S01]  /*2b10*/  FSEL R26, R49, -INF , P1 ;  /* 0xff800000311a7808 */ /* 0x002fe20000800000 */
[--C-:B------:R-:W-:Y:S01]  /*2b20*/  FFMA.FTZ R49, R95, UR44, -R4.reuse ;  /* 0x0000002c5f317c23 */ /* 0x100fe20008010804 */
        /* <DEDUP_REMOVED lines=13> */
[----:B------:R-:W-:Y:S01]  /*2c00*/  FFMA.FTZ R11, R11, UR44, -R4 ;  /* 0x0000002c0b0b7c23 */ /* 0x000fe20008010804 */
[----:B------:R-:W-:Y:S01]  /*2c10*/  FMNMX.FTZ R34, R56, R97, !PT ;  /* 0x0000006138227209 */ /* 0x000fe20007810000 */
[----:B------:R-:W1:Y:S01]  /*2c20*/  MUFU.EX2 R49, R49 ;  /* 0x0000003100317308 */ /* 0x000e620000000800 */
[----:B------:R-:W-:-:S02]  /*2c30*/  ISETP.GT.AND P1, PT, R2, 0x49, PT ;  /* 0x000000490200780c */ /* 0x000fc40003f24270 */
[----:B------:R-:W-:Y:S02]  /*2c40*/  CS2R R106, SRZ ;  /* 0x00000000006a7805 */ /* 0x000fe4000001ff00 */
[----:B------:R-:W-:Y:S01]  /*2c50*/  FMNMX.FTZ R91, R57, R34, !PT ;  /* 0x00000022395b7209 */ /* 0x000fe20007810000 */
[----:B------:R-:W-:Y:S01]  /*2c60*/  FFMA.FTZ R34, R89, UR44, -R4 ;  /* 0x0000002c59227c23 */ /* 0x000fe20008010804 */
[----:B------:R-:W-:Y:S02]  /*2c70*/  FSEL R61, R61, -INF , P1 ;  /* 0xff8000003d3d7808 */ /* 0x000fe40000800000 */
[----:B------:R-:W-:Y:S02]  /*2c80*/  CS2R R104, SRZ ;  /* 0x0000000000687805 */ /* 0x000fe4000001ff00 */
[----:B------:R-:W-:Y:S01]  /*2c90*/  FMNMX.FTZ R38, R60, R91, !PT ;  /* 0x0000005b3c267209 */ /* 0x000fe20007810000 */
[----:B------:R-:W-:Y:S01]  /*2ca0*/  MUFU.EX2 R20, R20 ;  /* 0x0000001400147308 */ /* 0x000fe20000000800 */
[----:B------:R-:W-:-:S02]  /*2cb0*/  ISETP.GT.AND P1, PT, R2, 0x51, PT ;  /* 0x000000510200780c */ /* 0x000fc40003f24270 */
[----:B------:R-:W-:Y:S02]  /*2cc0*/  CS2R R102, SRZ ;  /* 0x0000000000667805 */ /* 0x000fe4000001ff00 */
[----:B------:R-:W-:Y:S02]  /*2cd0*/  FMNMX.FTZ R89, R61, R38, !PT ;  /* 0x000000263d597209 */ /* 0x000fe40007810000 */
[----:B------:R-:W-:Y:S02]  /*2ce0*/  CS2R R100, SRZ ;  /* 0x0000000000647805 */ /* 0x000fe4000001ff00 */
[----:B------:R-:W-:Y:S02]  /*2cf0*/  FSEL R65, R65, -INF , P1 ;  /* 0xff80000041417808 */ /* 0x000fe40000800000 */
[----:B------:R-:W-:Y:S02]  /*2d00*/  CS2R R98, SRZ ;  /* 0x0000000000627805 */ /* 0x000fe4000001ff00 */
[----:B------:R-:W-:Y:S01]  /*2d10*/  FMNMX.FTZ R38, R64, R89, !PT ;  /* 0x0000005940267209 */ /* 0x000fe20007810000 */
[----:B------:R-:W-:Y:S01]  /*2d20*/  MUFU.EX2 R53, R53 ;  /* 0x0000003500357308 */ /* 0x000fe20000000800 */
        /* <DEDUP_REMOVED lines=10> */
[----:B------:R-:W-:Y:S02]  /*2dd0*/  FSEL R72, R72, -INF , P2 ;  /* 0xff80000048487808 */ /* 0x000fe40001000000 */
[----:B------:R-:W-:Y:S02]  /*2de0*/  CS2R R90, SRZ ;  /* 0x00000000005a7805 */ /* 0x000fe4000001ff00 */
[----:B------:R-:W-:Y:S02]  /*2df0*/  FMNMX.FTZ R43, R69, R42, !PT ;  /* 0x0000002a452b7209 */ /* 0x000fe40007810000 */
[----:B------:R-:W-:Y:S02]  /*2e00*/  CS2R R88, SRZ ;  /* 0x0000000000587805 */ /* 0x000fe4000001ff00 */
[----:B------:R-:W-:Y:S01]  /*2e10*/  ISETP.GT.AND P2, PT, R2, 0x68, PT ;  /* 0x000000680200780c */ /* 0x000fe20003f44270 */
[----:B------:R-:W-:Y:S01]  /*2e20*/  MUFU.EX2 R47, R47 ;  /* 0x0000002f002f7308 */ /* 0x000fe20000000800 */
[----:B------:R-:W-:-:S02]  /*2e30*/  FSEL R73, R73, -INF , P1 ;  /* 0xff80000049497808 */ /* 0x000fc40000800000 */
[----:B------:R-:W-:Y:S02]  /*2e40*/  FMNMX.FTZ R42, R72, R43, !PT ;  /* 0x0000002b482a7209 */ /* 0x000fe40007810000 */
[----:B------:R-:W-:Y:S02]  /*2e50*/  ISETP.GT.AND P1, PT, R2, 0x69, PT ;  /* 0x000000690200780c */ /* 0x000fe40003f24270 */
[----:B------:R-:W-:Y:S01]  /*2e60*/  FSEL R76, R76, -INF , P2 ;  /* 0xff8000004c4c7808 */ /* 0x000fe20001000000 */
[----:B------:R2:W-:Y:S01]  /*2e70*/  MUFU.EX2 R43, R46 ;  /* 0x0000002e002b7308 */ /* 0x0005e20000000800 */
[----:B------:R-:W-:Y:S02]  /*2e80*/  FMNMX.FTZ R51, R73, R42, !PT ;  /* 0x0000002a49337209 */ /* 0x000fe40007810000 */
[----:B------:R-:W-:Y:S02]  /*2e90*/  ISETP.GT.AND P2, PT, R2, 0x70, PT ;  /* 0x000000700200780c */ /* 0x000fe40003f44270 */
[----:B------:R-:W-:-:S02]  /*2ea0*/  FSEL R77, R77, -INF , P1 ;  /* 0xff8000004d4d7808 */ /* 0x000fc40000800000 */
        /* <DEDUP_REMOVED lines=177> */
[C---:B0-----:R-:W-:Y:S01]  /*39c0*/  F2FP.SATFINITE.E4M3.F32.PACK_AB_MERGE_C R15, R66.reuse, R15, RZ ;  /* 0x0000000f420f723e */ /* 0x041fe200048070ff */
[----:B------:R-:W-:-:S03]  /*39d0*/  FADD.FTZ R66, R66, R7 ;  /* 0x0000000742427221 */ /* 0x000fc60000010000 */
[----:B------:R-:W-:-:S03]  /*39e0*/  F2FP.SATFINITE.E4M3.F32.PACK_AB_MERGE_C R137, R62, R31, R15 ;  /* 0x0000001f3e89723e */ /* 0x000fc6000480700f */
[----:B------:R-:W0:Y:S01]  /*39f0*/  MUFU.EX2 R80, R80 ;  /* 0x0000005000507308 */ /* 0x000e220000000800 */
[C---:B--2---:R-:W-:Y:S01]  /*3a00*/  F2FP.SATFINITE.E4M3.F32.PACK_AB_MERGE_C R76, R77.reuse, R76, RZ ;  /* 0x0000004c4d4c723e */ /* 0x044fe200048070ff */
[----:B------:R-:W-:-:S03]  /*3a10*/  FADD.FTZ R77, R77, R6 ;  /* 0x000000064d4d7221 */ /* 0x000fc60000010000 */
[----:B------:R-:W-:-:S03]  /*3a20*/  F2FP.SATFINITE.E4M3.F32.PACK_AB_MERGE_C R136, R40, R3, R76 ;  /* 0x000000032888723e */ /* 0x000fc6000480704c */
[----:B------:R-:W2:Y:S01]  /*3a30*/  MUFU.EX2 R70, R70 ;  /* 0x0000004600467308 */ /* 0x000ea20000000800 */
[----:B-1----:R-:W-:-:S07]  /*3a40*/  FADD.FTZ R5, R9, R66 ;  /* 0x0000004209057221 */ /* 0x002fce0000010000 */
[----:B------:R-:W1:Y:S01]  /*3a50*/  MUFU.EX2 R81, R81 ;  /* 0x0000005100517308 */ /* 0x000e620000000800 */
[----:B0-----:R-:W-:-:S07]  /*3a60*/  FADD.FTZ R6, R80, R77 ;  /* 0x0000004d50067221 */ /* 0x001fce0000010000 */
[----:B------:R-:W-:Y:S01]  /*3a70*/  MUFU.EX2 R11, R11 ;  /* 0x0000000b000b7308 */ /* 0x000fe20000000800 */
[----:B--2---:R-:W-:-:S07]  /*3a80*/  FADD.FTZ R8, R70, R5 ;  /* 0x0000000546087221 */ /* 0x004fce0000010000 */
[----:B------:R-:W0:Y:S01]  /*3a90*/  MUFU.EX2 R4, R4 ;  /* 0x0000000400047308 */ /* 0x000e220000000800 */
[----:B-1----:R-:W-:-:S07]  /*3aa0*/  FADD.FTZ R3, R81, R6 ;  /* 0x0000000651037221 */ /* 0x002fce0000010000 */
[----:B------:R-:W-:Y:S08]  /*3ab0*/  MUFU.EX2 R84, R84 ;  /* 0x0000005400547308 */ /* 0x000ff00000000800 */
[----:B------:R-:W1:Y:S01]  /*3ac0*/  MUFU.EX2 R51, R51 ;  /* 0x0000003300337308 */ /* 0x000e620000000800 */
[----:B0-----:R-:W-:Y:S01]  /*3ad0*/  F2FP.SATFINITE.E4M3.F32.PACK_AB_MERGE_C R6, R4, R11, RZ ;  /* 0x0000000b0406723e */ /* 0x001fe200048070ff */
[----:B------:R-:W-:-:S03]  /*3ae0*/  FADD.FTZ R11, R11, R8 ;  /* 0x000000080b0b7221 */ /* 0x000fc60000010000 */
[----:B------:R-:W-:Y:S02]  /*3af0*/  F2FP.SATFINITE.E4M3.F32.PACK_AB_MERGE_C R139, R70, R9, R6 ;  /* 0x00000009468b723e */ /* 0x000fe40004807006 */
[----:B-1----:R-:W-:Y:S01]  /*3b00*/  F2FP.SATFINITE.E4M3.F32.PACK_AB_MERGE_C R5, R51, R84, RZ ;  /* 0x000000543305723e */ /* 0x002fe200048070ff */
        /* <DEDUP_REMOVED lines=9> */
[----:B------:R-:W-:-:S07]  /*3ba0*/  IMAD.MOV.U32 R135, RZ, RZ, RZ ;  /* 0x000000ffff877224 */ /* 0x000fce00078e00ff */
.L_x_1983:
[----:B------:R-:W-:-:S04]  /*3bb0*/  UISETP.NE.AND UP0, UPT, UR21, 0x1, UPT ;  /* 0x000000011500788c */ /* 0x000fc8000bf05270 */
[----:B------:R-:W-:-:S04]  /*3bc0*/  USEL UR37, URZ, 0x1, UP0 ;  /* 0x000000013f257887 */ /* 0x000fc80008000000 */
[----:B------:R-:W-:Y:S01]  /*3bd0*/  ULOP3.LUT UR37, UR20, UR37, URZ, 0x3c, !UPT ;  /* 0x0000002514257292 */ /* 0x000fe2000f8e3c3f */
[----:B------:R-:W-:Y:S11]  /*3be0*/  @!P0 BRA `(.L_x_1973) ;  /* 0x0000000000048947 */ /* 0x000ff60003800000 */
[----:B------:R-:W-:Y:S01]  /*3bf0*/  BPT.TRAP 0x1 ;  /* 0x000000040000795c */ /* 0x000fe20000300000 */
.L_x_1973:
        /* <DEDUP_REMOVED lines=9> */
.L_x_1974:
[----:B-1----:R-:W-:Y:S05]  /*3c90*/  @P1 BRA `(.L_x_1975) ;  /* 0x0000000000081947 */ /* 0x002fea0003800000 */
[----:B------:R-:W1:Y:S02]  /*3ca0*/  SYNCS.PHASECHK.TRANS64.TRYWAIT P1, [UR19+0x19c30], R0 ;  /* 0x019c3000ff0075a7 */ /* 0x000e640008020153 */
[----:B-1----:R-:W-:Y:S05]  /*3cb0*/  @!P1 BRA `(.L_x_1976) ;  /* 0x000000c400989947 */ /* 0x002fea0003800000 */
.L_x_1975:
        /* <DEDUP_REMOVED lines=17> */
.L_x_1977:
[----:B------:R-:W-:Y:S01]  /*3dd0*/  ULEA UR11, UR21, UR46, 0x3 ;  /* 0x0000002e150b7291 */ /* 0x000fe2000f8e183f */
[----:B01----:R-:W-:-:S05]  /*3de0*/  IMAD.U32 R0, RZ, RZ, UR20 ;  /* 0x00000014ff007e24 */ /* 0x003fca000f8e00ff */
[----:B------:R-:W-:-:S04]  /*3df0*/  SHF.L.U32 R0, R0, 0x1f, RZ ;  /* 0x0000001f00007819 */ /* 0x000fc800000006ff */
[----:B------:R0:W1:Y:S01]  /*3e00*/  SYNCS.PHASECHK.TRANS64.TRYWAIT P1, [UR11+0x19c50], R0 ;  /* 0x019c5000ff0075a7 */ /* 0x000062000802014b */
[----:B------:R-:W-:Y:S05]  /*3e10*/  @!P0 BRA `(.L_x_1978) ;  /* 0x0000000000048947 */ /* 0x000fea0003800000 */
[----:B------:R-:W-:Y:S01]  /*3e20*/  BPT.TRAP 0x1 ;  /* 0x000000040000795c */ /* 0x000fe20000300000 */
.L_x_1978:
[----:B-1----:R-:W-:Y:S05]  /*3e30*/  @P1 BRA `(.L_x_1979) ;  /* 0x0000000000081947 */ /* 0x002fea0003800000 */
[----:B------:R-:W1:Y:S02]  /*3e40*/  SYNCS.PHASECHK.TRANS64.TRYWAIT P1, [UR11+0x19c50], R0 ;  /* 0x019c5000ff0075a7 */ /* 0x000e64000802014b */
[----:B-1----:R-:W-:Y:S05]  /*3e50*/  @!P1 BRA `(.L_x_1980) ;  /* 0x000000c400489947 */ /* 0x002fea0003800000 */
.L_x_1979:
        /* <DEDUP_REMOVED lines=27> */
.L_x_1981:
[----:B------:R-:W-:Y:S01]  /*4010*/  UISETP.NE.AND UP0, UPT, UR51, URZ, UPT ;  /* 0x0000003f3300728c */ /* 0x000fe2000bf05270 */
[----:B-1----:R-:W-:Y:S01]  /*4020*/  VIADD R7, R17, UR43 ;  /* 0x0000002b11077c36 */ /* 0x002fe20008000000 */
[----:B------:R-:W-:Y:S01]  /*4030*/  UIADD3 UR19, UR19, 0x19c40, URZ ;  /* 0x00019c4013137890 */ /* 0x000fe2000fffe03f */
[----:B------:R-:W-:-:S03]  /*4040*/  IMAD.MOV.U32 R11, RZ, RZ, -0x2 ;  /* 0xfffffffeff0b7424 */ /* 0x000fc600078e00ff */
[----:B------:R-:W-:Y:S01]  /*4050*/  PLOP3.LUT P1, PT, PT, PT, UP0, 0x80, 0x0 ;  /* 0x000000000000781c */ /* 0x000fe20003f2f008 */
[----:B------:R-:W-:Y:S01]  /*4060*/  UPRMT UR19, UR45, 0x654, UR19 ;  /* 0x000006542d137896 */ /* 0x000fe20008000013 */
[----:B------:R-:W-:-:S03]  /*4070*/  PLOP3.LUT P2, PT, PT, PT, UP0, 0x80, 0x0 ;  /* 0x000000000000781c */ /* 0x000fc60003f4f008 */
[----:B------:R-:W-:-:S05]  /*4080*/  @UP0 ULDC UR6, c[0x0][0x44c] ;  /* 0x0001130000060ab9 */ /* 0x000fca0000000800 */
[----:B------:R-:W-:Y:S03]  /*4090*/  SYNCS.ARRIVE.TRANS64.RED.A1T0 RZ, [UR19], RZ ;  /* 0x000000ffffff79a7 */ /* 0x000fe60008100413 */
[----:B0-----:R-:W-:Y:S01]  /*40a0*/  @P1 IMAD.HI.U32 R0, R7, UR6, RZ ;  /* 0x0000000607001c27 */ /* 0x001fe2000f8e00ff */
[----:B------:R-:W-:-:S04]  /*40b0*/  @UP0 ULDC UR6, c[0x0][0x450] ;  /* 0x0001140000060ab9 */ /* 0x000fc80000000800 */
[----:B------:R-:W-:Y:S01]  /*40c0*/  @P2 SHF.R.U32.HI R7, RZ, UR6, R0 ;  /* 0x00000006ff072c19 */ /* 0x000fe20008011600 */
[----:B------:R-:W-:Y:S02]  /*40d0*/  UMOV UR6, 0xffffff80 ;  /* 0xffffff8000067882 */ /* 0x000fe40000000000 */
[----:B------:R-:W-:Y:S02]  /*40e0*/  UIMAD UR6, UR18, UR6, 0x1 ;  /* 0x00000001120674a4 */ /* 0x000fe4000f8e0206 */
[----:B------:R-:W0:Y:S04]  /*40f0*/  SHFL.IDX PT, R9, R7, RZ, 0x1c1f ;  /* 0x001c1fff07097589 */ /* 0x000e2800000e0000 */
[----:B------:R-:W-:Y:S01]  /*4100*/  IMAD R0, R16, R11, UR6 ;  /* 0x0000000610007e24 */ /* 0x000fe2000f8e020b */
[----:B------:R-:W1:Y:S01]  /*4110*/  SHFL.IDX PT, R7, R7, 0x1, 0x1c1f ;  /* 0x003c1f0007077f89 */ /* 0x000e6200000e0000 */
[----:B------:R-:W-:-:S05]  /*4120*/  IMAD.U32 R11, RZ, RZ, UR50 ;  /* 0x00000032ff0b7e24 */ /* 0x000fca000f8e00ff */
[----:B------:R-:W-:-:S05]  /*4130*/  IADD3 R0, -R11, UR49, R0 ;  /* 0x000000310b007c10 */ /* 0x000fca000fffe100 */
[----:B0-----:R-:W-:-:S05]  /*4140*/  IMAD.IADD R2, R0, 0x1, R9 ;  /* 0x0000000100027824 */ /* 0x001fca00078e0209 */
[----:B------:R-:W-:Y:S01]  /*4150*/  ISETP.GT.AND P1, PT, R2, RZ, PT ;  /* 0x000000ff0200720c */ /* 0x000fe20003f24270 */
[----:B-1----:R-:W-:Y:S01]  /*4160*/  IMAD.IADD R0, R0, 0x1, R7 ;  /* 0x0000000100007824 */ /* 0x002fe200078e0207 */
        /* <DEDUP_REMOVED lines=94> */
[----:B------:R-:W-:-:S02]  /*4750*/  ISETP.GT.AND P2, PT, R0, RZ, PT ;  /* 0x000000ff0000720c */ /* 0x000fc40003f44270 */
[----:B------:R-:W-:Y:S02]  /*4760*/  FMNMX.FTZ R10, R85, R2, !PT ;  /* 0x00000002550a7209 */ /* 0x000fe40007810000 */
[----:B------:R-:W-:Y:S02]  /*4770*/  ISETP.GT.AND P3, PT, R0, 0x1, PT ;  /* 0x000000010000780c */ /* 0x000fe40003f64270 */
[----:B------:R-:W-:Y:S01]  /*4780*/  FSEL R7, R26, -INF , P2 ;  /* 0xff8000001a077808 */ /* 0x000fe20001000000 */
[----:B------:R-:W0:Y:S01]  /*4790*/  SHFL.BFLY PT, R9, R10, 0x2, 0x1f ;  /* 0x0c401f000a097f89 */ /* 0x000e2200000e0000 */
        /* <DEDUP_REMOVED lines=12> */
[----:B0-----:R-:W-:Y:S01]  /*4860*/  FMNMX.FTZ R11, R10, R9, !PT ;  /* 0x000000090a0b7209 */ /* 0x001fe20007810000 */
[----:B------:R-:W-:Y:S01]  /*4870*/  IMAD.U32 R9, RZ, RZ, UR44 ;  /* 0x0000002cff097e24 */ /* 0x000fe2000f8e00ff */
[----:B------:R-:W-:Y:S02]  /*4880*/  ISETP.GT.AND P2, PT, R0, 0x18, PT ;  /* 0x000000180000780c */ /* 0x000fe40003f44270 */
[----:B------:R-:W-:Y:S01]  /*4890*/  FSEL R35, R35, -INF , P3 ;  /* 0xff80000023237808 */ /* 0x000fe20001800000 */
[----:B------:R-:W0:Y:S01]  /*48a0*/  SHFL.BFLY PT, R2, R11, 0x1, 0x1f ;  /* 0x0c201f000b027f89 */ /* 0x000e2200000e0000 */
        /* <DEDUP_REMOVED lines=12> */
[----:B0-----:R-:W-:-:S02]  /*4970*/  FMNMX.FTZ R2, R11, R2, !PT ;  /* 0x000000020b027209 */ /* 0x001fc40007810000 */
[----:B------:R-:W-:Y:S02]  /*4980*/  FMNMX.FTZ R20, R42, R15, !PT ;  /* 0x0000000f2a147209 */ /* 0x000fe40007810000 */
[C---:B------:R-:W-:Y:S01]  /*4990*/  FSETP.NEU.FTZ.AND P1, PT, R2.reuse, -INF , PT ;  /* 0xff8000000200780b */ /* 0x040fe20003f3d000 */
[----:B------:R-:W-:-:S01]  /*49a0*/  FFMA.FTZ R8, R2, R9, -8 ;  /* 0xc100000002087423 */ /* 0x000fc20000010009 */
[----:B------:R-:W-:Y:S02]  /*49b0*/  ISETP.GT.AND P3, PT, R0, 0x29, PT ;  /* 0x000000290000780c */ /* 0x000fe40003f64270 */
[----:B------:R-:W-:Y:S02]  /*49c0*/  FSEL R46, R46, -INF , P2 ;  /* 0xff8000002e2e7808 */ /* 0x000fe40001000000 */
[----:B------:R-:W-:Y:S02]  /*49d0*/  FSEL R8, R8, RZ, P1 ;  /* 0x000000ff08087208 */ /* 0x000fe40000800000 */
[----:B------:R-:W-:-:S02]  /*49e0*/  FMNMX.FTZ R21, R43, R20, !PT ;  /* 0x000000142b157209 */ /* 0x000fc40007810000 */
        /* <DEDUP_REMOVED lines=44> */
[----:B------:R-:W-:-:S01]  /*4cb0*/  FFMA.FTZ R26, R45, UR44, -R8 ;  /* 0x0000002c2d1a7c23 */ /* 0x000fc20008010808 */
[----:B------:R-:W-:Y:S01]  /*4cc0*/  ISETP.GT.AND P2, PT, R0, 0x50, PT ;  /* 0x000000500000780c */ /* 0x000fe20003f44270 */
[----:B------:R-:W-:-:S01]  /*4cd0*/  FFMA.FTZ R45, R65, UR44, -R8 ;  /* 0x0000002c412d7c23 */ /* 0x000fc20008010808 */
[----:B------:R-:W-:Y:S01]  /*4ce0*/  FSEL R63, R63, -INF , P3 ;  /* 0xff8000003f3f7808 */ /* 0x000fe20001800000 */
[----:B------:R-:W-:Y:S01]  /*4cf0*/  IMAD.U32 R65, RZ, RZ, UR44 ;  /* 0x0000002cff417e24 */ /* 0x000fe2000f8e00ff */
[----:B------:R-:W-:Y:S01]  /*4d00*/  FMNMX.FTZ R28, R62, R29, !PT ;  /* 0x0000001d3e1c7209 */ /* 0x000fe20007810000 */
[----:B------:R0:W-:Y:S01]  /*4d10*/  MUFU.EX2 R25, R44 ;  /* 0x0000002c00197308 */ /* 0x0001e20000000800 */
[----:B------:R-:W-:-:S02]  /*4d20*/  ISETP.GT.AND P3, PT, R0, 0x51, PT ;  /* 0x000000510000780c */ /* 0x000fc40003f64270 */
[----:B------:R-:W-:Y:S02]  /*4d30*/  FSEL R66, R66, -INF , P2 ;  /* 0xff80000042427808 */ /* 0x000fe40001000000 */
[----:B------:R-:W-:Y:S01]  /*4d40*/  FMNMX.FTZ R29, R63, R28, !PT ;  /* 0x0000001c3f1d7209 */ /* 0x000fe20007810000 */
[--C-:B------:R-:W-:Y:S01]  /*4d50*/  FFMA.FTZ R28, R48, UR44, -R8.reuse ;  /* 0x0000002c301c7c23 */ /* 0x100fe20008010808 */
[----:B------:R-:W-:Y:S01]  /*4d60*/  ISETP.GT.AND P2, PT, R0, 0x58, PT ;  /* 0x000000580000780c */ /* 0x000fe20003f44270 */
[--C-:B------:R-:W-:Y:S01]  /*4d70*/  FFMA.FTZ R48, R68, UR44, -R8.reuse ;  /* 0x0000002c44307c23 */ /* 0x100fe20008010808 */
[----:B------:R-:W-:Y:S01]  /*4d80*/  FSEL R67, R67, -INF , P3 ;  /* 0xff80000043437808 */ /* 0x000fe20001800000 */
[--C-:B0-----:R-:W-:Y:S01]  /*4d90*/  FFMA.FTZ R44, R64, UR44, -R8.reuse ;  /* 0x0000002c402c7c23 */ /* 0x101fe20008010808 */
        /* <DEDUP_REMOVED lines=8> */
[----:B------:R-:W-:Y:S01]  /*4e20*/  MUFU.EX2 R11, R11 ;  /* 0x0000000b000b7308 */ /* 0x000fe20000000800 */
[----:B------:R-:W-:Y:S02]  /*4e30*/  FMNMX.FTZ R32, R70, R29, !PT ;  /* 0x0000001d46207209 */ /* 0x000fe40007810000 */
[----:B------:R-:W-:Y:S02]  /*4e40*/  ISETP.GT.AND P3, PT, R0, 0x61, PT ;  /* 0x000000610000780c */ /* 0x000fe40003f64270 */
[----:B------:R-:W-:-:S02]  /*4e50*/  FSEL R74, R74, -INF , P2 ;  /* 0xff8000004a4a7808 */ /* 0x000fc40001000000 */
[----:B------:R-:W-:Y:S01]  /*4e60*/  FMNMX.FTZ R33, R71, R32, !PT ;  /* 0x0000002047217209 */ /* 0x000fe20007810000 */
[----:B------:R-:W-:Y:S01]  /*4e70*/  MUFU.EX2 R29, R49 ;  /* 0x00000031001d7308 */ /* 0x000fe20000000800 */
[----:B------:R-:W-:Y:S01]  /*4e80*/  ISETP.GT.AND P2, PT, R0, 0x68, PT ;  /* 0x000000680000780c */ /* 0x000fe20003f44270 */
[--C-:B------:R-:W-:Y:S01]  /*4e90*/  FFMA.FTZ R32, R52, UR44, -R8.reuse ;  /* 0x0000002c34207c23 */ /* 0x100fe20008010808 */
[----:B------:R-:W-:Y:S01]  /*4ea0*/  FSEL R75, R75, -INF , P3 ;  /* 0xff8000004b4b7808 */ /* 0x000fe20001800000 */
[----:B------:R-:W-:Y:S01]  /*4eb0*/  FFMA.FTZ R52, R72, UR44, -R8 ;  /* 0x0000002c48347c23 */ /* 0x000fe20008010808 */
[----:B------:R-:W-:Y:S02]  /*4ec0*/  FMNMX.FTZ R36, R74, R33, !PT ;  /* 0x000000214a247209 */ /* 0x000fe40007810000 */
        /* <DEDUP_REMOVED lines=11> */
[----:B------:R0:W-:Y:S01]  /*4f80*/  MUFU.EX2 R33, R53 ;  /* 0x0000003500217308 */ /* 0x0001e20000000800 */
[----:B------:R-:W-:Y:S01]  /*4f90*/  ISETP.GT.AND P2, PT, R0, 0x78, PT ;  /* 0x000000780000780c */ /* 0x000fe20003f44270 */
[--C-:B------:R-:W-:Y:S01]  /*4fa0*/  FFMA.FTZ R36, R56, UR44, -R8.reuse ;  /* 0x0000002c38247c23 */ /* 0x100fe20008010808 */
[----:B------:R-:W-:Y:S01]  /*4fb0*/  FSEL R83, R83, -INF , P3 ;  /* 0xff80000053537808 */ /* 0x000fe20001800000 */
[--C-:B------:R-:W-:Y:S01]  /*4fc0*/  FFMA.FTZ R56, R76, UR44, -R8.reuse ;  /* 0x0000002c4c387c23 */ /* 0x100fe20008010808 */
[----:B------:R-:W-:Y:S02]  /*4fd0*/  FMNMX.FTZ R40, R82, R37, !PT ;  /* 0x0000002552287209 */ /* 0x000fe40007810000 */
[----:B------:R-:W-:Y:S01]  /*4fe0*/  ISETP.GT.AND P3, PT, R0, 0x79, PT ;  /* 0x000000790000780c */ /* 0x000fe20003f64270 */
[----:B------:R-:W-:Y:S01]  /*4ff0*/  MUFU.EX2 R20, R20 ;  /* 0x0000001400147308 */ /* 0x000fe20000000800 */
[----:B------:R-:W-:Y:S01]  /*5000*/  FSEL R86, R86, -INF , P2 ;  /* 0xff80000056567808 */ /* 0x000fe20001000000 */
[--C-:B0-----:R-:W-:Y:S01]  /*5010*/  FFMA.FTZ R53, R73, UR44, -R8.reuse ;  /* 0x0000002c49357c23 */ /* 0x101fe20008010808 */
[----:B------:R-:W-:Y:S01]  /*5020*/  FMNMX.FTZ R37, R83, R40, !PT ;  /* 0x0000002853257209 */ /* 0x000fe20007810000 */
[--C-:B------:R-:W-:Y:S01]  /*5030*/  FFMA.FTZ R40, R60, UR44, -R8.reuse ;  /* 0x0000002c3c287c23 */ /* 0x100fe20008010808 */
[----:B------:R-:W-:Y:S01]  /*5040*/  FSEL R87, R87, -INF , P3 ;  /* 0xff80000057577808 */ /* 0x000fe20001800000 */
[----:B------:R-:W-:Y:S01]  /*5050*/  FFMA.FTZ R60, R80, UR44, -R8 ;  /* 0x0000002c503c7c23 */ /* 0x000fe20008010808 */
[----:B------:R-:W-:Y:S01]  /*5060*/  FMNMX.FTZ R0, R86, R37, !PT ;  /* 0x0000002556007209 */ /* 0x000fe20007810000 */
[----:B------:R-:W-:Y:S01]  /*5070*/  MUFU.EX2 R24, R24 ;  /* 0x0000001800187308 */ /* 0x000fe20000000800 */
[----:B------:R-:W-:-:S02]  /*5080*/  FSEL R72, R2, RZ, P1 ;  /* 0x000000ff02487208 */ /* 0x000fc40000800000 */
        /* <DEDUP_REMOVED lines=128> */
[--C-:B------:R-:W-:Y:S01]  /*5890*/  FFMA.FTZ R75, R86, UR44, -R8.reuse ;  /* 0x0000002c564b7c23 */ /* 0x100fe20008010808 */
[----:B------:R-:W-:-:S02]  /*58a0*/  FFMA.FTZ R8, R87, UR44, -R8 ;  /* 0x0000002c57087c23 */ /* 0x000fc40008010808 */
[----:B------:R-:W-:-:S03]  /*58b0*/  FADD.FTZ R77, R49, R78 ;  /* 0x0000004e314d7221 */ /* 0x000fc60000010000 */
        /* <DEDUP_REMOVED lines=32> */
[----:B0-----:R-:W-:-:S03]  /*5ac0*/  FADD.FTZ R4, R65, R78 ;  /* 0x0000004e41047221 */ /* 0x001fc60000010000 */
[----:B-1----:R-:W-:Y:S01]  /*5ad0*/  FADD.FTZ R3, R8, R3 ;  /* 0x0000000308037221 */ /* 0x002fe20000010000 */
[----:B------:R-:W-:Y:S06]  /*5ae0*/  @!P0 BRA `(.L_x_1982) ;  /* 0x0000000000048947 */ /* 0x000fec0003800000 */
[----:B------:R-:W-:Y:S01]  /*5af0*/  BPT.TRAP 0x1 ;  /* 0x000000040000795c */ /* 0x000fe20000300000 */
.L_x_1982:
        /* <DEDUP_REMOVED lines=91> */
.L_x_1972:
[----:B------:R-:W-:-:S13]  /*60b0*/  ISETP.LE.AND P1, PT, RZ, UR18, PT ;  /* 0x00000012ff007c0c */ /* 0x000fda000bf23270 */
[----:B------:R-:W-:Y:S05]  /*60c0*/  @!P1 BRA `(.L_x_1984) ;  /* 0x0000001800f09947 */ /* 0x000fea0003800000 */
[----:B------:R-:W-:Y:S01]  /*60d0*/  IMAD.MOV.U32 R7, RZ, RZ, R0 ;  /* 0x000000ffff077224 */ /* 0x000fe200078e0000 */
[----:B------:R-:W-:Y:S01]  /*60e0*/  UMOV UR17, UR37 ;  /* 0x0000002500117c82 */ /* 0x000fe20008000000 */
[----:B------:R-:W-:Y:S01]  /*60f0*/  IMAD.MOV.U32 R5, RZ, RZ, R2 ;  /* 0x000000ffff057224 */ /* 0x000fe200078e0002 */
[----:B------:R-:W-:-:S06]  /*6100*/  UMOV UR19, UR38 ;  /* 0x0000002600137c82 */ /* 0x000fcc0008000000 */
.L_x_1995:
[----:B------:R-:W-:-:S04]  /*6110*/  UIADD3 UR38, UR19, 0x1, URZ ;  /* 0x0000000113267890 */ /* 0x000fc8000fffe03f */
[----:B------:R-:W-:-:S04]  /*6120*/  UISETP.NE.AND UP0, UPT, UR38, 0x2, UPT ;  /* 0x000000022600788c */ /* 0x000fc8000bf05270 */
[----:B------:R-:W-:Y:S02]  /*6130*/  USEL UR37, URZ, 0x1, UP0 ;  /* 0x000000013f257887 */ /* 0x000fe40008000000 */
[----:B------:R-:W-:Y:S02]  /*6140*/  USEL UR38, UR38, URZ, UP0 ;  /* 0x0000003f26267287 */ /* 0x000fe40008000000 */
[----:B------:R-:W-:Y:S01]  /*6150*/  ULOP3.LUT UR37, UR17, UR37, URZ, 0x3c, !UPT ;  /* 0x0000002511257292 */ /* 0x000fe2000f8e3c3f */
[----:B------:R-:W-:Y:S11]  /*6160*/  @!P0 BRA `(.L_x_1985) ;  /* 0x0000000000048947 */ /* 0x000ff60003800000 */
[----:B------:R-:W-:Y:S01]  /*6170*/  BPT.TRAP 0x1 ;  /* 0x000000040000795c */ /* 0x000fe20000300000 */
.L_x_1985:
[----:B------:R-:W-:Y:S01]  /*6180*/  ULEA UR6, UR38, UR46, 0x3 ;  /* 0x0000002e26067291 */ /* 0x000fe2000f8e183f */
[----:B------:R-:W-:-:S05]  /*6190*/  IMAD.U32 R0, RZ, RZ, UR37 ;  /* 0x00000025ff007e24 */ /* 0x000fca000f8e00ff */
[----:B------:R-:W-:-:S04]  /*61a0*/  SHF.L.U32 R0, R0, 0x1f, RZ ;  /* 0x0000001f00007819 */ /* 0x000fc800000006ff */
[----:B------:R0:W1:Y:S01]  /*61b0*/  SYNCS.PHASECHK.TRANS64.TRYWAIT P1, [UR6+0x19c30], R0 ;  /* 0x019c3000ff0075a7 */ /* 0x0000620008020146 */
[----:B------:R-:W-:Y:S05]  /*61c0*/  @!P0 BRA `(.L_x_1986) ;  /* 0x0000000000048947 */ /* 0x000fea0003800000 */
[----:B------:R-:W-:Y:S01]  /*61d0*/  BPT.TRAP 0x1 ;  /* 0x000000040000795c */ /* 0x000fe20000300000 */
.L_x_1986:
[----:B-1----:R-:W-:Y:S05]  /*61e0*/  @P1 BRA `(.L_x_1987) ;  /* 0x0000000000081947 */ /* 0x002fea0003800000 */
[----:B------:R-:W1:Y:S02]  /*61f0*/  SYNCS.PHASECHK.TRANS64.TRYWAIT P1, [UR6+0x19c30], R0 ;  /* 0x019c3000ff0075a7 */ /* 0x000e640008020146 */
[----:B-1----:R-:W-:Y:S05]  /*6200*/  @!P1 BRA `(.L_x_1988) ;  /* 0x000000a000749947 */ /* 0x002fea0003800000 */
.L_x_1987:
        /* <DEDUP_REMOVED lines=17> */
.L_x_1989:
[----:B------:R-:W-:Y:S01]  /*6320*/  ULEA UR11, UR19, UR46, 0x3 ;  /* 0x0000002e130b7291 */ /* 0x000fe2000f8e183f */
[----:B01----:R-:W-:-:S05]  /*6330*/  IMAD.U32 R0, RZ, RZ, UR17 ;  /* 0x00000011ff007e24 */ /* 0x003fca000f8e00ff */
[----:B------:R-:W-:-:S04]  /*6340*/  SHF.L.U32 R0, R0, 0x1f, RZ ;  /* 0x0000001f00007819 */ /* 0x000fc800000006ff */
[----:B------:R0:W1:Y:S01]  /*6350*/  SYNCS.PHASECHK.TRANS64.TRYWAIT P1, [UR11+0x19c50], R0 ;  /* 0x019c5000ff0075a7 */ /* 0x000062000802014b */
[----:B------:R-:W-:Y:S05]  /*6360*/  @!P0 BRA `(.L_x_1990) ;  /* 0x0000000000048947 */ /* 0x000fea0003800000 */
[----:B------:R-:W-:Y:S01]  /*6370*/  BPT.TRAP 0x1 ;  /* 0x000000040000795c */ /* 0x000fe20000300000 */
.L_x_1990:
[----:B-1----:R-:W-:Y:S05]  /*6380*/  @P1 BRA `(.L_x_1991) ;  /* 0x0000000000081947 */ /* 0x002fea0003800000 */
[----:B------:R-:W1:Y:S02]  /*6390*/  SYNCS.PHASECHK.TRANS64.TRYWAIT P1, [UR11+0x19c50], R0 ;  /* 0x019c5000ff0075a7 */ /* 0x000e64000802014b */
[----:B-1----:R-:W-:Y:S05]  /*63a0*/  @!P1 BRA `(.L_x_1992) ;  /* 0x000000a000249947 */ /* 0x002fea0003800000 */
.L_x_1991:
        /* <DEDUP_REMOVED lines=27> */
.L_x_1993:
        /* <DEDUP_REMOVED lines=280> */
.L_x_1994:
        /* <DEDUP_REMOVED lines=91> */
.L_x_1984:
[----:B------:R-:W-:Y:S06]  /*7c90*/  BAR.ARV 0x8, 0x200 ;  /* 0x0208000000007b1d */ /* 0x000fec0000002000 */
[----:B------:R-:W-:Y:S05]  /*7ca0*/  @!P0 BRA `(.L_x_1996) ;  /* 0x0000000000048947 */ /* 0x000fea0003800000 */
[----:B------:R-:W-:Y:S01]  /*7cb0*/  BPT.TRAP 0x1 ;  /* 0x000000040000795c */ /* 0x000fe20000300000 */
.L_x_1996:
[----:B------:R-:W-:Y:S01]  /*7cc0*/  ULEA UR14, UR38, UR46, 0x3 ;  /* 0x0000002e260e7291 */ /* 0x000fe2000f8e183f */
[----:B------:R-:W-:-:S05]  /*7cd0*/  IMAD.U32 R5, RZ, RZ, UR37 ;  /* 0x00000025ff057e24 */ /* 0x000fca000f8e00ff */
[----:B------:R-:W-:-:S04]  /*7ce0*/  SHF.L.U32 R5, R5, 0x1f, RZ ;  /* 0x0000001f05057819 */ /* 0x000fc800000006ff */
[----:B------:R0:W1:Y:S01]  /*7cf0*/  SYNCS.PHASECHK.TRANS64.TRYWAIT P1, [UR14+0x19c50], R5 ;  /* 0x019c5005ff0075a7 */ /* 0x000062000802014e */
[----:B------:R-:W-:Y:S05]  /*7d00*/  @!P0 BRA `(.L_x_1997) ;  /* 0x0000000000048947 */ /* 0x000fea0003800000 */
[----:B------:R-:W-:Y:S01]  /*7d10*/  BPT.TRAP 0x1 ;  /* 0x000000040000795c */ /* 0x000fe20000300000 */
.L_x_1997:
[----:B-1----:R-:W-:Y:S05]  /*7d20*/  @P1 BRA `(.L_x_1998) ;  /* 0x0000000000081947 */ /* 0x002fea0003800000 */
[----:B------:R-:W1:Y:S02]  /*7d30*/  SYNCS.PHASECHK.TRANS64.TRYWAIT P1, [UR14+0x19c50], R5 ;  /* 0x019c5005ff0075a7 */ /* 0x000e64000802014e */
[----:B-1----:R-:W-:Y:S05]  /*7d40*/  @!P1 BRA `(.L_x_1999) ;  /* 0x0000008400d49947 */ /* 0x002fea0003800000 */
.L_x_1998:
        /* <DEDUP_REMOVED lines=81> */
.L_x_2000:
        /* <DEDUP_REMOVED lines=58> */
.L_x_1964:
        /* <DEDUP_REMOVED lines=43> */
[----:B------:R-:W-:Y:S02]  /*88b0*/  SEL R51, R7, R6, P0 ;  /* 0x0000000607337207 */ /* 0x000fe40000000000 */
[----:B------:R-:W-:Y:S02]  /*88c0*/  SEL R54, R6, R7, P0 ;  /* 0x0000000706367207 */ /* 0x000fe40000000000 */
[----:B------:R-:W-:Y:S02]  /*88d0*/  IADD3 R9, P5, R12, 0x20, RZ ;  /* 0x000000200c097810 */ /* 0x000fe40007fbe0ff */
[----:B------:R-:W-:-:S02]  /*88e0*/  F2FP.BF16.F32.PACK_AB R27, R108, R27 ;  /* 0x0000001b6c1b723e */ /* 0x000fc400000010ff */
[----:B------:R-:W-:Y:S02]  /*88f0*/  LOP3.LUT R6, R9, 0x180, RZ, 0xc0, !PT ;  /* 0x0000018009067812 */ /* 0x000fe400078ec0ff */
[----:B------:R-:W-:Y:S02]  /*8900*/  F2FP.BF16.F32.PACK_AB R28, R109, R28 ;  /* 0x0000001c6d1c723e */ /* 0x000fe400000010ff */
[----:B------:R-:W-:Y:S02]  /*8910*/  SEL R37, R35, R36, P0 ;  /* 0x0000002423257207 */ /* 0x000fe40000000000 */
[----:B------:R-:W-:Y:S02]  /*8920*/  SEL R36, R36, R35, P0 ;  /* 0x0000002324247207 */ /* 0x000fe40000000000 */
[----:B------:R-:W-:Y:S02]  /*8930*/  F2FP.BF16.F32.PACK_AB R21, R116, R21 ;  /* 0x000000157415723e */ /* 0x000fe400000010ff */
[----:B------:R-:W-:-:S02]  /*8940*/  F2FP.BF16.F32.PACK_AB R24, R117, R24 ;  /* 0x000000187518723e */ /* 0x000fc400000010ff */
[----:B------:R-:W-:Y:S02]  /*8950*/  SEL R35, R31, R32, P0 ;  /* 0x000000201f237207 */ /* 0x000fe40000000000 */
[----:B------:R-:W-:Y:S02]  /*8960*/  F2FP.BF16.F32.PACK_AB R33, R94, R33 ;  /* 0x000000215e21723e */ /* 0x000fe400000010ff */
[----:B------:R-:W-:Y:S02]  /*8970*/  F2FP.BF16.F32.PACK_AB R34, R95, R34 ;  /* 0x000000225f22723e */ /* 0x000fe400000010ff */
[----:B------:R-:W-:Y:S02]  /*8980*/  SEL R32, R32, R31, P0 ;  /* 0x0000001f20207207 */ /* 0x000fe40000000000 */
[----:B------:R-:W-:Y:S02]  /*8990*/  SHF.R.U64 R6, R6, 0x3, RZ ;  /* 0x0000000306067819 */ /* 0x000fe400000012ff */
[----:B------:R-:W-:-:S02]  /*89a0*/  F2FP.BF16.F32.PACK_AB R29, R102, R29 ;  /* 0x0000001d661d723e */ /* 0x000fc400000010ff */
[----:B------:R-:W-:Y:S02]  /*89b0*/  F2FP.BF16.F32.PACK_AB R30, R103, R30 ;  /* 0x0000001e671e723e */ /* 0x000fe400000010ff */
[----:B------:R-:W-:Y:S02]  /*89c0*/  SEL R31, R27, R28, P0 ;  /* 0x0000001c1b1f7207 */ /* 0x000fe40000000000 */
[----:B------:R-:W-:Y:S02]  /*89d0*/  IADD3 R10, P3, R12, 0x3020, RZ ;  /* 0x000030200c0a7810 */ /* 0x000fe40007f7e0ff */
[----:B------:R-:W-:Y:S02]  /*89e0*/  F2FP.BF16.F32.PACK_AB R25, R110, R25 ;  /* 0x000000196e19723e */ /* 0x000fe400000010ff */
[----:B------:R-:W-:Y:S02]  /*89f0*/  F2FP.BF16.F32.PACK_AB R26, R111, R26 ;  /* 0x0000001a6f1a723e */ /* 0x000fe400000010ff */
[----:B------:R-:W-:-:S02]  /*8a00*/  SEL R28, R28, R27, P0 ;  /* 0x0000001b1c1c7207 */ /* 0x000fc40000000000 */
[----:B------:R-:W-:Y:S02]  /*8a10*/  SEL R27, R21, R24, P0 ;  /* 0x00000018151b7207 */ /* 0x000fe40000000000 */
[----:B------:R-:W-:Y:S02]  /*8a20*/  SEL R40, R24, R21, P0 ;  /* 0x0000001518287207 */ /* 0x000fe40000000000 */
[----:B------:R-:W-:Y:S02]  /*8a30*/  IADD3 R55, P2, R12, 0x6000, RZ ;  /* 0x000060000c377810 */ /* 0x000fe40007f5e0ff */
[----:B------:R-:W-:Y:S02]  /*8a40*/  SEL R43, R33, R34, P0 ;  /* 0x00000022212b7207 */ /* 0x000fe40000000000 */
[----:B------:R-:W-:Y:S02]  /*8a50*/  SEL R46, R34, R33, P0 ;  /* 0x00000021222e7207 */ /* 0x000fe40000000000 */
[----:B------:R-:W-:-:S02]  /*8a60*/  IADD3 R53, P4, R12, 0x3000, RZ ;  /* 0x000030000c357810 */ /* 0x000fc40007f9e0ff */
[----:B------:R-:W-:Y:S02]  /*8a70*/  LOP3.LUT R24, R6, R9, RZ, 0x3c, !PT ;  /* 0x0000000906187212 */ /* 0x000fe400078e3cff */
[----:B------:R-:W-:Y:S01]  /*8a80*/  SEL R33, R29, R30, P0 ;  /* 0x0000001e1d217207 */ /* 0x000fe20000000000 */
[----:B------:R-:W-:Y:S01]  /*8a90*/  IMAD.X R21, RZ, RZ, R13, P4 ;  /* 0x000000ffff157224 */ /* 0x000fe200020e060d */
[----:B------:R-:W-:Y:S02]  /*8aa0*/  SEL R48, R30, R29, P0 ;  /* 0x0000001d1e307207 */ /* 0x000fe40000000000 */
[----:B------:R-:W-:Y:S02]  /*8ab0*/  IADD3 R57, P1, R12, 0x6020, RZ ;  /* 0x000060200c397810 */ /* 0x000fe40007f3e0ff */
[----:B------:R-:W-:Y:S02]  /*8ac0*/  LOP3.LUT R9, R10, 0x180, RZ, 0xc0, !PT ;  /* 0x000001800a097812 */ /* 0x000fe400078ec0ff */
[----:B------:R-:W-:-:S02]  /*8ad0*/  SEL R29, R25, R26, P0 ;  /* 0x0000001a191d7207 */ /* 0x000fc40000000000 */
[----:B------:R-:W-:Y:S01]  /*8ae0*/  SEL R50, R26, R25, P0 ;  /* 0x000000191a327207 */ /* 0x000fe20000000000 */
[----:B------:R-:W-:Y:S01]  /*8af0*/  IMAD.X R25, RZ, RZ, R13, P5 ;  /* 0x000000ffff197224 */ /* 0x000fe200028e060d */
[----:B------:R-:W-:Y:S02]  /*8b00*/  LOP3.LUT R26, R55, 0x180, RZ, 0xc0, !PT ;  /* 0x00000180371a7812 */ /* 0x000fe400078ec0ff */
[----:B------:R-:W-:Y:S02]  /*8b10*/  LOP3.LUT R6, R53, 0x180, RZ, 0xc0, !PT ;  /* 0x0000018035067812 */ /* 0x000fe400078ec0ff */
[----:B------:R-:W-:Y:S02]  /*8b20*/  F2FP.BF16.F32.PACK_AB R11, R126, R11 ;  /* 0x0000000b7e0b723e */ /* 0x000fe400000010ff */
[----:B------:R-:W-:Y:S02]  /*8b30*/  LOP3.LUT R30, R57, 0x180, RZ, 0xc0, !PT ;  /* 0x00000180391e7812 */ /* 0x000fe400078ec0ff */
[----:B------:R-:W-:-:S02]  /*8b40*/  SHF.R.U64 R9, R9, 0x3, RZ ;  /* 0x0000000309097819 */ /* 0x000fc400000012ff */
[----:B------:R-:W-:Y:S02]  /*8b50*/  F2FP.BF16.F32.PACK_AB R15, R118, R15 ;  /* 0x0000000f760f723e */ /* 0x000fe400000010ff */
[----:B------:R-:W-:Y:S02]  /*8b60*/  F2FP.BF16.F32.PACK_AB R20, R119, R20 ;  /* 0x000000147714723e */ /* 0x000fe400000010ff */
[----:B------:R-:W-:Y:S02]  /*8b70*/  SHF.R.U64 R26, R26, 0x3, RZ ;  /* 0x000000031a1a7819 */ /* 0x000fe400000012ff */
[----:B------:R-:W-:Y:S02]  /*8b80*/  SHF.R.U64 R6, R6, 0x3, RZ ;  /* 0x0000000306067819 */ /* 0x000fe400000012ff */
[----:B------:R-:W-:Y:S02]  /*8b90*/  SEL R49, R11, R38, P0 ;  /* 0x000000260b317207 */ /* 0x000fe40000000000 */
[----:B------:R-:W-:-:S02]  /*8ba0*/  SHF.R.U64 R30, R30, 0x3, RZ ;  /* 0x000000031e1e7819 */ /* 0x000fc400000012ff */
[----:B------:R-:W-:Y:S02]  /*8bb0*/  LOP3.LUT R14, R9, R10, RZ, 0x3c, !PT ;  /* 0x0000000a090e7212 */ /* 0x000fe400078e3cff */
[----:B------:R-:W-:Y:S01]  /*8bc0*/  SEL R38, R38, R11, P0 ;  /* 0x0000000b26267207 */ /* 0x000fe20000000000 */
[--C-:B------:R-:W-:Y:S01]  /*8bd0*/  IMAD.X R11, RZ, RZ, R13.reuse, P2 ;  /* 0x000000ffff0b7224 */ /* 0x100fe200010e060d */
[----:B------:R-:W-:Y:S02]  /*8be0*/  SEL R45, R15, R20, P0 ;  /* 0x000000140f2d7207 */ /* 0x000fe40000000000 */
[----:B------:R-:W-:Y:S01]  /*8bf0*/  SEL R52, R20, R15, P0 ;  /* 0x0000000f14347207 */ /* 0x000fe20000000000 */
[----:B------:R-:W-:Y:S01]  /*8c00*/  IMAD.X R15, RZ, RZ, R13, P3 ;  /* 0x000000ffff0f7224 */ /* 0x000fe200018e060d */
[----:B------:R-:W-:Y:S02]  /*8c10*/  LOP3.LUT R10, R26, R55, RZ, 0x3c, !PT ;  /* 0x000000371a0a7212 */ /* 0x000fe400078e3cff */
[----:B------:R-:W-:-:S02]  /*8c20*/  LOP3.LUT R20, R6, R53, RZ, 0x3c, !PT ;  /* 0x0000003506147212 */ /* 0x000fc400078e3cff */
[----:B------:R-:W-:Y:S02]  /*8c30*/  LOP3.LUT R6, R30, R57, RZ, 0x3c, !PT ;  /* 0x000000391e067212 */ /* 0x000fe400078e3cff */
[----:B------:R-:W-:Y:S02]  /*8c40*/  MOV R56, R20 ;  /* 0x0000001400387202 */ /* 0x000fe40000000f00 */
[----:B------:R-:W-:Y:S02]  /*8c50*/  MOV R53, R10 ;  /* 0x0000000a00357202 */ /* 0x000fe40000000f00 */
[----:B------:R-:W-:Y:S02]  /*8c60*/  LOP3.LUT R7, R12, 0x180, RZ, 0xc0, !PT ;  /* 0x000001800c077812 */ /* 0x000fe400078ec0ff */
[----:B------:R-:W-:Y:S02]  /*8c70*/  MOV R55, R14 ;  /* 0x0000000e00377202 */ /* 0x000fe40000000f00 */
[----:B------:R-:W-:-:S02]  /*8c80*/  SHF.R.U64 R7, R7, 0x3, RZ ;  /* 0x0000000307077819 */ /* 0x000fc400000012ff */
[----:B------:R-:W-:Y:S02]  /*8c90*/  MOV R57, R24 ;  /* 0x0000001800397202 */ /* 0x000fe40000000f00 */
[----:B------:R-:W-:Y:S01]  /*8ca0*/  LOP3.LUT R12, R7, R12, RZ, 0x3c, !PT ;  /* 0x0000000c070c7212 */ /* 0x000fe200078e3cff */
[----:B------:R-:W-:Y:S01]  /*8cb0*/  IMAD.X R7, RZ, RZ, R13, P1 ;  /* 0x000000ffff077224 */ /* 0x000fe200008e060d */
[----:B------:R-:W-:Y:S02]  /*8cc0*/  PLOP3.LUT P2, PT, PT, PT, UP0, 0x80, 0x0 ;  /* 0x000000000000781c */ /* 0x000fe40003f4f008 */
[----:B------:R-:W-:Y:S02]  /*8cd0*/  MOV R58, R12 ;  /* 0x0000000c003a7202 */ /* 0x000fe40000000f00 */
[----:B--2---:R-:W-:Y:S01]  /*8ce0*/  LOP3.LUT R9, R2, 0x2, RZ, 0x3c, !PT ;  /* 0x0000000202097812 */ /* 0x004fe200078e3cff */
[----:B------:R-:W-:Y:S04]  /*8cf0*/  SHFL.IDX PT, R37, R37, R2, 0x1c1f ;  /* 0x001c1f0225257589 */ /* 0x000fe800000e0000 */
[----:B------:R-:W0:Y:S04]  /*8d00*/  SHFL.IDX PT, R36, R36, R9, 0x1c1f ;  /* 0x001c1f0924247589 */ /* 0x000e2800000e0000 */
[----:B------:R-:W-:Y:S04]  /*8d10*/  SHFL.IDX PT, R43, R43, R2, 0x1c1f ;  /* 0x001c1f022b2b7589 */ /* 0x000fe800000e0000 */
[----:B------:R-:W1:Y:S04]  /*8d20*/  SHFL.IDX PT, R46, R46, R9, 0x1c1f ;  /* 0x001c1f092e2e7589 */ /* 0x000e6800000e0000 */
[----:B------:R-:W-:Y:S04]  /*8d30*/  SHFL.IDX PT, R31, R31, R2, 0x1c1f ;  /* 0x001c1f021f1f7589 */ /* 0x000fe800000e0000 */
[----:B------:R-:W2:Y:S04]  /*8d40*/  SHFL.IDX PT, R30, R28, R9, 0x1c1f ;  /* 0x001c1f091c1e7589 */ /* 0x000ea800000e0000 */
[----:B------:R-:W-:Y:S04]  /*8d50*/  SHFL.IDX PT, R35, R35, R2, 0x1c1f ;  /* 0x001c1f0223237589 */ /* 0x000fe800000e0000 */
[----:B------:R-:W3:Y:S01]  /*8d60*/  SHFL.IDX PT, R32, R32, R9, 0x1c1f ;  /* 0x001c1f0920207589 */ /* 0x000ee200000e0000 */
[----:B0-----:R-:W-:-:S02]  /*8d70*/  SEL R12, R37, R36, P0 ;  /* 0x00000024250c7207 */ /* 0x001fc40000000000 */
[----:B------:R-:W-:Y:S01]  /*8d80*/  SEL R14, R36, R37, P0 ;  /* 0x00000025240e7207 */ /* 0x000fe20000000000 */
[----:B------:R-:W-:Y:S04]  /*8d90*/  SHFL.IDX PT, R33, R33, R2, 0x1c1f ;  /* 0x001c1f0221217589 */ /* 0x000fe800000e0000 */
[----:B------:R-:W0:Y:S01]  /*8da0*/  SHFL.IDX PT, R48, R48, R9, 0x1c1f ;  /* 0x001c1f0930307589 */ /* 0x000e2200000e0000 */
[----:B-1----:R-:W-:Y:S02]  /*8db0*/  SEL R13, R43, R46, P0 ;  /* 0x0000002e2b0d7207 */ /* 0x002fe40000000000 */
[----:B------:R-:W-:Y:S01]  /*8dc0*/  SEL R15, R46, R43, P0 ;  /* 0x0000002b2e0f7207 */ /* 0x000fe20000000000 */
[----:B------:R1:W-:Y:S01]  /*8dd0*/  SHFL.IDX PT, R34, R27, R2, 0x1c1f ;  /* 0x001c1f021b227589 */ /* 0x0003e200000e0000 */
[----:B------:R-:W-:Y:S01]  /*8de0*/  MOV R46, R6 ;  /* 0x00000006002e7202 */ /* 0x000fe20000000f00 */
[----:B------:R-:W-:-:S02]  /*8df0*/  IMAD.U32 R6, RZ, RZ, UR6 ;  /* 0x00000006ff067e24 */ /* 0x000fc4000f8e00ff */
[----:B------:R-:W-:Y:S01]  /*8e00*/  SHFL.IDX PT, R10, R29, R2, 0x1c1f ;  /* 0x001c1f021d0a7589 */ /* 0x000fe200000e0000 */
[----:B--2---:R-:W-:Y:S01]  /*8e10*/  SEL R28, R31, R30, P0 ;  /* 0x0000001e1f1c7207 */ /* 0x004fe20000000000 */
[----:B------:R-:W-:Y:S01]  /*8e20*/  IMAD.U32 R7, RZ, RZ, UR7 ;  /* 0x00000007ff077e24 */ /* 0x000fe2000f8e00ff */
[----:B------:R-:W-:Y:S01]  /*8e30*/  SEL R30, R30, R31, P0 ;  /* 0x0000001f1e1e7207 */ /* 0x000fe20000000000 */
[----:B------:R-:W2:Y:S01]  /*8e40*/  SHFL.IDX PT, R11, R40, R9, 0x1c1f ;  /* 0x001c1f09280b7589 */ /* 0x000ea200000e0000 */
[----:B------:R-:W-:-:S03]  /*8e50*/  ULDC.64 UR6, c[0x0][0xc08] ;  /* 0x0003020000067ab9 */ /* 0x000fc60000000a00 */
[----:B------:R-:W4:Y:S01]  /*8e60*/  SHFL.IDX PT, R21, R50, R9, 0x1c1f ;  /* 0x001c1f0932157589 */ /* 0x000f2200000e0000 */
[----:B---3--:R-:W-:Y:S02]  /*8e70*/  SEL R24, R35, R32, P0 ;  /* 0x0000002023187207 */ /* 0x008fe40000000000 */
[----:B------:R-:W-:Y:S01]  /*8e80*/  SEL R26, R32, R35, P0 ;  /* 0x00000023201a7207 */ /* 0x000fe20000000000 */
[----:B------:R-:W-:Y:S04]  /*8e90*/  SHFL.IDX PT, R39, R39, R2, 0x1c1f ;  /* 0x001c1f0227277589 */ /* 0x000fe800000e0000 */
[----:B------:R-:W-:Y:S01]  /*8ea0*/  SHFL.IDX PT, R45, R45, R2, 0x1c1f ;  /* 0x001c1f022d2d7589 */ /* 0x000fe200000e0000 */
[----:B0-----:R-:W-:Y:S02]  /*8eb0*/  SEL R25, R33, R48, P0 ;  /* 0x0000003021197207 */ /* 0x001fe40000000000 */
[----:B-1----:R-:W-:Y:S01]  /*8ec0*/  SEL R27, R48, R33, P0 ;  /* 0x00000021301b7207 */ /* 0x002fe20000000000 */
[----:B------:R-:W0:Y:S04]  /*8ed0*/  SHFL.IDX PT, R42, R42, R9, 0x1c1f ;  /* 0x001c1f092a2a7589 */ /* 0x000e2800000e0000 */
[----:B------:R-:W1:Y:S04]  /*8ee0*/  SHFL.IDX PT, R52, R52, R9, 0x1c1f ;  /* 0x001c1f0934347589 */ /* 0x000e6800000e0000 */
[----:B------:R-:W-:Y:S01]  /*8ef0*/  SHFL.IDX PT, R41, R41, R2, 0x1c1f ;  /* 0x001c1f0229297589 */ /* 0x000fe200000e0000 */
[----:B--2---:R-:W-:-:S02]  /*8f00*/  SEL R32, R34, R11, P0 ;  /* 0x0000000b22207207 */ /* 0x004fc40000000000 */
[----:B------:R-:W-:Y:S01]  /*8f10*/  SEL R34, R11, R34, P0 ;  /* 0x000000220b227207 */ /* 0x000fe20000000000 */
[----:B------:R-:W-:Y:S01]  /*8f20*/  SHFL.IDX PT, R49, R49, R2, 0x1c1f ;  /* 0x001c1f0231317589 */ /* 0x000fe200000e0000 */
[----:B----4-:R-:W-:Y:S02]  /*8f30*/  SEL R29, R10, R21, P0 ;  /* 0x000000150a1d7207 */ /* 0x010fe40000000000 */
[----:B------:R-:W-:Y:S01]  /*8f40*/  SEL R31, R21, R10, P0 ;  /* 0x0000000a151f7207 */ /* 0x000fe20000000000 */
[----:B------:R-:W2:Y:S04]  /*8f50*/  SHFL.IDX PT, R44, R44, R9, 0x1c1f ;  /* 0x001c1f092c2c7589 */ /* 0x000ea800000e0000 */
[----:B------:R3:W4:Y:S04]  /*8f60*/  SHFL.IDX PT, R20, R38, R9, 0x1c1f ;  /* 0x001c1f0926147589 */ /* 0x00072800000e0000 */
[----:B------:R-:W-:Y:S01]  /*8f70*/  SHFL.IDX PT, R51, R51, R2, 0x1c1f ;  /* 0x001c1f0233337589 */ /* 0x000fe200000e0000 */
[----:B0-----:R-:W-:-:S03]  /*8f80*/  SEL R36, R39, R42, P0 ;  /* 0x0000002a27247207 */ /* 0x001fc60000000000 */
[----:B------:R-:W0:Y:S01]  /*8f90*/  SHFL.IDX PT, R54, R54, R9, 0x1c1f ;  /* 0x001c1f0936367589 */ /* 0x000e2200000e0000 */
[----:B-1----:R-:W-:Y:S02]  /*8fa0*/  SEL R33, R45, R52, P0 ;  /* 0x000000342d217207 */ /* 0x002fe40000000000 */
[----:B---3--:R-:W-:Y:S01]  /*8fb0*/  SEL R38, R42, R39, P0 ;  /* 0x000000272a267207 */ /* 0x008fe20000000000 */
[----:B------:R-:W-:Y:S01]  /*8fc0*/  BAR.SYNC.DEFER_BLOCKING 0x1, 0x180 ;  /* 0x0046000000007b1d */ /* 0x000fe20000010000 */
[----:B------:R-:W-:Y:S01]  /*8fd0*/  SEL R35, R52, R45, P0 ;  /* 0x0000002d34237207 */ /* 0x000fe20000000000 */
[----:B------:R-:W-:Y:S01]  /*8fe0*/  UISETP.NE.U32.AND UP1, UPT, UR6, URZ, UPT ;  /* 0x0000003f0600728c */ /* 0x000fe2000bf25070 */
[----:B--2---:R-:W-:Y:S02]  /*8ff0*/  SEL R40, R41, R44, P0 ;  /* 0x0000002c29287207 */ /* 0x004fe40000000000 */
[----:B------:R-:W-:Y:S01]  /*9000*/  SEL R42, R44, R41, P0 ;  /* 0x000000292c2a7207 */ /* 0x000fe20000000000 */
[----:B------:R-:W-:Y:S01]  /*9010*/  UMOV UR4, URZ ;  /* 0x0000003f00047c82 */ /* 0x000fe20008000000 */
[----:B----4-:R-:W-:Y:S01]  /*9020*/  SEL R37, R49, R20, P0 ;  /* 0x0000001431257207 */ /* 0x010fe20000000000 */
[----:B------:R-:W-:Y:S01]  /*9030*/  ULDC UR8, c[0x0][0xa88] ;  /* 0x0002a20000087ab9 */ /* 0x000fe20000000800 */
[----:B------:R-:W-:Y:S01]  /*9040*/  SEL R39, R20, R49, P0 ;  /* 0x0000003114277207 */ /* 0x000fe20000000000 */
[----:B------:R-:W1:Y:S01]  /*9050*/  LDC R45, c[0x0][0xbe8] ;  /* 0x0002fa00ff2d7b82 */ /* 0x000e620000000800 */
[----:B0-----:R-:W-:-:S02]  /*9060*/  SEL R41, R51, R54, P0 ;  /* 0x0000003633297207 */ /* 0x001fc40000000000 */
[----:B------:R-:W-:Y:S01]  /*9070*/  SEL R43, R54, R51, P0 ;  /* 0x00000033362b7207 */ /* 0x000fe20000000000 */
[----:B------:R0:W-:Y:S04]  /*9080*/  STSM.16.M88.4 [R58], R12 ;  /* 0x0000000c3a007844 */ /* 0x0001e80000000200 */
[----:B------:R2:W-:Y:S04]  /*9090*/  STSM.16.M88.4 [R57], R24 ;  /* 0x0000001839007844 */ /* 0x0005e80000000200 */
[----:B------:R2:W-:Y:S04]  /*90a0*/  STSM.16.M88.4 [R56], R28 ;  /* 0x0000001c38007844 */ /* 0x0005e80000000200 */
[----:B------:R2:W-:Y:S04]  /*90b0*/  STSM.16.M88.4 [R55], R32 ;  /* 0x0000002037007844 */ /* 0x0005e80000000200 */
[----:B------:R2:W-:Y:S04]  /*90c0*/  STSM.16.M88.4 [R53], R36 ;  /* 0x0000002435007844 */ /* 0x0005e80000000200 */
[----:B------:R2:W-:Y:S01]  /*90d0*/  STSM.16.M88.4 [R46], R40 ;  /* 0x000000282e007844 */ /* 0x0005e20000000200 */
[----:B------:R-:W-:Y:S06]  /*90e0*/  BAR.SYNC.DEFER_BLOCKING 0x1, 0x180 ;  /* 0x0046000000007b1d */ /* 0x000fec0000010000 */
[----:B------:R-:W3:Y:S01]  /*90f0*/  @P2 LDG.E R2, desc[UR52][R6.64] ;  /* 0x0000003406022981 */ /* 0x000ee2000c1e1900 */
[----:B------:R-:W-:Y:S01]  /*9100*/  UISETP.NE.AND.EX UP1, UPT, UR7, URZ, UPT, UP1 ;  /* 0x0000003f0700728c */ /* 0x000fe2000bf25310 */
[----:B-1----:R-:W-:Y:S01]  /*9110*/  ISETP.NE.AND P1, PT, R45, 0x1, PT ;  /* 0x000000012d00780c */ /* 0x002fe20003f25270 */
[----:B0-----:R-:W-:-:S04]  /*9120*/  VIADD R12, R17, UR43 ;  /* 0x0000002b110c7c36 */ /* 0x001fc80008000000 */
[----:B------:R-:W-:-:S05]  /*9130*/  PLOP3.LUT P0, PT, PT, PT, UP1, 0x80, 0x0 ;  /* 0x000000000000781c */ /* 0x000fca0003f0f018 */
[----:B------:R-:W-:-:S03]  /*9140*/  @UP1 ULEA UR6, UP2, UR40, UR6, 0x2 ;  /* 0x0000000628061291 */ /* 0x000fc6000f84103f */
[----:B------:R-:W0:Y:S01]  /*9150*/  @P1 LDC R9, c[0x0][0xbec] ;  /* 0x0002fb00ff091b82 */ /* 0x000e220000000800 */
[----:B------:R-:W-:Y:S02]  /*9160*/  @UP1 ULEA.HI.X UR7, UR40, UR7, UR41, 0x2, UP2 ;  /* 0x0000000728071291 */ /* 0x000fe400090f1429 */
[----:B------:R-:W-:-:S04]  /*9170*/  IMAD.U32 R14, RZ, RZ, UR6 ;  /* 0x00000006ff0e7e24 */ /* 0x000fc8000f8e00ff */
[----:B------:R-:W-:Y:S01]  /*9180*/  IMAD.U32 R15, RZ, RZ, UR7 ;  /* 0x00000007ff0f7e24 */ /* 0x000fe2000f8e00ff */
[----:B------:R-:W1:Y:S01]  /*9190*/  @P1 LDC R10, c[0x0][0xbf0] ;  /* 0x0002fc00ff0a1b82 */ /* 0x000e620000000800 */
[----:B---3--:R-:W-:Y:S01]  /*91a0*/  @P2 R2UR UR4, R2 ;  /* 0x00000000020422ca */ /* 0x008fe200000e0000 */
[----:B------:R-:W-:-:S06]  /*91b0*/  IMAD.U32 R2, RZ, RZ, UR8 ;  /* 0x00000008ff027e24 */ /* 0x000fcc000f8e00ff */
[----:B------:R2:W5:Y:S01]  /*91c0*/  @P0 LDG.E R2, desc[UR52][R14.64] ;  /* 0x000000340e020981 */ /* 0x000562000c1e1900 */
[----:B01----:R-:W-:Y:S07]  /*91d0*/  @P0 BRA `(.L_x_2003) ;  /* 0x0000000000100947 */ /* 0x003fee0003800000 */
[----:B------:R-:W-:Y:S05]  /*91e0*/  @!P2 BRA `(.L_x_2003) ;  /* 0x00000000000ca947 */ /* 0x000fea0003800000 */
[----:B------:R-:W3:Y:S04]  /*91f0*/  LDG.E R11, desc[UR52][R6.64] ;  /* 0x00000034060b7981 */ /* 0x000ee8000c1e1900 */
[----:B-----5:R-:W3:Y:S02]  /*9200*/  LDG.E R2, desc[UR52][R6.64+0x4] ;  /* 0x0000043406027981 */ /* 0x020ee4000c1e1900 */
[----:B---3--:R-:W-:-:S07]  /*9210*/  IMAD.IADD R2, R2, 0x1, -R11 ;  /* 0x0000000102027824 */ /* 0x008fce00078e0a0b */
.L_x_2003:
[----:B------:R-:W-:Y:S01]  /*9220*/  USHF.R.S32.HI UR14, URZ, 0x1f, UR42 ;  /* 0x0000001f3f0e7899 */ /* 0x000fe2000801142a */
[----:B------:R-:W-:Y:S01]  /*9230*/  @P1 IMAD.HI.U32 R7, R12, R9, RZ ;  /* 0x000000090c071227 */ /* 0x000fe200078e00ff */
[----:B------:R-:W-:Y:S01]  /*9240*/  ULDC.64 UR12, c[0x0][0xb90] ;  /* 0x0002e400000c7ab9 */ /* 0x000fe20000000a00 */
[----:B------:R-:W-:Y:S01]  /*9250*/  USHF.R.S32.HI UR9, URZ, 0x1f, UR4 ;  /* 0x0000001f3f097899 */ /* 0x000fe20008011404 */
[----:B--2---:R-:W0:Y:S01]  /*9260*/  @P1 LDC R42, c[0x0][0xbec] ;  /* 0x0002fb00ff2a1b82 */ /* 0x004e220000000800 */
[----:B------:R-:W-:Y:S01]  /*9270*/  UIMAD UR10, UR14, UR12, URZ ;  /* 0x0000000c0e0a72a4 */ /* 0x000fe2000f8e023f */
[----:B------:R-:W-:Y:S01]  /*9280*/  IMAD.MOV.U32 R6, RZ, RZ, R12 ;  /* 0x000000ffff067224 */ /* 0x000fe200078e000c */
[----:B------:R-:W-:Y:S01]  /*9290*/  UMOV UR8, UR4 ;  /* 0x0000000400087c82 */ /* 0x000fe20008000000 */
[----:B------:R-:W-:Y:S01]  /*92a0*/  @P1 SHF.R.U32.HI R6, RZ, R10, R7 ;  /* 0x0000000aff061219 */ /* 0x000fe20000011607 */
[----:B------:R-:W-:Y:S01]  /*92b0*/  USEL UR41, UR41, URZ, !UP0 ;  /* 0x0000003f29297287 */ /* 0x000fe2000c000000 */
[----:B------:R-:W-:Y:S01]  /*92c0*/  IMAD R7, R152, 0x20, R18 ;  /* 0x0000002098077824 */ /* 0x000fe200078e0212 */
[----:B------:R-:W-:Y:S01]  /*92d0*/  UIMAD.WIDE.U32 UR6, UR42, UR12, UR8 ;  /* 0x0000000c2a0672a5 */ /* 0x000fe2000f8e0008 */
[----:B-----5:R-:W-:Y:S01]  /*92e0*/  IMAD R43, R2, R45, RZ ;  /* 0x0000002d022b7224 */ /* 0x020fe200078e02ff */
[----:B------:R-:W-:Y:S01]  /*92f0*/  UIMAD UR10, UR42, UR13, UR10 ;  /* 0x0000000d2a0a72a4 */ /* 0x000fe2000f8e020a */
[----:B------:R-:W-:Y:S01]  /*9300*/  IMAD.MOV R10, RZ, RZ, -R6 ;  /* 0x000000ffff0a7224 */ /* 0x000fe200078e0a06 */
[----:B------:R-:W-:Y:S01]  /*9310*/  USEL UR40, UR40, URZ, !UP0 ;  /* 0x0000003f28287287 */ /* 0x000fe2000c000000 */
[----:B------:R-:W-:Y:S01]  /*9320*/  IMAD.WIDE R4, R7, 0x2, R4 ;  /* 0x0000000207047825 */ /* 0x000fe200078e0204 */
[----:B------:R-:W-:Y:S01]  /*9330*/  ULDC.64 UR12, c[0x0][0xb98] ;  /* 0x0002e600000c7ab9 */ /* 0x000fe20000000a00 */
[----:B------:R-:W-:-:S02]  /*9340*/  UIADD3 UR7, UR7, UR10, URZ ;  /* 0x0000000a07077290 */ /* 0x000fc4000fffe03f */
[----:B------:R-:W-:Y:S01]  /*9350*/  UIMAD UR8, UR41, UR12, URZ ;  /* 0x0000000c290872a4 */ /* 0x000fe2000f8e023f */
[----:B------:R-:W-:Y:S01]  /*9360*/  IMAD R9, R45, R10, R12 ;  /* 0x0000000a2d097224 */ /* 0x000fe200078e020c */
[----:B------:R-:W-:Y:S01]  /*9370*/  UIMAD.WIDE.U32 UR6, UR40, UR12, UR6 ;  /* 0x0000000c280672a5 */ /* 0x000fe2000f8e0006 */
[----:B------:R-:W-:Y:S01]  /*9380*/  IADD3 R12, P2, R4, 0x1800, RZ ;  /* 0x00001800040c7810 */ /* 0x000fe20007f5e0ff */
[----:B------:R-:W-:Y:S01]  /*9390*/  UIMAD UR8, UR40, UR13, UR8 ;  /* 0x0000000d280872a4 */ /* 0x000fe2000f8e0208 */
[----:B------:R-:W-:Y:S01]  /*93a0*/  SHF.R.S32.HI R10, RZ, 0x1f, R6 ;  /* 0x0000001fff0a7819 */ /* 0x000fe20000011406 */
[----:B------:R-:W-:Y:S01]  /*93b0*/  ULDC.64 UR10, c[0x0][0xb88] ;  /* 0x0002e200000a7ab9 */ /* 0x000fe20000000a00 */
[----:B------:R-:W-:Y:S02]  /*93c0*/  SHF.R.S32.HI R7, RZ, 0x1f, R9 ;  /* 0x0000001fff077819 */ /* 0x000fe40000011409 */
[----:B------:R-:W-:Y:S01]  /*93d0*/  LOP3.LUT R11, R12, 0x180, RZ, 0xc0, !PT ;  /* 0x000001800c0b7812 */ /* 0x000fe200078ec0ff */
[----:B------:R-:W-:Y:S01]  /*93e0*/  IMAD.U32 R13, RZ, RZ, UR8 ;  /* 0x00000008ff0d7e24 */ /* 0x000fe2000f8e00ff */
[----:B------:R-:W-:Y:S01]  /*93f0*/  IADD3 R6, P0, R6, UR6, RZ ;  /* 0x0000000606067c10 */ /* 0x000fe2000ff1e0ff */
[----:B------:R-:W-:Y:S01]  /*9400*/  IMAD R14, R7, UR10, RZ ;  /* 0x0000000a070e7c24 */ /* 0x000fe2000f8e02ff */
[----:B------:R-:W-:-:S02]  /*9410*/  SHF.R.U64 R11, R11, 0x3, RZ ;  /* 0x000000030b0b7819 */ /* 0x000fc400000012ff */
[----:B------:R-:W-:Y:S01]  /*9420*/  IADD3.X R7, R10, UR7, R13, P0, !PT ;  /* 0x000000070a077c10 */ /* 0x000fe200087fe40d */
[----:B------:R-:W-:Y:S01]  /*9430*/  ULDC.64 UR6, c[0x0][0xb50] ;  /* 0x0002d40000067ab9 */ /* 0x000fe20000000a00 */
[----:B------:R-:W-:Y:S01]  /*9440*/  LOP3.LUT R10, R11, R12, RZ, 0x3c, !PT ;  /* 0x0000000c0b0a7212 */ /* 0x000fe200078e3cff */
[C---:B------:R-:W-:Y:S01]  /*9450*/  IMAD R11, R9.reuse, UR11, R14 ;  /* 0x0000000b090b7c24 */ /* 0x040fe2000f8e020e */
[C---:B------:R-:W-:Y:S01]  /*9460*/  IADD3 R33, P6, R4.reuse, 0x3000, RZ ;  /* 0x0000300004217810 */ /* 0x040fe20007fde0ff */
[----:B------:R-:W-:Y:S01]  /*9470*/  IMAD.WIDE.U32 R6, R9, UR10, R6 ;  /* 0x0000000a09067c25 */ /* 0x000fe2000f8e0006 */
[C---:B------:R-:W-:Y:S01]  /*9480*/  IADD3 R25, P5, R4.reuse, 0x4800, RZ ;  /* 0x0000480004197810 */ /* 0x040fe20007fbe0ff */
[----:B------:R-:W-:Y:S01]  /*9490*/  ULDC.64 UR10, c[0x0][0xaa0] ;  /* 0x0002a800000a7ab9 */ /* 0x000fe20000000a00 */
[----:B------:R-:W-:Y:S01]  /*94a0*/  IADD3 R37, P4, R4, 0x6000, RZ ;  /* 0x0000600004257810 */ /* 0x000fe20007f9e0ff */
[----:B------:R-:W-:Y:S01]  /*94b0*/  IMAD.IADD R7, R7, 0x1, R11 ;  /* 0x0000000107077824 */ /* 0x000fe200078e020b */
[C---:B------:R-:W-:Y:S01]  /*94c0*/  LEA R9, P0, R6.reuse, UR6, 0x2 ;  /* 0x0000000606097c11 */ /* 0x040fe2000f8010ff */
[----:B------:R-:W-:Y:S01]  /*94d0*/  VIADD R12, R155, UR43 ;  /* 0x0000002b9b0c7c36 */ /* 0x000fe20008000000 */
[----:B------:R-:W-:Y:S01]  /*94e0*/  LOP3.LUT R32, R33, 0x180, RZ, 0xc0, !PT ;  /* 0x0000018021207812 */ /* 0x000fe200078ec0ff */
[----:B------:R-:W-:Y:S01]  /*94f0*/  IMAD.X R11, RZ, RZ, R5, P2 ;  /* 0x000000ffff0b7224 */ /* 0x000fe200010e0605 */
[----:B------:R-:W-:Y:S01]  /*9500*/  LEA.HI.X R6, R6, UR7, R7, 0x2, P0 ;  /* 0x0000000706067c11 */ /* 0x000fe200080f1407 */
[----:B------:R-:W-:Y:S01]  /*9510*/  SHFL.IDX PT, R20, R9, RZ, 0x1c1f ;  /* 0x001c1fff09147589 */ /* 0x000fe200000e0000 */
[----:B------:R-:W-:Y:S01]  /*9520*/  LOP3.LUT P0, RZ, R153, 0x3, RZ, 0xc0, !PT ;  /* 0x0000000399ff7812 */ /* 0x000fe2000780c0ff */
[----:B------:R-:W-:Y:S01]  /*9530*/  VIADD R2, R12, 0x8 ;  /* 0x000000080c027836 */ /* 0x000fe20000000000 */
[----:B------:R-:W-:Y:S01]  /*9540*/  IADD3 R7, P3, R4, 0x7800, RZ ;  /* 0x0000780004077810 */ /* 0x000fe20007f7e0ff */
[----:B------:R-:W1:Y:S01]  /*9550*/  SHFL.IDX PT, R21, R6, RZ, 0x1c1f ;  /* 0x001c1fff06157589 */ /* 0x000e6200000e0000 */
[----:B------:R-:W-:-:S02]  /*9560*/  ISETP.GE.OR P2, PT, R12, R43, P0 ;  /* 0x0000002b0c00720c */ /* 0x000fc40000746670 */
[----:B------:R-:W-:Y:S01]  /*9570*/  ISETP.GE.OR P0, PT, R2, R43, P0 ;  /* 0x0000002b0200720c */ /* 0x000fe20000706670 */
[----:B------:R-:W-:Y:S01]  /*9580*/  SHFL.IDX PT, R40, R9, 0x1, 0x1c1f ;  /* 0x003c1f0009287f89 */ /* 0x000fe200000e0000 */
[----:B------:R-:W-:Y:S01]  /*9590*/  LOP3.LUT R2, R7, 0x180, RZ, 0xc0, !PT ;  /* 0x0000018007027812 */ /* 0x000fe200078ec0ff */
[----:B------:R-:W-:Y:S01]  /*95a0*/  UIMAD UR8, UR9, UR10, URZ ;  /* 0x0000000a090872a4 */ /* 0x000fe2000f8e023f */
[----:B------:R-:W-:Y:S01]  /*95b0*/  LOP3.LUT R24, R25, 0x180, RZ, 0xc0, !PT ;  /* 0x0000018019187812 */ /* 0x000fe200078ec0ff */
[----:B------:R-:W2:Y:S01]  /*95c0*/  SHFL.IDX PT, R41, R6, 0x1, 0x1c1f ;  /* 0x003c1f0006297f89 */ /* 0x000ea200000e0000 */
[----:B------:R-:W-:Y:S02]  /*95d0*/  LOP3.LUT R36, R37, 0x180, RZ, 0xc0, !PT ;  /* 0x0000018025247812 */ /* 0x000fe400078ec0ff */
[----:B------:R-:W-:Y:S01]  /*95e0*/  LOP3.LUT R13, R4, 0x180, RZ, 0xc0, !PT ;  /* 0x00000180040d7812 */ /* 0x000fe200078ec0ff */
[----:B------:R-:W-:Y:S01]  /*95f0*/  UIMAD.WIDE.U32 UR6, UR4, UR10, URZ ;  /* 0x0000000a040672a5 */ /* 0x000fe2000f8e003f */
[----:B------:R-:W-:Y:S01]  /*9600*/  SHF.R.U64 R2, R2, 0x3, RZ ;  /* 0x0000000302027819 */ /* 0x000fe200000012ff */
[----:B------:R-:W-:Y:S01]  /*9610*/  UIMAD UR8, UR4, UR11, UR8 ;  /* 0x0000000b040872a4 */ /* 0x000fe2000f8e0208 */
[----:B------:R-:W-:Y:S01]  /*9620*/  SHF.R.U64 R32, R32, 0x3, RZ ;  /* 0x0000000320207819 */ /* 0x000fe200000012ff */
[----:B------:R-:W-:Y:S01]  /*9630*/  IMAD.X R29, RZ, RZ, R5, P3 ;  /* 0x000000ffff1d7224 */ /* 0x000fe200018e0605 */
[----:B------:R-:W-:Y:S01]  /*9640*/  SHF.R.U64 R24, R24, 0x3, RZ ;  /* 0x0000000318187819 */ /* 0x000fe200000012ff */
[----:B------:R-:W-:Y:S01]  /*9650*/  ULDC.64 UR10, c[0x0][0xae8] ;  /* 0x0002ba00000a7ab9 */ /* 0x000fe20000000a00 */
[----:B------:R-:W-:-:S02]  /*9660*/  SHF.R.U64 R36, R36, 0x3, RZ ;  /* 0x0000000324247819 */ /* 0x000fc400000012ff */
[----:B------:R-:W-:Y:S02]  /*9670*/  SHF.R.U64 R13, R13, 0x3, RZ ;  /* 0x000000030d0d7819 */ /* 0x000fe400000012ff */
[----:B------:R-:W-:Y:S01]  /*9680*/  LOP3.LUT R28, R2, R7, RZ, 0x3c, !PT ;  /* 0x00000007021c7212 */ /* 0x000fe200078e3cff */
[----:B-1----:R1:W-:Y:S01]  /*9690*/  @!P2 ST.E desc[UR52][R20.64], R3 ;  /* 0x000000031400a985 */ /* 0x0023e2000c101934 */
[----:B------:R-:W-:Y:S01]  /*96a0*/  IMAD R2, R23, 0x60, R152 ;  /* 0x0000006017027824 */ /* 0x000fe200078e0298 */
[----:B------:R-:W-:Y:S01]  /*96b0*/  LOP3.LUT R32, R32, R33, RZ, 0x3c, !PT ;  /* 0x0000002120207212 */ /* 0x000fe200078e3cff */
[----:B------:R-:W-:Y:S01]  /*96c0*/  UIADD3 UR7, UR7, UR8, URZ ;  /* 0x0000000807077290 */ /* 0x000fe2000fffe03f */
[----:B------:R-:W-:Y:S01]  /*96d0*/  LOP3.LUT R24, R24, R25, RZ, 0x3c, !PT ;  /* 0x0000001918187212 */ /* 0x000fe200078e3cff */
[----:B------:R-:W-:Y:S01]  /*96e0*/  UIMAD UR4, UR14, UR10, URZ ;  /* 0x0000000a0e0472a4 */ /* 0x000fe2000f8e023f */
[----:B------:R-:W-:Y:S01]  /*96f0*/  LOP3.LUT R36, R36, R37, RZ, 0x3c, !PT ;  /* 0x0000002524247212 */ /* 0x000fe200078e3cff */
[--C-:B------:R-:W-:Y:S01]  /*9700*/  IMAD.X R33, RZ, RZ, R5.reuse, P6 ;  /* 0x000000ffff217224 */ /* 0x100fe200030e0605 */
[----:B------:R-:W-:Y:S01]  /*9710*/  LOP3.LUT R12, R13, R4, RZ, 0x3c, !PT ;  /* 0x000000040d0c7212 */ /* 0x000fe200078e3cff */
[--C-:B------:R-:W-:Y:S01]  /*9720*/  IMAD.X R25, RZ, RZ, R5.reuse, P5 ;  /* 0x000000ffff197224 */ /* 0x100fe200028e0605 */
[----:B--2---:R2:W-:Y:S01]  /*9730*/  @!P0 ST.E desc[UR52][R40.64], R8 ;  /* 0x0000000828008985 */ /* 0x0045e2000c101934 */
[--C-:B------:R-:W-:Y:S01]  /*9740*/  IMAD.X R37, RZ, RZ, R5.reuse, P4 ;  /* 0x000000ffff257224 */ /* 0x100fe200020e0605 */
[----:B-1----:R-:W1:Y:S01]  /*9750*/  @P1 LDC R3, c[0x0][0xbf0] ;  /* 0x0002fc00ff031b82 */ /* 0x002e620000000800 */
[----:B------:R-:W-:Y:S01]  /*9760*/  IMAD.MOV.U32 R13, RZ, RZ, R5 ;  /* 0x000000ffff0d7224 */ /* 0x000fe200078e0005 */
[----:B------:R-:W-:Y:S01]  /*9770*/  UIMAD UR4, UR42, UR11, UR4 ;  /* 0x0000000b2a0472a4 */ /* 0x000fe2000f8e0204 */
[----:B------:R3:W5:Y:S01]  /*9780*/  LD.E.128 R4, desc[UR52][R10.64] ;  /* 0x000000340a047980 */ /* 0x000762000c101d00 */
[----:B------:R-:W-:Y:S01]  /*9790*/  UIMAD.WIDE.U32 UR6, UR42, UR10, UR6 ;  /* 0x0000000a2a0672a5 */ /* 0x000fe2000f8e0006 */
[----:B------:R-:W-:-:S02]  /*97a0*/  ULDC.64 UR8, c[0x0][0xaf0] ;  /* 0x0002bc0000087ab9 */ /* 0x000fc40000000a00 */
[----:B------:R-:W5:Y:S01]  /*97b0*/  LD.E.128 R12, desc[UR52][R12.64] ;  /* 0x000000340c0c7980 */ /* 0x000f62000c101d00 */
[----:B------:R-:W-:-:S03]  /*97c0*/  UIADD3 UR7, UR7, UR4, URZ ;  /* 0x0000000407077290 */ /* 0x000fc6000fffe03f */
[----:B------:R-:W5:Y:S01]  /*97d0*/  LD.E.128 R32, desc[UR52][R32.64] ;  /* 0x0000003420207980 */ /* 0x000f62000c101d00 */
[----:B---3--:R-:W-:Y:S01]  /*97e0*/  VIADD R11, R2, UR43 ;  /* 0x0000002b020b7c36 */ /* 0x008fe20008000000 */
[----:B------:R-:W-:Y:S02]  /*97f0*/  UIMAD UR4, UR41, UR8, URZ ;  /* 0x00000008290472a4 */ /* 0x000fe4000f8e023f */
[----:B------:R-:W5:Y:S01]  /*9800*/  LD.E.128 R24, desc[UR52][R24.64] ;  /* 0x0000003418187980 */ /* 0x000f62000c101d00 */
[----:B0-----:R-:W-:Y:S01]  /*9810*/  @P1 IMAD.HI.U32 R2, R11, R42, RZ ;  /* 0x0000002a0b021227 */ /* 0x001fe200078e00ff */
[----:B------:R-:W-:Y:S02]  /*9820*/  UIMAD UR4, UR40, UR9, UR4 ;  /* 0x00000009280472a4 */ /* 0x000fe4000f8e0204 */
[----:B------:R-:W5:Y:S01]  /*9830*/  LD.E.128 R36, desc[UR52][R36.64] ;  /* 0x0000003424247980 */ /* 0x000f62000c101d00 */
[----:B------:R-:W-:Y:S01]  /*9840*/  IMAD.MOV.U32 R9, RZ, RZ, R11 ;  /* 0x000000ffff097224 */ /* 0x000fe200078e000b */
[----:B------:R-:W-:-:S02]  /*9850*/  UIMAD.WIDE.U32 UR6, UR40, UR8, UR6 ;  /* 0x00000008280672a5 */ /* 0x000fc4000f8e0006 */
[----:B------:R-:W5:Y:S01]  /*9860*/  LD.E.128 R28, desc[UR52][R28.64] ;  /* 0x000000341c1c7980 */ /* 0x000f62000c101d00 */
[----:B-1----:R-:W-:Y:S01]  /*9870*/  @P1 SHF.R.U32.HI R9, RZ, R3, R2 ;  /* 0x00000003ff091219 */ /* 0x002fe20000011602 */
[----:B------:R-:W-:Y:S01]  /*9880*/  ULDC.64 UR8, c[0x0][0xae0] ;  /* 0x0002b80000087ab9 */ /* 0x000fe20000000a00 */
[----:B------:R-:W-:Y:S01]  /*9890*/  UIADD3 UR4, UR7, UR4, URZ ;  /* 0x0000000407047290 */ /* 0x000fe2000fffe03f */
[----:B------:R-:W-:Y:S01]  /*98a0*/  @!PT LDS RZ, [RZ] ;  /* 0x00000000fffff984 */ /* 0x000fe20000000800 */
[----:B------:R-:W-:Y:S01]  /*98b0*/  @!PT LDS RZ, [RZ] ;  /* 0x00000000fffff984 */ /* 0x000fe20000000800 */
[----:B------:R-:W-:Y:S01]  /*98c0*/  @!PT LDS RZ, [RZ] ;  /* 0x00000000fffff984 */ /* 0x000fe20000000800 */
[----:B------:R-:W-:Y:S01]  /*98d0*/  @!PT LDS RZ, [RZ] ;  /* 0x00000000fffff984 */ /* 0x000fe20000000800 */
[----:B------:R0:W-:Y:S06]  /*98e0*/  MEMBAR.ALL.CTA ;  /* 0x0000000000007992 */ /* 0x0001ec0000008000 */
[----:B0-----:R-:W0:Y:S01]  /*98f0*/  FENCE.VIEW.ASYNC.S ;  /* 0x00000000000073c6 */ /* 0x001e220000000000 */
[--C-:B--2---:R-:W-:Y:S01]  /*9900*/  SHF.R.S32.HI R8, RZ, 0x1f, R9.reuse ;  /* 0x0000001fff087819 */ /* 0x104fe20000011409 */
[----:B------:R-:W-:-:S02]  /*9910*/  IMAD.MOV R10, RZ, RZ, -R9 ;  /* 0x000000ffff0a7224 */ /* 0x000fc400078e0a09 */
[----:B------:R-:W-:Y:S02]  /*9920*/  IMAD.U32 R3, RZ, RZ, UR7 ;  /* 0x00000007ff037e24 */ /* 0x000fe4000f8e00ff */
[----:B------:R-:W-:Y:S02]  /*9930*/  IMAD R8, R8, UR8, RZ ;  /* 0x0000000808087c24 */ /* 0x000fe4000f8e02ff */
[----:B------:R-:W-:Y:S02]  /*9940*/  IMAD R11, R45, R10, R11 ;  /* 0x0000000a2d0b7224 */ /* 0x000fe400078e020b */
[----:B------:R-:W-:Y:S01]  /*9950*/  IMAD.U32 R2, RZ, RZ, UR6 ;  /* 0x00000006ff027e24 */ /* 0x000fe2000f8e00ff */
[----:B------:R-:W-:Y:S01]  /*9960*/  ULDC.64 UR6, c[0x0][0xad8] ;  /* 0x0002b60000067ab9 */ /* 0x000fe20000000a00 */
[----:B------:R-:W-:Y:S02]  /*9970*/  IMAD.U32 R3, RZ, RZ, UR4 ;  /* 0x00000004ff037e24 */ /* 0x000fe4000f8e00ff */
        /* <DEDUP_REMOVED lines=33> */
.L_x_2005:
[----:B------:R-:W-:Y:S05]  /*9b90*/  BSYNC B1 ;  /* 0x0000000000017941 */ /* 0x000fea0003800000 */
.L_x_2004:
        /* <DEDUP_REMOVED lines=8> */
[C---:B-1-3--:R-:W-:Y:S02]  /*9c20*/  @!P2 LEA R10, P0, R19.reuse, R8, 0x1 ;  /* 0x00000008130aa211 */ /* 0x04afe400078008ff */
[----:B--2---:R-:W-:Y:S02]  /*9c30*/  @!P1 IMAD.WIDE R2, R18, 0x2, R8 ;  /* 0x0000000212029825 */ /* 0x004fe400078e0208 */
[----:B------:R-:W-:Y:S02]  /*9c40*/  @!P2 LEA.HI.X R11, R19, R9, R44, 0x1, P0 ;  /* 0x00000009130ba211 */ /* 0x000fe400000f0c2c */
[----:B------:R-:W-:Y:S01]  /*9c50*/  ISETP.GE.AND P0, PT, R22, UR4, PT ;  /* 0x0000000416007c0c */ /* 0x000fe2000bf06270 */
[----:B-----5:R0:W-:Y:S04]  /*9c60*/  @!P1 ST.E.128 desc[UR52][R2.64], R4 ;  /* 0x0000000402009985 */ /* 0x0201e8000c101d34 */
[----:B------:R0:W-:Y:S08]  /*9c70*/  @!P2 ST.E.128 desc[UR52][R10.64], R24 ;  /* 0x000000180a00a985 */ /* 0x0001f0000c101d34 */
[----:B------:R-:W-:Y:S05]  /*9c80*/  @P0 BRA `(.L_x_2006) ;  /* 0x0000000800900947 */ /* 0x000fea0003800000 */
[----:B0-----:R-:W-:-:S04]  /*9c90*/  LEA R2, P0, R22, R8, 0x1 ;  /* 0x0000000816027211 */ /* 0x001fc800078008ff */
[----:B------:R-:W-:-:S05]  /*9ca0*/  LEA.HI.X R3, R22, R9, R157, 0x1, P0 ;  /* 0x0000000916037211 */ /* 0x000fca00000f0c9d */
[----:B------:R4:W-:Y:S01]  /*9cb0*/  ST.E.128 desc[UR52][R2.64], R28 ;  /* 0x0000001c02007985 */ /* 0x0009e2000c101d34 */
[----:B------:R-:W-:Y:S05]  /*9cc0*/  BRA `(.L_x_2006) ;  /* 0x0000000800807947 */ /* 0x000fea0003800000 */
.L_x_2002:
        /* <DEDUP_REMOVED lines=35> */
.L_x_2007:
[----:B------:R-:W-:Y:S01]  /*9f00*/  USEL UR40, UR40, URZ, !UP0 ;  /* 0x0000003f28287287 */ /* 0x000fe2000c000000 */
[----:B------:R-:W-:Y:S01]  /*9f10*/  BSSY B1, `(.L_x_2008) ;  /* 0x000002c000017945 */ /* 0x000fe20003800000 */
[----:B------:R-:W-:-:S03]  /*9f20*/  USEL UR41, UR41, URZ, !UP0 ;  /* 0x0000003f29297287 */ /* 0x000fc6000c000000 */
[----:B------:R-:W-:Y:S09]  /*9f30*/  @P1 BRA `(.L_x_2009) ;  /* 0x0000000000a41947 */ /* 0x000ff20003800000 */
        /* <DEDUP_REMOVED lines=41> */
.L_x_2009:
[----:B------:R-:W-:Y:S05]  /*a1d0*/  BSYNC B1 ;  /* 0x0000000000017941 */ /* 0x000fea0003800000 */
.L_x_2008:
        /* <DEDUP_REMOVED lines=61> */
.L_x_2011:
[----:B------:R-:W-:Y:S05]  /*a5b0*/  BSYNC B1 ;  /* 0x0000000000017941 */ /* 0x000fea0003800000 */
.L_x_2010:
        /* <DEDUP_REMOVED lines=17> */
.L_x_2006:
[----:B------:R-:W-:Y:S05]  /*a6d0*/  BSYNC B0 ;  /* 0x0000000000007941 */ /* 0x000fea0003800000 */
.L_x_2001:
[----:B------:R-:W-:Y:S02]  /*a6e0*/  ULDC UR4, c[0x0][0xc3c] ;  /* 0x00030f0000047ab9 */ /* 0x000fe40000000800 */
[----:B------:R-:W-:-:S13]  /*a6f0*/  ISETP.GE.AND P0, PT, R47, UR4, PT ;  /* 0x000000042f007c0c */ /* 0x000fda000bf06270 */
[----:B------:R-:W-:Y:S05]  /*a700*/  @!P0 BRA `(.L_x_2012) ;  /* 0xffffff6400788947 */ /* 0x000fea000383ffff */
[----:B------:R-:W-:Y:S05]  /*a710*/  EXIT ;  /* 0x000000000000794d */ /* 0x000fea0003800000 */
.L_x_1959:
        /* <DEDUP_REMOVED lines=55> */
.L_x_2018:
        /* <DEDUP_REMOVED lines=12> */
.L_x_2017:
[----:B------:R-:W-:Y:S05]  /*ab50*/  BSYNC B0 ;  /* 0x0000000000007941 */ /* 0x000fea0003800000 */
.L_x_2016:
        /* <DEDUP_REMOVED lines=21> */
.L_x_2014:
[----:B------:R-:W-:-:S04]  /*acb0*/  IMAD.IADD R14, R6, 0x1, -R3 ;  /* 0x00000001060e7824 */ /* 0x000fc800078e0a03 */
[----:B------:R-:W-:-:S05]  /*acc0*/  IMAD R2, R10, R9, R14 ;  /* 0x000000090a027224 */ /* 0x000fca00078e020e */
[----:B------:R-:W-:-:S13]  /*acd0*/  ISETP.GT.AND P0, PT, R2, R7, PT ;  /* 0x000000070200720c */ /* 0x000fda0003f04270 */
[----:B------:R-:W-:Y:S02]  /*ace0*/  VOTEU.ANY UR7, UPT, !P0 ;  /* 0x0000000000077886 */ /* 0x000fe400040e0100 */
[----:B------:R-:W-:-:S04]  /*acf0*/  UPOPC UR6, UR7 ;  /* 0x00000007000672bf */ /* 0x000fc80008000000 */
[----:B------:R-:W-:-:S03]  /*ad00*/  UIADD3 UR40, UR6, UR4, URZ ;  /* 0x0000000406287290 */ /* 0x000fc6000fffe03f */
[----:B------:R-:W-:Y:S02]  /*ad10*/  ULDC.64 UR4, c[0x0][0xc90] ;  /* 0x0003240000047ab9 */ /* 0x000fe40000000a00 */
[----:B------:R-:W-:-:S06]  /*ad20*/  UIMAD.WIDE UR4, UR40, 0x4, UR4 ;  /* 0x00000004280478a5 */ /* 0x000fcc000f8e0204 */
[----:B------:R-:W-:Y:S02]  /*ad30*/  IMAD.U32 R2, RZ, RZ, UR4 ;  /* 0x00000004ff027e24 */ /* 0x000fe4000f8e00ff */
[----:B------:R-:W-:-:S05]  /*ad40*/  IMAD.U32 R3, RZ, RZ, UR5 ;  /* 0x00000005ff037e24 */ /* 0x000fca000f8e00ff */
[----:B------:R-:W2:Y:S01]  /*ad50*/  LDG.E R8, desc[UR52][R2.64] ;  /* 0x0000003402087981 */ /* 0x000ea2000c1e1900 */
[----:B------:R-:W-:Y:S01]  /*ad60*/  IMAD.U32 R15, RZ, RZ, UR6 ;  /* 0x00000006ff0f7e24 */ /* 0x000fe2000f8e00ff */
[----:B------:R-:W-:-:S04]  /*ad70*/  ISETP.NE.AND P0, PT, RZ, UR7, PT ;  /* 0x00000007ff007c0c */ /* 0x000fc8000bf05270 */
        /* <DEDUP_REMOVED lines=9> */
[----:B------:R-:W-:-:S06]  /*ae10*/  UIADD3 UR4, UR6, -0x1, URZ ;  /* 0xffffffff06047890 */ /* 0x000fcc000fffe03f */
[----:B------:R-:W-:-:S05]  /*ae20*/  IMAD.U32 R13, RZ, RZ, UR4 ;  /* 0x00000004ff0d7e24 */ /* 0x000fca000f8e00ff */
[----:B------:R0:W1:Y:S02]  /*ae30*/  SHFL.IDX PT, R16, R10, R13, 0x1f ;  /* 0x00001f0d0a107589 */ /* 0x00006400000e0000 */
.L_x_2019:
[----:B-1----:R-:W-:Y:S01]  /*ae40*/  IMAD R16, R16, R9, R14 ;  /* 0x0000000910107224 */ /* 0x002fe200078e020e */
[----:B------:R-:W-:Y:S01]  /*ae50*/  IABS R12, R6 ;  /* 0x00000006000c7213 */ /* 0x000fe20000000000 */
[----:B------:R-:W-:Y:S02]  /*ae60*/  IMAD.MOV.U32 R2, RZ, RZ, R17 ;  /* 0x000000ffff027224 */ /* 0x000fe400078e0011 */
[----:B------:R-:W-:Y:S02]  /*ae70*/  IMAD.IADD R7, R7, 0x1, -R16 ;  /* 0x0000000107077824 */ /* 0x000fe400078e0a10 */
[----:B0-----:R-:W-:Y:S02]  /*ae80*/  IMAD R13, R2, R11, RZ ;  /* 0x0000000b020d7224 */ /* 0x001fe400078e02ff */
        /* <DEDUP_REMOVED lines=16> */
[----:B------:R-:W-:Y:S01]  /*af90*/  @!P2 IMAD.MOV R2, RZ, RZ, -R2 ;  /* 0x000000ffff02a224 */ /* 0x000fe200078e0a02 */
[----:B------:R-:W-:-:S05]  /*afa0*/  @!P1 LOP3.LUT R2, RZ, R6, RZ, 0x33, !PT ;  /* 0x00000006ff029212 */ /* 0x000fca00078e33ff */
[----:B------:R-:W-:Y:S02]  /*afb0*/  IMAD R10, R8, R2, RZ ;  /* 0x00000002080a7224 */ /* 0x000fe400078e02ff */
[----:B------:R-:W-:Y:S02]  /*afc0*/  IMAD.MOV R2, RZ, RZ, -R2 ;  /* 0x000000ffff027224 */ /* 0x000fe400078e0a02 */
[----:B------:R-:W-:Y:S02]  /*afd0*/  IMAD.MOV R3, RZ, RZ, -R10 ;  /* 0x000000ffff037224 */ /* 0x000fe400078e0a0a */
[----:B------:R-:W-:-:S03]  /*afe0*/  IMAD R15, R6, R2, R7 ;  /* 0x00000002060f7224 */ /* 0x000fc600078e0207 */
[----:B------:R-:W-:Y:S02]  /*aff0*/  VIADDMNMX R8, R3, R9, R8, PT ;  /* 0x0000000903087246 */ /* 0x000fe40003800108 */
[----:B------:R-:W-:Y:S02]  /*b000*/  IABS R13, R15 ;  /* 0x0000000f000d7213 */ /* 0x000fe40000000000 */
[-C--:B------:R-:W-:Y:S02]  /*b010*/  IABS R9, R8.reuse ;  /* 0x0000000800097213 */ /* 0x080fe40000000000 */
[----:B------:R-:W-:Y:S02]  /*b020*/  IABS R6, R8 ;  /* 0x0000000800067213 */ /* 0x000fe40000000000 */
[----:B------:R-:W0:Y:S03]  /*b030*/  I2F.RP R11, R9 ;  /* 0x00000009000b7306 */ /* 0x000e260000209400 */
[----:B------:R-:W-:-:S05]  /*b040*/  IMAD.MOV R6, RZ, RZ, -R6 ;  /* 0x000000ffff067224 */ /* 0x000fca00078e0a06 */
[----:B0-----:R-:W0:Y:S02]  /*b050*/  MUFU.RCP R11, R11 ;  /* 0x0000000b000b7308 */ /* 0x001e240000001000 */
[----:B0-----:R-:W-:-:S06]  /*b060*/  VIADD R3, R11, 0xffffffe ;  /* 0x0ffffffe0b037836 */ /* 0x001fcc0000000000 */
[----:B------:R-:W0:Y:S02]  /*b070*/  F2I.FTZ.U32.TRUNC.NTZ R3, R3 ;  /* 0x0000000300037305 */ /* 0x000e24000021f000 */
[----:B0-----:R-:W-:-:S04]  /*b080*/  IMAD.MOV R12, RZ, RZ, -R3 ;  /* 0x000000ffff0c7224 */ /* 0x001fc800078e0a03 */
[----:B------:R-:W-:-:S04]  /*b090*/  IMAD.MOV.U32 R2, RZ, RZ, R12 ;  /* 0x000000ffff027224 */ /* 0x000fc800078e000c */
[----:B------:R-:W-:Y:S02]  /*b0a0*/  IMAD R7, R2, R9, RZ ;  /* 0x0000000902077224 */ /* 0x000fe400078e02ff */
[----:B------:R-:W-:-:S04]  /*b0b0*/  IMAD.MOV.U32 R2, RZ, RZ, RZ ;  /* 0x000000ffff027224 */ /* 0x000fc800078e00ff */
[----:B------:R-:W-:Y:S01]  /*b0c0*/  IMAD.HI.U32 R2, R3, R7, R2 ;  /* 0x0000000703027227 */ /* 0x000fe200078e0002 */
[----:B------:R-:W-:-:S04]  /*b0d0*/  LOP3.LUT R3, R15, R8, RZ, 0x3c, !PT ;  /* 0x000000080f037212 */ /* 0x000fc800078e3cff */
[----:B------:R-:W-:Y:S01]  /*b0e0*/  ISETP.GE.AND P2, PT, R3, RZ, PT ;  /* 0x000000ff0300720c */ /* 0x000fe20003f46270 */
[----:B------:R-:W-:-:S04]  /*b0f0*/  IMAD.HI.U32 R2, R2, R13, RZ ;  /* 0x0000000d02027227 */ /* 0x000fc800078e00ff */
[----:B------:R-:W-:Y:S02]  /*b100*/  IMAD R6, R2, R6, R13 ;  /* 0x0000000602067224 */ /* 0x000fe400078e020d */
[----:B------:R-:W-:-:S03]  /*b110*/  IMAD.IADD R3, R15, 0x1, R10 ;  /* 0x000000010f037824 */ /* 0x000fc600078e020a */
[----:B------:R-:W-:-:S13]  /*b120*/  ISETP.GT.U32.AND P1, PT, R9, R6, PT ;  /* 0x000000060900720c */ /* 0x000fda0003f24070 */
[----:B------:R-:W-:Y:S02]  /*b130*/  @!P1 IMAD.IADD R6, R6, 0x1, -R9 ;  /* 0x0000000106069824 */ /* 0x000fe400078e0a09 */
[----:B------:R-:W-:Y:S01]  /*b140*/  @!P1 VIADD R2, R2, 0x1 ;  /* 0x0000000102029836 */ /* 0x000fe20000000000 */
[----:B------:R-:W-:Y:S02]  /*b150*/  ISETP.NE.AND P1, PT, R8, RZ, PT ;  /* 0x000000ff0800720c */ /* 0x000fe40003f25270 */
[----:B------:R-:W-:-:S13]  /*b160*/  ISETP.GE.U32.AND P0, PT, R6, R9, PT ;  /* 0x000000090600720c */ /* 0x000fda0003f06070 */
[----:B------:R-:W-:-:S04]  /*b170*/  @P0 VIADD R2, R2, 0x1 ;  /* 0x0000000102020836 */ /* 0x000fc80000000000 */
[----:B------:R-:W-:Y:S01]  /*b180*/  @!P2 IMAD.MOV R2, RZ, RZ, -R2 ;  /* 0x000000ffff02a224 */ /* 0x000fe200078e0a02 */
[----:B------:R-:W-:Y:S01]  /*b190*/  @!P1 LOP3.LUT R2, RZ, R8, RZ, 0x33, !PT ;  /* 0x00000008ff029212 */ /* 0x000fe200078e33ff */
[----:B------:R-:W-:-:S03]  /*b1a0*/  IMAD.MOV R8, RZ, RZ, -R8 ;  /* 0x000000ffff087224 */ /* 0x000fc600078e0a08 */
[----:B------:R-:W-:Y:S01]  /*b1b0*/  LOP3.LUT R17, RZ, R2, RZ, 0x33, !PT ;  /* 0x00000002ff117212 */ /* 0x000fe200078e33ff */
[----:B------:R-:W-:-:S04]  /*b1c0*/  IMAD R18, R2, R8, R3 ;  /* 0x0000000802127224 */ /* 0x000fc800078e0203 */
[----:B------:R-:W-:Y:S01]  /*b1d0*/  IMAD.IADD R17, R4, 0x1, R17 ;  /* 0x0000000104117824 */ /* 0x000fe200078e0211 */
[----:B------:R-:W-:Y:S06]  /*b1e0*/  BRA `(.L_x_2020) ;  /* 0x0000000000107947 */ /* 0x000fec0003800000 */
.L_x_2015:
[----:B------:R-:W-:Y:S01]  /*b1f0*/  IMAD.MOV.U32 R16, RZ, RZ, R7 ;  /* 0x000000ffff107224 */ /* 0x000fe200078e0007 */
[----:B------:R-:W-:Y:S01]  /*b200*/  ULDC UR40, c[0x0][0xc3c] ;  /* 0x00030f0000287ab9 */ /* 0x000fe20000000800 */
[----:B------:R-:W-:Y:S02]  /*b210*/  IMAD.MOV.U32 R17, RZ, RZ, RZ ;  /* 0x000000ffff117224 */ /* 0x000fe400078e00ff */
[----:B------:R-:W-:-:S07]  /*b220*/  IMAD.MOV.U32 R18, RZ, RZ, RZ ;  /* 0x000000ffff127224 */ /* 0x000fce00078e00ff */
.L_x_2020:
[----:B------:R-:W-:Y:S01]  /*b230*/  ISETP.NE.AND P0, PT, R5, RZ, PT ;  /* 0x000000ff0500720c */ /* 0x000fe20003f05270 */
[----:B------:R-:W-:-:S12]  /*b240*/  IMAD.U32 R19, RZ, RZ, UR40 ;  /* 0x00000028ff137e24 */ /* 0x000fd8000f8e00ff */
[----:B------:R-:W0:Y:S01]  /*b250*/  @!P0 S2R R3, SR_CgaCtaId ;  /* 0x0000000000038919 */ /* 0x000e220000008800 */
[----:B------:R-:W-:-:S04]  /*b260*/  @!P0 MOV R2, 0x400 ;  /* 0x0000040000028802 */ /* 0x000fc80000000f00 */
[----:B0-----:R-:W-:-:S05]  /*b270*/  @!P0 LEA R2, R3, R2, 0x18 ;  /* 0x0000000203028211 */ /* 0x001fca00078ec0ff */
[----:B------:R0:W-:Y:S01]  /*b280*/  @!P0 STS.128 [R2+0x19cd0], R16 ;  /* 0x019cd01002008388 */ /* 0x0001e20000000c00 */
[----:B------:R-:W-:Y:S06]  /*b290*/  BAR.ARV 0x5, 0x200 ;  /* 0x0148000000007b1d */ /* 0x000fec0000002000 */
.L_x_2013:
        /* <DEDUP_REMOVED lines=46> */
[----:B------:R0:W-:Y:S01]  /*b580*/  STL [R1+0x4], R4 ;  /* 0x0000040401007387 */ /* 0x0001e20000100800 */
[----:B------:R-:W-:Y:S01]  /*b590*/  LOP3.LUT R3, R28, 0x20, RZ, 0xfc, !PT ;  /* 0x000000201c037812 */ /* 0x000fe200078efcff */
[----:B-1----:R-:W-:Y:S01]  /*b5a0*/  IMAD.SHL.U32 R0, R10, 0x40, RZ ;  /* 0x000000400a007824 */ /* 0x002fe200078e00ff */
[----:B------:R-:W-:Y:S01]  /*b5b0*/  SEL R2, R2, 0xffffffc0, !P0 ;  /* 0xffffffc002027807 */ /* 0x000fe20004000000 */
[----:B------:R0:W-:Y:S01]  /*b5c0*/  STL [R1], R6 ;  /* 0x0000000601007387 */ /* 0x0001e20000100800 */
[----:B------:R-:W-:-:S02]  /*b5d0*/  LOP3.LUT R2, R28, 0x40, RZ, 0xfc, !PT ;  /* 0x000000401c027812 */ /* 0x000fc400078efcff */
[----:B------:R-:W-:Y:S01]  /*b5e0*/  LOP3.LUT R5, R0, 0x40, RZ, 0xc0, !PT ;  /* 0x0000004000057812 */ /* 0x000fe200078ec0ff */
[----:B------:R0:W-:Y:S01]  /*b5f0*/  STL [R1+0x18], RZ ;  /* 0x000018ff01007387 */ /* 0x0001e20000100800 */
[----:B------:R-:W-:-:S04]  /*b600*/  SHF.R.U32.HI R0, RZ, 0x1, R8 ;  /* 0x00000001ff007819 */ /* 0x000fc80000011608 */
[----:B------:R-:W-:Y:S01]  /*b610*/  LOP3.LUT R0, R0, R5, RZ, 0xfc, !PT ;  /* 0x0000000500007212 */ /* 0x000fe200078efcff */
[----:B------:R-:W-:-:S05]  /*b620*/  IMAD.IADD R0, R22, 0x1, R4 ;  /* 0x0000000116007824 */ /* 0x000fca00078e0204 */
[----:B------:R0:W-:Y:S02]  /*b630*/  STL [R1+0x10], R0 ;  /* 0x0000100001007387 */ /* 0x0001e40000100800 */
.L_x_2096:
[----:B------:R-:W-:Y:S01]  /*b640*/  ULDC.64 UR4, c[0x0][0xc88] ;  /* 0x0003220000047ab9 */ /* 0x000fe20000000a00 */
[----:B------:R-:W-:Y:S01]  /*b650*/  ULDC.64 UR6, c[0x0][0xa18] ;  /* 0x0002860000067ab9 */ /* 0x000fe20000000a00 */
[----:B------:R-:W-:Y:S01]  /*b660*/  UIMAD.WIDE UR4, UR40, 0x4, UR4 ;  /* 0x00000004280478a5 */ /* 0x000fe2000f8e0204 */
[----:B------:R-:W-:-:S05]  /*b670*/  ULDC.64 UR8, c[0x0][0xa00] ;  /* 0x0002800000087ab9 */ /* 0x000fca0000000a00 */
[----:B0-----:R-:W-:Y:S02]  /*b680*/  IMAD.U32 R2, RZ, RZ, UR4 ;  /* 0x00000004ff027e24 */ /* 0x001fe4000f8e00ff */
        /* <DEDUP_REMOVED lines=26> */
[----:B0-----:R0:W2:Y:S03]  /*b830*/  @P0 LDG.E R0, desc[UR52][R2.64] ;  /* 0x0000003402000981 */ /* 0x0010a6000c1e1900 */
        /* <DEDUP_REMOVED lines=19> */
.L_x_2022:
        /* <DEDUP_REMOVED lines=19> */
.L_x_2023:
        /* <DEDUP_REMOVED lines=11> */
.L_x_2024:
[----:B------:R-:W-:Y:S01]  /*bb50*/  R2UR UR6, R17 ;  /* 0x00000000110672ca */ /* 0x000fe200000e0000 */
[----:B------:R-:W-:Y:S01]  /*bb60*/  ULDC UR4, c[0x0][0x448] ;  /* 0x0001120000047ab9 */ /* 0x000fe20000000800 */
[----:B------:R-:W-:Y:S01]  /*bb70*/  UIADD3 UR36, -UR38, UR36, URZ ;  /* 0x0000002426247290 */ /* 0x000fe2000fffe13f */
[----:B------:R-:W-:Y:S01]  /*bb80*/  BSSY B7, `(.L_x_2025) ;  /* 0x0000370000077945 */ /* 0x000fe20003800000 */
[----:B------:R-:W-:Y:S02]  /*bb90*/  UISETP.NE.AND UP0, UPT, UR4, 0x1, UPT ;  /* 0x000000010400788c */ /* 0x000fe4000bf05270 */
[----:B------:R-:W-:Y:S02]  /*bba0*/  UIADD3 UR7, UR36, 0x80, -UR41 ;  /* 0x0000008024077890 */ /* 0x000fe4000fffe829 */
[----:B------:R-:W-:-:S05]  /*bbb0*/  UP2UR UR49, UPR, URZ, 0x1 ;  /* 0x000000013f317883 */ /* 0x000fca0008000000 */
[----:B------:R-:W-:Y:S02]  /*bbc0*/  UIMAD UR6, UR6, 0xc0, URZ ;  /* 0x000000c0060678a4 */ /* 0x000fe4000f8e023f */
[----:B------:R-:W-:Y:S01]  /*bbd0*/  @UP0 ULDC UR4, c[0x0][0x44c] ;  /* 0x0001130000040ab9 */ /* 0x000fe20000000800 */
[----:B------:R-:W-:Y:S01]  /*bbe0*/  @UP0 ULDC UR8, c[0x0][0x450] ;  /* 0x0001140000080ab9 */ /* 0x000fe20000000800 */
[----:B------:R-:W-:-:S04]  /*bbf0*/  UIADD3 UR6, UR6, 0xbf, URZ ;  /* 0x000000bf06067890 */ /* 0x000fc8000fffe03f */
[----:B------:R-:W-:Y:S02]  /*bc00*/  UIMAD.WIDE.U32 UR4, UR6, UR4, URZ ;  /* 0x00000004060472a5 */ /* 0x000fe4000f8e003f */
        /* <DEDUP_REMOVED lines=10> */
[----:B------:R-:W-:-:S06]  /*bcb0*/  USEL UR42, UR5, UR7, UP0 ;  /* 0x00000007052a7287 */ /* 0x000fcc0008000000 */
[----:B------:R-:W-:-:S13]  /*bcc0*/  ISETP.LT.AND P0, PT, RZ, UR42, PT ;  /* 0x0000002aff007c0c */ /* 0x000fda000bf01270 */
        /* <DEDUP_REMOVED lines=18> */
.L_x_2026:
        /* <DEDUP_REMOVED lines=20> */
.L_x_2029:
[----:B------:R-:W-:Y:S05]  /*bf30*/  BSYNC B6 ;  /* 0x0000000000067941 */ /* 0x000fea0003800000 */
.L_x_2028:
        /* <DEDUP_REMOVED lines=22> */
.L_x_2031:
[----:B------:R-:W-:Y:S05]  /*c0a0*/  BSYNC B6 ;  /* 0x0000000000067941 */ /* 0x000fea0003800000 */
.L_x_2030:
        /* <DEDUP_REMOVED lines=20> */
.L_x_2033:
[----:B------:R-:W-:Y:S05]  /*c1f0*/  BSYNC B6 ;  /* 0x0000000000067941 */ /* 0x000fea0003800000 */
.L_x_2032:
        /* <DEDUP_REMOVED lines=19> */
.L_x_2035:
[----:B------:R-:W-:Y:S05]  /*c330*/  BSYNC B6 ;  /* 0x0000000000067941 */ /* 0x000fea0003800000 */
.L_x_2034:
        /* <DEDUP_REMOVED lines=61> */
.L_x_2116:
[----:B------:R-:W-:Y:S01]  /*c710*/  SHF.R.S32.HI R26, RZ, 0x1f, R18 ;  /* 0x0000001fff1a7819 */ /* 0x000fe20000011412 */
[----:B------:R-:W-:Y:S06]  /*c720*/  @!P2 BRA `(.L_x_2037) ;  /* 0x000000000004a947 */ /* 0x000fec0003800000 */
[----:B------:R-:W-:Y:S01]  /*c730*/  BPT.TRAP 0x1 ;  /* 0x000000040000795c */ /* 0x000fe20000300000 */
.L_x_2037:
[----:B------:R-:W-:Y:S01]  /*c740*/  IMAD R4, R23, 0x8, R22 ;  /* 0x0000000817047824 */ /* 0x000fe200078e0216 */
[----:B------:R-:W-:Y:S01]  /*c750*/  SHF.L.U32 R0, R24, 0x1f, RZ ;  /* 0x0000001f18007819 */ /* 0x000fe200000006ff */
[----:B------:R-:W-:Y:S01]  /*c760*/  BSSY B0, `(.L_x_2038) ;  /* 0x0000005000007945 */ /* 0x000fe20003800000 */
[----:B------:R-:W-:Y:S02]  /*c770*/  SHF.R.S32.HI R20, RZ, 0x1f, R6 ;  /* 0x0000001fff147819 */ /* 0x000fe40000011406 */
[----:B------:R-:W0:Y:S01]  /*c780*/  SYNCS.PHASECHK.TRANS64.TRYWAIT P0, [R4+URZ+0x19c80], R0 ;  /* 0x019c8000040075a7 */ /* 0x000e22000800017f */
[----:B------:R1:W-:Y:S02]  /*c790*/  STL [R1+0x14], R0 ;  /* 0x0000140001007387 */ /* 0x0003e40000100800 */
[----:B01----:R-:W-:Y:S05]  /*c7a0*/  @!P0 BRA `(.L_x_2039) ;  /* 0x0000003c00808947 */ /* 0x003fea0003800000 */
.L_x_2117:
[----:B------:R-:W-:Y:S05]  /*c7b0*/  BSYNC B0 ;  /* 0x0000000000007941 */ /* 0x000fea0003800000 */
.L_x_2038:
        /* <DEDUP_REMOVED lines=47> */
.L_x_2123:
        /* <DEDUP_REMOVED lines=13> */
.L_x_2041:
        /* <DEDUP_REMOVED lines=11> */
.L_x_2042:
[----:B------:R1:W-:Y:S01]  /*cc30*/  SYNCS.ARRIVE.TRANS64.A1T0 RZ, [R4+URZ+0x19c70], RZ ;  /* 0x019c70ff04ff79a7 */ /* 0x0003e2000810003f */
[----:B------:R-:W-:Y:S05]  /*cc40*/  @!P3 BRA `(.L_x_2043) ;  /* 0x000000000004b947 */ /* 0x000fea0003800000 */
[----:B------:R-:W-:Y:S01]  /*cc50*/  BPT.TRAP 0x1 ;  /* 0x000000040000795c */ /* 0x000fe20000300000 */
.L_x_2043:
[----:B------:R-:W2:Y:S01]  /*cc60*/  LDL R2, [R1+0x14] ;  /* 0x0000140001027983 */ /* 0x000ea20000100800 */
[----:B------:R-:W-:Y:S01]  /*cc70*/  BSSY B0, `(.L_x_2044) ;  /* 0x0000003000007945 */ /* 0x000fe20003800000 */
[----:B--2---:R-:W2:Y:S03]  /*cc80*/  SYNCS.PHASECHK.TRANS64.TRYWAIT P1, [R4+URZ+0x19c40], R2 ;  /* 0x019c4002040075a7 */ /* 0x004ea6000802017f */
[----:B--2---:R-:W-:Y:S05]  /*cc90*/  @!P1 BRA `(.L_x_2045) ;  /* 0x0000003c00349947 */ /* 0x004fea0003800000 */
.L_x_2124:
[----:B------:R-:W-:Y:S05]  /*cca0*/  BSYNC B0 ;  /* 0x0000000000007941 */ /* 0x000fea0003800000 */
.L_x_2044:
        /* <DEDUP_REMOVED lines=37> */
.L_x_2130:
        /* <DEDUP_REMOVED lines=10> */
.L_x_2047:
        /* <DEDUP_REMOVED lines=11> */
.L_x_2048:
        /* <DEDUP_REMOVED lines=34> */
.L_x_2050:
[----:B------:R-:W-:Y:S05]  /*d270*/  BSYNC B6 ;  /* 0x0000000000067941 */ /* 0x000fea0003800000 */
.L_x_2049:
[----:B------:R2:W5:Y:S01]  /*d280*/  LDL R9, [R1+0x10] ;  /* 0x0000100001097983 */ /* 0x0005620000100800 */
[----:B------:R-:W-:Y:S01]  /*d290*/  UISETP.NE.AND UP0, UPT, UR49, URZ, UPT ;  /* 0x0000003f3100728c */ /* 0x000fe2000bf05270 */
[----:B------:R-:W-:Y:S01]  /*d2a0*/  R2UR UR6, R26 ;  /* 0x000000001a0672ca */ /* 0x000fe200000e0000 */
[----:B------:R-:W-:Y:S01]  /*d2b0*/  ULDC.64 UR8, c[0x0][0x2d8] ;  /* 0x0000b60000087ab9 */ /* 0x000fe20000000a00 */
[----:B------:R-:W3:Y:S01]  /*d2c0*/  S2R R19, SR_TID.X ;  /* 0x0000000000137919 */ /* 0x000ee20000002100 */
[C---:B------:R-:W-:Y:S01]  /*d2d0*/  R2UR UR7, R18.reuse ;  /* 0x00000000120772ca */ /* 0x040fe200000e0000 */
[----:B------:R-:W4:Y:S01]  /*d2e0*/  LDC R8, c[0x0][0x448] ;  /* 0x00011200ff087b82 */ /* 0x000f220000000800 */
[----:B------:R-:W-:Y:S02]  /*d2f0*/  PLOP3.LUT P0, PT, PT, PT, UP0, 0x80, 0x0 ;  /* 0x000000000000781c */ /* 0x000fe40003f0f008 */
[----:B------:R-:W-:-:S03]  /*d300*/  R2UR UR10, R18 ;  /* 0x00000000120a72ca */ /* 0x000fc600000e0000 */
[----:B------:R-:W-:Y:S01]  /*d310*/  @UP0 ULDC UR4, c[0x0][0x44c] ;  /* 0x0001130000040ab9 */ /* 0x000fe20000000800 */
[----:B------:R-:W-:Y:S01]  /*d320*/  UMOV UR5, UR45 ;  /* 0x0000002d00057c82 */ /* 0x000fe20008000000 */
[----:B------:R-:W-:Y:S01]  /*d330*/  @UP0 ULDC UR12, c[0x0][0x44c] ;  /* 0x00011300000c0ab9 */ /* 0x000fe20000000800 */
[C---:B---3--:R-:W-:Y:S01]  /*d340*/  LOP3.LUT R2, R19.reuse, 0x7f, RZ, 0xc0, !PT ;  /* 0x0000007f13027812 */ /* 0x048fe200078ec0ff */
[----:B------:R-:W-:-:S03]  /*d350*/  IMAD.SHL.U32 R19, R19, 0x40, RZ ;  /* 0x0000004013137824 */ /* 0x000fc600078e00ff */
[----:B------:R-:W-:Y:S02]  /*d360*/  SHF.R.U32.HI R2, RZ, 0x1, R2 ;  /* 0x00000001ff027819 */ /* 0x000fe40000011602 */
[----:B------:R-:W-:-:S04]  /*d370*/  LOP3.LUT R19, R19, 0x40, RZ, 0xc0, !PT ;  /* 0x0000004013137812 */ /* 0x000fc800078ec0ff */
[----:B------:R-:W-:-:S05]  /*d380*/  LOP3.LUT R2, R2, R19, RZ, 0xfc, !PT ;  /* 0x0000001302027212 */ /* 0x000fca00078efcff */
[----:B------:R-:W-:-:S04]  /*d390*/  IMAD R6, R17, 0xc0, R2 ;  /* 0x000000c011067824 */ /* 0x000fc800078e0202 */
[----:B------:R-:W-:Y:S01]  /*d3a0*/  @P0 IMAD.HI.U32 R0, R6, UR4, RZ ;  /* 0x0000000406000c27 */ /* 0x000fe2000f8e00ff */
[----:B------:R-:W-:Y:S01]  /*d3b0*/  PLOP3.LUT P0, PT, PT, PT, UP0, 0x80, 0x0 ;  /* 0x000000000000781c */ /* 0x000fe20003f0f008 */
[----:B------:R-:W-:Y:S01]  /*d3c0*/  UIMAD UR6, UR6, UR8, URZ ;  /* 0x00000008060672a4 */ /* 0x000fe2000f8e023f */
[----:B------:R-:W-:Y:S02]  /*d3d0*/  UMOV UR4, UR36 ;  /* 0x0000002400047c82 */ /* 0x000fe40008000000 */
[----:B------:R-:W-:Y:S02]  /*d3e0*/  UIMAD.WIDE.U32 UR4, UR7, UR8, UR4 ;  /* 0x00000008070472a5 */ /* 0x000fe4000f8e0004 */
[----:B------:R-:W-:Y:S01]  /*d3f0*/  UIMAD UR6, UR10, UR9, UR6 ;  /* 0x000000090a0672a4 */ /* 0x000fe2000f8e0206 */
[----:B------:R-:W-:Y:S01]  /*d400*/  IMAD.MOV.U32 R2, RZ, RZ, R6 ;  /* 0x000000ffff027224 */ /* 0x000fe200078e0006 */
[----:B------:R-:W-:Y:S01]  /*d410*/  @UP0 ULDC UR7, c[0x0][0x450] ;  /* 0x0001140000070ab9 */ /* 0x000fe20000000800 */
[----:B------:R-:W-:Y:S01]  /*d420*/  ULDC.64 UR8, c[0x0][0x2e0] ;  /* 0x0000b80000087ab9 */ /* 0x000fe20000000a00 */
[----:B------:R-:W-:-:S03]  /*d430*/  UIADD3 UR5, UR5, UR6, URZ ;  /* 0x0000000605057290 */ /* 0x000fc6000fffe03f */
[----:B------:R-:W-:Y:S01]  /*d440*/  @P0 SHF.R.U32.HI R2, RZ, UR7, R0 ;  /* 0x00000007ff020c19 */ /* 0x000fe20008011600 */
[----:B------:R-:W-:Y:S02]  /*d450*/  UIMAD UR6, UR44, UR8, URZ ;  /* 0x000000082c0672a4 */ /* 0x000fe4000f8e023f */
[----:B------:R-:W-:Y:S01]  /*d460*/  UIMAD.WIDE.U32 UR4, UR43, UR8, UR4 ;  /* 0x000000082b0472a5 */ /* 0x000fe2000f8e0004 */
[----:B01----:R-:W-:Y:S01]  /*d470*/  SHF.R.S32.HI R4, RZ, 0x1f, R2 ;  /* 0x0000001fff047819 */ /* 0x003fe20000011402 */
[----:B------:R-:W-:Y:S01]  /*d480*/  UIMAD UR6, UR43, UR9, UR6 ;  /* 0x000000092b0672a4 */ /* 0x000fe2000f8e0206 */
[----:B------:R-:W-:Y:S02]  /*d490*/  ULDC.64 UR10, c[0x0][0x280] ;  /* 0x0000a000000a7ab9 */ /* 0x000fe40000000a00 */
[----:B------:R-:W-:Y:S01]  /*d4a0*/  ULDC.64 UR8, c[0x0][0x2d0] ;  /* 0x0000b40000087ab9 */ /* 0x000fe20000000a00 */
[----:B------:R-:W-:Y:S01]  /*d4b0*/  UIADD3 UR5, UR5, UR6, URZ ;  /* 0x0000000605057290 */ /* 0x000fe2000fffe03f */
[----:B------:R-:W-:-:S02]  /*d4c0*/  IMAD R4, R4, UR8, RZ ;  /* 0x0000000804047c24 */ /* 0x000fc4000f8e02ff */
[----:B------:R-:W-:Y:S01]  /*d4d0*/  IMAD.U32 R5, RZ, RZ, UR8 ;  /* 0x00000008ff057e24 */ /* 0x000fe2000f8e00ff */
[----:B------:R-:W-:Y:S01]  /*d4e0*/  ULDC.64 UR6, c[0x0][0x2c8] ;  /* 0x0000b20000067ab9 */ /* 0x000fe20000000a00 */
[----:B------:R-:W-:Y:S02]  /*d4f0*/  IMAD.MOV R0, RZ, RZ, -R2 ;  /* 0x000000ffff007224 */ /* 0x000fe400078e0a02 */
[C---:B------:R-:W-:Y:S02]  /*d500*/  IMAD R4, R2.reuse, UR9, R4 ;  /* 0x0000000902047c24 */ /* 0x040fe4000f8e0204 */
[----:B------:R-:W-:-:S04]  /*d510*/  IMAD.WIDE.U32 R2, R2, R5, UR4 ;  /* 0x0000000402027e25 */ /* 0x000fc8000f8e0005 */
[----:B----4-:R-:W-:Y:S02]  /*d520*/  IMAD R0, R8, R0, R6 ;  /* 0x0000000008007224 */ /* 0x010fe400078e0206 */
        /* <DEDUP_REMOVED lines=32> */
[----:B0-----:R-:W-:Y:S02]  /*d730*/  LOP3.LUT R19, R19, 0x7f, RZ, 0xc0, !PT ;  /* 0x0000007f13137812 */ /* 0x001fe400078ec0ff */
        /* <DEDUP_REMOVED lines=30> */
.L_x_2137:
        /* <DEDUP_REMOVED lines=12> */
.L_x_2053:
[----:B------:R-:W-:Y:S05]  /*d9e0*/  BSYNC B0 ;  /* 0x0000000000007941 */ /* 0x000fea0003800000 */
.L_x_2052:
[----:B------:R-:W-:Y:S01]  /*d9f0*/  NOP ;  /* 0x0000000000007918 */ /* 0x000fe20000000000 */
[----:B------:R-:W-:-:S13]  /*da00*/  PLOP3.LUT P0, PT, PT, PT, PT, 0x80, 0x0 ;  /* 0x000000000000781c */ /* 0x000fda0003f0f070 */
.L_x_2054:
        /* <DEDUP_REMOVED lines=18> */
.L_x_2138:
[----:B------:R-:W-:Y:S05]  /*db30*/  BSYNC B0 ;  /* 0x0000000000007941 */ /* 0x000fea0003800000 */
.L_x_2055:
[----:B------:R-:W-:-:S06]  /*db40*/  UISETP.GE.AND UP0, UPT, UR42, 0x2, UPT ;  /* 0x000000022a00788c */ /* 0x000fcc000bf06270 */
[----:B------:R-:W-:-:S13]  /*db50*/  PLOP3.LUT P0, PT, PT, PT, UP0, 0x80, 0x0 ;  /* 0x000000000000781c */ /* 0x000fda0003f0f008 */
[----:B------:R-:W-:Y:S05]  /*db60*/  @!P0 BRA `(.L_x_2057) ;  /* 0x0000001000148947 */ /* 0x000fea0003800000 */
[----:B------:R-:W-:Y:S01]  /*db70*/  UIADD3 UR4, UR42, -0x2, URZ ;  /* 0xfffffffe2a047890 */ /* 0x000fe2000fffe03f */
[----:B------:R-:W-:Y:S02]  /*db80*/  IMAD.MOV.U32 R5, RZ, RZ, R24 ;  /* 0x000000ffff057224 */ /* 0x000fe400078e0018 */
[----:B------:R-:W-:-:S03]  /*db90*/  IMAD.MOV.U32 R4, RZ, RZ, R23 ;  /* 0x000000ffff047224 */ /* 0x000fc600078e0017 */
[----:B------:R-:W-:-:S07]  /*dba0*/  IMAD.U32 R19, RZ, RZ, UR4 ;  /* 0x00000004ff137e24 */ /* 0x000fce000f8e00ff */
.L_x_2077:
        /* <DEDUP_REMOVED lines=41> */
.L_x_2058:
[----:B------:R-:W-:Y:S01]  /*de40*/  IMAD R0, R23, 0x8, R22 ;  /* 0x0000000817007824 */ /* 0x000fe200078e0216 */
[----:B------:R-:W-:Y:S01]  /*de50*/  SHF.L.U32 R10, R24, 0x1f, RZ ;  /* 0x0000001f180a7819 */ /* 0x000fe200000006ff */
[----:B------:R-:W-:Y:S01]  /*de60*/  BSSY B0, `(.L_x_2059) ;  /* 0x0000004000007945 */ /* 0x000fe20003800000 */
[----:B------:R-:W-:Y:S02]  /*de70*/  SHF.R.S32.HI R9, RZ, 0x1f, R8 ;  /* 0x0000001fff097819 */ /* 0x000fe40000011408 */
[----:B------:R-:W0:Y:S02]  /*de80*/  SYNCS.PHASECHK.TRANS64.TRYWAIT P0, [R0+URZ+0x19c80], R10 ;  /* 0x019c800a000075a7 */ /* 0x000e24000800017f */
[----:B0-----:R-:W-:Y:S05]  /*de90*/  @!P0 BRA `(.L_x_2060) ;  /* 0x0000003000788947 */ /* 0x001fea0003800000 */
.L_x_2139:
[----:B------:R-:W-:Y:S05]  /*dea0*/  BSYNC B0 ;  /* 0x0000000000007941 */ /* 0x000fea0003800000 */
.L_x_2059:
        /* <DEDUP_REMOVED lines=37> */
.L_x_2145:
        /* <DEDUP_REMOVED lines=10> */
.L_x_2062:
        /* <DEDUP_REMOVED lines=11> */
.L_x_2063:
[----:B------:R2:W-:Y:S01]  /*e250*/  SYNCS.ARRIVE.TRANS64.A1T0 RZ, [R0+URZ+0x19c70], RZ ;  /* 0x019c70ff00ff79a7 */ /* 0x0005e2000810003f */
[----:B------:R-:W-:Y:S05]  /*e260*/  @!P3 BRA `(.L_x_2064) ;  /* 0x000000000004b947 */ /* 0x000fea0003800000 */
[----:B------:R-:W-:Y:S01]  /*e270*/  BPT.TRAP 0x1 ;  /* 0x000000040000795c */ /* 0x000fe20000300000 */
.L_x_2064:
[----:B------:R-:W3:Y:S01]  /*e280*/  SYNCS.PHASECHK.TRANS64.TRYWAIT P0, [R0+URZ+0x19c40], R10 ;  /* 0x019c400a000075a7 */ /* 0x000ee2000800017f */
[----:B------:R-:W-:Y:S04]  /*e290*/  BSSY B0, `(.L_x_2065) ;  /* 0x0000002000007945 */ /* 0x000fe80003800000 */
[----:B---3--:R-:W-:Y:S05]  /*e2a0*/  @!P0 BRA `(.L_x_2066) ;  /* 0x0000003000248947 */ /* 0x008fea0003800000 */
.L_x_2146:
[----:B------:R-:W-:Y:S05]  /*e2b0*/  BSYNC B0 ;  /* 0x0000000000007941 */ /* 0x000fea0003800000 */
.L_x_2065:
        /* <DEDUP_REMOVED lines=34> */
.L_x_2152:
        /* <DEDUP_REMOVED lines=10> */
.L_x_2068:
        /* <DEDUP_REMOVED lines=11> */
.L_x_2069:
[----:B------:R2:W-:Y:S02]  /*e630*/  SYNCS.ARRIVE.TRANS64.A1T0 RZ, [R0+URZ+0x19c30], RZ ;  /* 0x019c30ff00ff79a7 */ /* 0x0005e4000810003f */
[----:B--23--:R-:W-:-:S05]  /*e640*/  IMAD.U32 R0, RZ, RZ, UR47 ;  /* 0x0000002fff007e24 */ /* 0x00cfca000f8e00ff */
[----:B------:R-:W-:-:S13]  /*e650*/  ISETP.NE.AND P0, PT, R0, 0x3, PT ;  /* 0x000000030000780c */ /* 0x000fda0003f05270 */
[----:B------:R-:W-:Y:S05]  /*e660*/  @!P0 BRA `(.L_x_2070) ;  /* 0x0000000000048947 */ /* 0x000fea0003800000 */
[----:B------:R-:W-:Y:S01]  /*e670*/  BPT.TRAP 0x1 ;  /* 0x000000040000795c */ /* 0x000fe20000300000 */
.L_x_2070:
[----:B------:R-:W-:Y:S01]  /*e680*/  LOP3.LUT R0, R5, 0x1, RZ, 0x3c, !PT ;  /* 0x0000000105007812 */ /* 0x000fe200078e3cff */
[----:B------:R-:W-:Y:S01]  /*e690*/  IMAD R2, R4, 0x8, R22 ;  /* 0x0000000804027824 */ /* 0x000fe200078e0216 */
[----:B------:R-:W-:Y:S02]  /*e6a0*/  BSSY B0, `(.L_x_2071) ;  /* 0x0000004000007945 */ /* 0x000fe40003800000 */
[----:B------:R-:W-:-:S04]  /*e6b0*/  SHF.L.U32 R0, R0, 0x1f, RZ ;  /* 0x0000001f00007819 */ /* 0x000fc800000006ff */
[----:B------:R-:W0:Y:S02]  /*e6c0*/  SYNCS.PHASECHK.TRANS64.TRYWAIT P2, [R2+URZ+0x19c70], R0 ;  /* 0x019c7000020075a7 */ /* 0x000e24000804017f */
[----:B0-----:R-:W-:Y:S05]  /*e6d0*/  @!P2 BRA `(.L_x_2072) ;  /* 0x0000002c00c4a947 */ /* 0x001fea0003800000 */
.L_x_2153:
[----:B------:R-:W-:Y:S05]  /*e6e0*/  BSYNC B0 ;  /* 0x0000000000007941 */ /* 0x000fea0003800000 */
.L_x_2071:
[----:B------:R-:W-:-:S05]  /*e6f0*/  IMAD.U32 R3, RZ, RZ, UR46 ;  /* 0x0000002eff037e24 */ /* 0x000fca000f8e00ff */
[----:B------:R-:W-:-:S13]  /*e700*/  ISETP.NE.AND P2, PT, R3, 0x3, PT ;  /* 0x000000030300780c */ /* 0x000fda0003f45270 */
[----:B------:R-:W-:Y:S05]  /*e710*/  @!P2 BRA `(.L_x_2073) ;  /* 0x000000000004a947 */ /* 0x000fea0003800000 */
[----:B------:R-:W-:Y:S01]  /*e720*/  BPT.TRAP 0x1 ;  /* 0x000000040000795c */ /* 0x000fe20000300000 */
.L_x_2073:
[----:B0-----:R-:W-:Y:S01]  /*e730*/  SHF.L.U32 R0, R5, 0x1f, RZ ;  /* 0x0000001f05007819 */ /* 0x001fe200000006ff */
[----:B------:R-:W-:-:S03]  /*e740*/  IMAD R3, R4, 0x3000, RZ ;  /* 0x0000300004037824 */ /* 0x000fc600078e02ff */
[----:B------:R-:W0:Y:S02]  /*e750*/  SYNCS.PHASECHK.TRANS64.TRYWAIT P2, [R2+URZ+0x19c60], R0 ;  /* 0x019c6000020075a7 */ /* 0x000e24000804017f */
[----:B0-----:R-:W-:Y:S05]  /*e760*/  @!P2 BRA `(.L_x_2074) ;  /* 0x0000002c00b4a947 */ /* 0x001fea0003800000 */
.L_x_2154:
        /* <DEDUP_REMOVED lines=58> */
.L_x_2075:
[----:B--2---:R2:W-:Y:S01]  /*eb10*/  SYNCS.ARRIVE.TRANS64.A1T0 RZ, [R2+URZ+0x19c50], RZ ;  /* 0x019c50ff02ff79a7 */ /* 0x0045e2000810003f */
[----:B------:R-:W-:Y:S06]  /*eb20*/  BAR.SYNC.DEFER_BLOCKING 0x2, 0x80 ;  /* 0x0082000000007b1d */ /* 0x000fec0000010000 */
[----:B------:R-:W-:Y:S05]  /*eb30*/  @!P0 BRA `(.L_x_2076) ;  /* 0x0000000000048947 */ /* 0x000fea0003800000 */
[----:B------:R-:W-:Y:S01]  /*eb40*/  BPT.TRAP 0x1 ;  /* 0x000000040000795c */ /* 0x000fe20000300000 */
.L_x_2076:
[----:B------:R-:W3:Y:S01]  /*eb50*/  LDL R0, [R1] ;  /* 0x0000000001007983 */ /* 0x000ee20000100800 */
[----:B--2---:R-:W-:Y:S02]  /*eb60*/  VIADD R2, R2, 0x19c80 ;  /* 0x00019c8002027836 */ /* 0x004fe40000000000 */
[----:B------:R-:W-:Y:S02]  /*eb70*/  IMAD.MOV.U32 R5, RZ, RZ, R24 ;  /* 0x000000ffff057224 */ /* 0x000fe400078e0018 */
[----:B------:R-:W-:Y:S01]  /*eb80*/  IMAD.MOV.U32 R4, RZ, RZ, R23 ;  /* 0x000000ffff047224 */ /* 0x000fe200078e0017 */
[----:B---3--:R-:W-:-:S04]  /*eb90*/  PRMT R2, R0, 0x654, R2 ;  /* 0x0000065400027816 */ /* 0x008fc80000000002 */
[----:B------:R2:W-:Y:S01]  /*eba0*/  SYNCS.ARRIVE.TRANS64.RED.A1T0 RZ, [R2+URZ], RZ ;  /* 0x000000ff02ff79a7 */ /* 0x0005e2000810043f */
[----:B------:R-:W-:Y:S05]  /*ebb0*/  @P1 BRA `(.L_x_2077) ;  /* 0xffffffec00fc1947 */ /* 0x000fea000383ffff */
.L_x_2057:
        /* <DEDUP_REMOVED lines=19> */
.L_x_2079:
[----:B------:R-:W-:Y:S05]  /*ecf0*/  BSYNC B0 ;  /* 0x0000000000007941 */ /* 0x000fea0003800000 */
.L_x_2078:
[----:B------:R-:W-:Y:S05]  /*ed00*/  @!P0 BRA `(.L_x_2080) ;  /* 0x0000000000048947 */ /* 0x000fea0003800000 */
[----:B------:R-:W-:Y:S01]  /*ed10*/  BPT.TRAP 0x1 ;  /* 0x000000040000795c */ /* 0x000fe20000300000 */
.L_x_2080:
[----:B------:R-:W-:Y:S01]  /*ed20*/  LOP3.LUT R0, R24, 0x1, RZ, 0x3c, !PT ;  /* 0x0000000118007812 */ /* 0x000fe200078e3cff */
[----:B01----:R-:W-:Y:S01]  /*ed30*/  IMAD R3, R23, 0x8, R22 ;  /* 0x0000000817037824 */ /* 0x003fe200078e0216 */
[----:B------:R-:W-:Y:S02]  /*ed40*/  BSSY B0, `(.L_x_2081) ;  /* 0x0000004000007945 */ /* 0x000fe40003800000 */
[----:B------:R-:W-:-:S04]  /*ed50*/  SHF.L.U32 R0, R0, 0x1f, RZ ;  /* 0x0000001f00007819 */ /* 0x000fc800000006ff */
[----:B------:R-:W0:Y:S02]  /*ed60*/  SYNCS.PHASECHK.TRANS64.TRYWAIT P1, [R3+URZ+0x19c70], R0 ;  /* 0x019c7000030075a7 */ /* 0x000e24000802017f */
[----:B0-----:R-:W-:Y:S05]  /*ed70*/  @!P1 BRA `(.L_x_2082) ;  /* 0x0000002800449947 */ /* 0x001fea0003800000 */
.L_x_2155:
[----:B------:R-:W-:Y:S05]  /*ed80*/  BSYNC B0 ;  /* 0x0000000000007941 */ /* 0x000fea0003800000 */
.L_x_2081:
[----:B------:R-:W-:-:S05]  /*ed90*/  IMAD.U32 R2, RZ, RZ, UR46 ;  /* 0x0000002eff027e24 */ /* 0x000fca000f8e00ff */
[----:B------:R-:W-:-:S13]  /*eda0*/  ISETP.NE.AND P1, PT, R2, 0x3, PT ;  /* 0x000000030200780c */ /* 0x000fda0003f25270 */
[----:B------:R-:W-:Y:S05]  /*edb0*/  @!P1 BRA `(.L_x_2083) ;  /* 0x0000000000049947 */ /* 0x000fea0003800000 */
[----:B------:R-:W-:Y:S01]  /*edc0*/  BPT.TRAP 0x1 ;  /* 0x000000040000795c */ /* 0x000fe20000300000 */
.L_x_2083:
[----:B0-----:R-:W-:-:S04]  /*edd0*/  SHF.L.U32 R0, R24, 0x1f, RZ ;  /* 0x0000001f18007819 */ /* 0x001fc800000006ff */
[----:B------:R-:W0:Y:S02]  /*ede0*/  SYNCS.PHASECHK.TRANS64.TRYWAIT P1, [R3+URZ+0x19c60], R0 ;  /* 0x019c6000030075a7 */ /* 0x000e24000802017f */
[----:B0-----:R-:W-:Y:S05]  /*edf0*/  @!P1 BRA `(.L_x_2084) ;  /* 0x0000002800389947 */ /* 0x001fea0003800000 */
.L_x_2156:
        /* <DEDUP_REMOVED lines=59> */
.L_x_2085:
[----:B-1----:R1:W-:Y:S01]  /*f1b0*/  SYNCS.ARRIVE.TRANS64.A1T0 RZ, [R3+URZ+0x19c50], RZ ;  /* 0x019c50ff03ff79a7 */ /* 0x0023e2000810003f */
[----:B------:R-:W-:Y:S06]  /*f1c0*/  BAR.SYNC.DEFER_BLOCKING 0x2, 0x80 ;  /* 0x0082000000007b1d */ /* 0x000fec0000010000 */
[----:B------:R-:W-:Y:S05]  /*f1d0*/  @!P0 BRA `(.L_x_2086) ;  /* 0x0000000000048947 */ /* 0x000fea0003800000 */
[----:B------:R-:W-:Y:S01]  /*f1e0*/  BPT.TRAP 0x1 ;  /* 0x000000040000795c */ /* 0x000fe20000300000 */
.L_x_2086:
        /* <DEDUP_REMOVED lines=9> */
.L_x_2027:
[----:B------:R-:W-:Y:S05]  /*f280*/  BSYNC B7 ;  /* 0x0000000000077941 */ /* 0x000fea0003800000 */
.L_x_2025:
        /* <DEDUP_REMOVED lines=12> */
.L_x_2087:
[----:B------:R-:W1:Y:S01]  /*f350*/  S2R R0, SR_TID.X ;  /* 0x0000000000007919 */ /* 0x000e620000002100 */
[----:B------:R-:W-:Y:S01]  /*f360*/  ULDC UR4, c[0x0][0xc3c] ;  /* 0x00030f0000047ab9 */ /* 0x000fe20000000800 */
[----:B------:R-:W-:Y:S01]  /*f370*/  IMAD.MOV.U32 R17, RZ, RZ, RZ ;  /* 0x000000ffff117224 */ /* 0x000fe200078e00ff */
[----:B-1----:R-:W-:-:S04]  /*f380*/  LOP3.LUT R6, R0, 0x1f, RZ, 0xc0, !PT ;  /* 0x0000001f00067812 */ /* 0x002fc800078ec0ff */
[C---:B------:R-:W-:Y:S01]  /*f390*/  ISETP.NE.AND P0, PT, R6.reuse, 0x1f, PT ;  /* 0x0000001f0600780c */ /* 0x040fe20003f05270 */
[----:B------:R-:W-:-:S05]  /*f3a0*/  VIADD R5, R6, UR40 ;  /* 0x0000002806057c36 */ /* 0x000fca0008000000 */
[----:B------:R-:W-:Y:S01]  /*f3b0*/  ISETP.GE.OR P1, PT, R5, UR4, !P0 ;  /* 0x0000000405007c0c */ /* 0x000fe2000c726670 */
[----:B------:R-:W-:Y:S01]  /*f3c0*/  SHFL.IDX PT, R7, R16, 0x1, 0x1f ;  /* 0x00201f0010077f89 */ /* 0x000fe200000e0000 */
[----:B------:R-:W-:Y:S01]  /*f3d0*/  ISETP.GE.U32.AND P2, PT, R6, 0x2, PT ;  /* 0x000000020600780c */ /* 0x000fe20003f46070 */
[----:B------:R-:W-:-:S10]  /*f3e0*/  ULDC UR4, c[0x0][0xc3c] ;  /* 0x00030f0000047ab9 */ /* 0x000fd40000000800 */
[----:B0-----:R-:W0:Y:S02]  /*f3f0*/  @!P1 LDC.64 R2, c[0x0][0xc80] ;  /* 0x00032000ff029b82 */ /* 0x001e240000000a00 */
        /* <DEDUP_REMOVED lines=21> */
[----:B------:R-:W-:Y:S02]  /*f550*/  IMAD.IADD R6, R3, 0x1, R0 ;  /* 0x0000000103067824 */ /* 0x000fe400078e0200 */
[----:B------:R-:W-:Y:S04]  /*f560*/  SHFL.IDX PT, R0, R16, RZ, 0x1f ;  /* 0x00001fff10007589 */ /* 0x000fe800000e0000 */
[----:B------:R-:W0:Y:S02]  /*f570*/  SHFL.IDX PT, R5, R6, 0x1f, 0x1f ;  /* 0x03e01f0006057f89 */ /* 0x000e2400000e0000 */
[----:B0-----:R-:W-:-:S04]  /*f580*/  IMAD R2, R5, R4, RZ ;  /* 0x0000000405027224 */ /* 0x001fc800078e02ff */
[----:B------:R-:W-:-:S05]  /*f590*/  IMAD.IADD R5, R7, 0x1, R2 ;  /* 0x0000000107057824 */ /* 0x000fca00078e0202 */
[----:B------:R-:W-:-:S13]  /*f5a0*/  ISETP.GT.AND P6, PT, R5, R0, PT ;  /* 0x000000000500720c */ /* 0x000fda0003fc4270 */
[----:B------:R-:W-:Y:S05]  /*f5b0*/  @P6 BRA `(.L_x_2089) ;  /* 0x0000000000906947 */ /* 0x000fea0003800000 */
.L_x_2093:
        /* <DEDUP_REMOVED lines=14> */
.L_x_2092:
[----:B------:R-:W-:Y:S05]  /*f6a0*/  BSYNC B0 ;  /* 0x0000000000007941 */ /* 0x000fea0003800000 */
.L_x_2091:
        /* <DEDUP_REMOVED lines=21> */
.L_x_2089:
[----:B------:R-:W-:Y:S01]  /*f800*/  IMAD.IADD R16, R5, 0x1, -R2 ;  /* 0x0000000105107824 */ /* 0x000fe200078e0a02 */
[----:B------:R-:W-:-:S03]  /*f810*/  ULDC.64 UR4, c[0x0][0xc90] ;  /* 0x0003240000047ab9 */ /* 0x000fc60000000a00 */
[----:B------:R-:W-:-:S05]  /*f820*/  IMAD R3, R6, R4, R16 ;  /* 0x0000000406037224 */ /* 0x000fca00078e0210 */
[----:B------:R-:W-:-:S13]  /*f830*/  ISETP.GT.AND P0, PT, R3, R0, PT ;  /* 0x000000000300720c */ /* 0x000fda0003f04270 */
[----:B------:R-:W-:Y:S02]  /*f840*/  VOTEU.ANY UR7, UPT, !P0 ;  /* 0x0000000000077886 */ /* 0x000fe400040e0100 */
[----:B------:R-:W-:-:S04]  /*f850*/  UPOPC UR6, UR7 ;  /* 0x00000007000672bf */ /* 0x000fc80008000000 */
[----:B------:R-:W-:-:S04]  /*f860*/  UIADD3 UR40, UR6, UR40, URZ ;  /* 0x0000002806287290 */ /* 0x000fc8000fffe03f */
[----:B------:R-:W-:-:S06]  /*f870*/  UIMAD.WIDE UR4, UR40, 0x4, UR4 ;  /* 0x00000004280478a5 */ /* 0x000fcc000f8e0204 */
[----:B------:R-:W-:Y:S02]  /*f880*/  IMAD.U32 R2, RZ, RZ, UR4 ;  /* 0x00000004ff027e24 */ /* 0x000fe4000f8e00ff */
[----:B------:R-:W-:-:S05]  /*f890*/  IMAD.U32 R3, RZ, RZ, UR5 ;  /* 0x00000005ff037e24 */ /* 0x000fca000f8e00ff */
[----:B------:R0:W2:Y:S01]  /*f8a0*/  LDG.E R7, desc[UR52][R2.64] ;  /* 0x0000003402077981 */ /* 0x0000a2000c1e1900 */
[----:B------:R-:W-:Y:S01]  /*f8b0*/  IMAD.U32 R10, RZ, RZ, UR6 ;  /* 0x00000006ff0a7e24 */ /* 0x000fe2000f8e00ff */
[----:B------:R-:W-:-:S04]  /*f8c0*/  ISETP.NE.AND P0, PT, RZ, UR7, PT ;  /* 0x00000007ff007c0c */ /* 0x000fc8000bf05270 */
[----:B------:R-:W2:Y:S01]  /*f8d0*/  SHFL.IDX PT, R17, R17, R10, 0x1f ;  /* 0x00001f0a11117589 */ /* 0x000ea200000e0000 */
[----:B0-----:R-:W-:Y:S02]  /*f8e0*/  IMAD.MOV.U32 R2, RZ, RZ, RZ ;  /* 0x000000ffff027224 */ /* 0x001fe400078e00ff */
[----:B--2---:R-:W-:-:S05]  /*f8f0*/  IMAD R5, R17, R7, RZ ;  /* 0x0000000711057224 */ /* 0x004fca00078e02ff */
[----:B------:R-:W-:Y:S01]  /*f900*/  IABS R8, R5 ;  /* 0x0000000500087213 */ /* 0x000fe20000000000 */
[----:B------:R-:W-:Y:S06]  /*f910*/  @!P0 BRA `(.L_x_2094) ;  /* 0x00000000000c8947 */ /* 0x000fec0003800000 */
[----:B------:R-:W-:-:S06]  /*f920*/  UIADD3 UR4, UR6, -0x1, URZ ;  /* 0xffffffff06047890 */ /* 0x000fcc000fffe03f */
[----:B------:R-:W-:-:S05]  /*f930*/  IMAD.U32 R3, RZ, RZ, UR4 ;  /* 0x00000004ff037e24 */ /* 0x000fca000f8e00ff */
[----:B------:R0:W1:Y:S02]  /*f940*/  SHFL.IDX PT, R2, R6, R3, 0x1f ;  /* 0x00001f0306027589 */ /* 0x00006400000e0000 */
.L_x_2094:
[----:B------:R-:W2:Y:S01]  /*f950*/  I2F.RP R9, R8 ;  /* 0x0000000800097306 */ /* 0x000ea20000209400 */
[----:B-1----:R-:W-:-:S04]  /*f960*/  IMAD R16, R2, R4, R16 ;  /* 0x0000000402107224 */ /* 0x002fc800078e0210 */
[----:B------:R-:W-:-:S03]  /*f970*/  IMAD.IADD R0, R0, 0x1, -R16 ;  /* 0x0000000100007824 */ /* 0x000fc600078e0a10 */
[----:B--2---:R-:W1:Y:S02]  /*f980*/  MUFU.RCP R9, R9 ;  /* 0x0000000900097308 */ /* 0x004e640000001000 */
[----:B-1----:R-:W-:-:S06]  /*f990*/  VIADD R10, R9, 0xffffffe ;  /* 0x0ffffffe090a7836 */ /* 0x002fcc0000000000 */
[----:B0-----:R-:W0:Y:S02]  /*f9a0*/  F2I.FTZ.U32.TRUNC.NTZ R3, R10 ;  /* 0x0000000a00037305 */ /* 0x001e24000021f000 */
        /* <DEDUP_REMOVED lines=32> */
[----:B------:R-:W-:Y:S01]  /*fbb0*/  IMAD R9, R0, R7, RZ ;  /* 0x0000000700097224 */ /* 0x000fe200078e02ff */
[----:B------:R-:W-:-:S03]  /*fbc0*/  IABS R0, R5 ;  /* 0x0000000500007213 */ /* 0x000fc60000000000 */
[----:B------:R-:W-:Y:S01]  /*fbd0*/  IMAD.HI.U32 R9, R3, R9, R2 ;  /* 0x0000000903097227 */ /* 0x000fe200078e0002 */
[----:B------:R-:W-:-:S05]  /*fbe0*/  IABS R2, R4 ;  /* 0x0000000400027213 */ /* 0x000fca0000000000 */
        /* <DEDUP_REMOVED lines=18> */
.L_x_2090:
[----:B------:R-:W-:Y:S01]  /*fd10*/  IMAD.MOV.U32 R16, RZ, RZ, R0 ;  /* 0x000000ffff107224 */ /* 0x000fe200078e0000 */
[----:B------:R-:W-:Y:S01]  /*fd20*/  ULDC UR40, c[0x0][0xc3c] ;  /* 0x00030f0000287ab9 */ /* 0x000fe20000000800 */
[----:B------:R-:W-:Y:S02]  /*fd30*/  IMAD.MOV.U32 R17, RZ, RZ, RZ ;  /* 0x000000ffff117224 */ /* 0x000fe400078e00ff */
[----:B------:R-:W-:-:S07]  /*fd40*/  IMAD.MOV.U32 R18, RZ, RZ, RZ ;  /* 0x000000ffff127224 */ /* 0x000fce00078e00ff */
.L_x_2095:
[----:B------:R0:W2:Y:S01]  /*fd50*/  LDL R2, [R1] ;  /* 0x0000000001027983 */ /* 0x0000a20000100800 */
[----:B------:R-:W1:Y:S02]  /*fd60*/  S2R R0, SR_TID.X ;  /* 0x0000000000007919 */ /* 0x000e640000002100 */
[----:B-1----:R-:W-:Y:S01]  /*fd70*/  LOP3.LUT R0, R0, 0x1f, RZ, 0xc0, !PT ;  /* 0x0000001f00007812 */ /* 0x002fe200078ec0ff */
[----:B------:R-:W-:Y:S03]  /*fd80*/  BAR.SYNC.DEFER_BLOCKING 0x4, 0x200 ;  /* 0x0108000000007b1d */ /* 0x000fe60000010000 */
[----:B------:R-:W-:Y:S01]  /*fd90*/  ISETP.NE.AND P0, PT, R0, RZ, PT ;  /* 0x000000ff0000720c */ /* 0x000fe20003f05270 */
[----:B-----5:R-:W-:-:S12]  /*fda0*/  IMAD.U32 R19, RZ, RZ, UR40 ;  /* 0x00000028ff137e24 */ /* 0x020fd8000f8e00ff */
[----:B------:R-:W-:Y:S01]  /*fdb0*/  @!P0 MOV R0, 0x400 ;  /* 0x0000040000008802 */ /* 0x000fe20000000f00 */
[----:B--2---:R-:W1:Y:S03]  /*fdc0*/  @!P0 S2R R2, SR_CgaCtaId ;  /* 0x0000000000028919 */ /* 0x004e660000008800 */
[----:B-1----:R-:W-:Y:S01]  /*fdd0*/  @!P0 LEA R22, R2, R0, 0x18 ;  /* 0x0000000002168211 */ /* 0x002fe200078ec0ff */
[----:B------:R0:W-:Y:S04]  /*fde0*/  @!P0 STL [R1], R2 ;  /* 0x0000000201008387 */ /* 0x0001e80000100800 */
[----:B------:R0:W-:Y:S01]  /*fdf0*/  @!P0 STS.128 [R22+0x19cd0], R16 ;  /* 0x019cd01016008388 */ /* 0x0001e20000000c00 */
[----:B------:R-:W-:Y:S06]  /*fe00*/  BAR.ARV 0x5, 0x200 ;  /* 0x0148000000007b1d */ /* 0x000fec0000002000 */
.L_x_2088:
[----:B------:R-:W-:Y:S02]  /*fe10*/  ULDC UR4, c[0x0][0xc3c] ;  /* 0x00030f0000047ab9 */ /* 0x000fe40000000800 */
[----:B------:R-:W-:-:S06]  /*fe20*/  UISETP.GE.AND UP0, UPT, UR40, UR4, UPT ;  /* 0x000000042800728c */ /* 0x000fcc000bf06270 */
[----:B------:R-:W-:-:S13]  /*fe30*/  PLOP3.LUT P0, PT, PT, PT, UP0, 0x80, 0x0 ;  /* 0x000000000000781c */ /* 0x000fda0003f0f008 */
[----:B------:R-:W-:Y:S05]  /*fe40*/  @!P0 BRA `(.L_x_2096) ;  /* 0xffffffb400fc8947 */ /* 0x000fea000383ffff */
.L_x_2021:
[----:B------:R-:W2:Y:S01]  /*fe50*/  LDL.LU R0, [R1+0x18] ;  /* 0x0000180001007983 */ /* 0x000ea20000300800 */
[----:B------:R-:W-:Y:S01]  /*fe60*/  BSSY B0, `(.L_x_2097) ;  /* 0x000000b000007945 */ /* 0x000fe20003800000 */
[----:B------:R-:W1:Y:S01]  /*fe70*/  S2R R5, SR_CgaCtaId ;  /* 0x0000000000057919 */ /* 0x000e620000008800 */
[----:B--2---:R-:W-:-:S05]  /*fe80*/  VIADD R0, R0, 0x1 ;  /* 0x0000000100007836 */ /* 0x004fca0000000000 */
[----:B0-----:R-:W-:-:S04]  /*fe90*/  LEA.HI R2, R0, R0, RZ, 0x1 ;  /* 0x0000000000027211 */ /* 0x001fc800078f08ff */
[----:B------:R-:W-:Y:S02]  /*fea0*/  LOP3.LUT R3, R2, 0xfffffffe, RZ, 0xc0, !PT ;  /* 0xfffffffe02037812 */ /* 0x000fe400078ec0ff */
[----:B------:R-:W-:-:S03]  /*feb0*/  MOV R2, 0x400 ;  /* 0x0000040000027802 */ /* 0x000fc60000000f00 */
[----:B------:R-:W-:Y:S01]  /*fec0*/  IMAD.IADD R0, R0, 0x1, -R3 ;  /* 0x0000000100007824 */ /* 0x000fe200078e0a03 */
[----:B-1----:R-:W-:-:S04]  /*fed0*/  LEA R4, R5, R2, 0x18 ;  /* 0x0000000205047211 */ /* 0x002fc800078ec0ff */
[----:B------:R-:W-:-:S04]  /*fee0*/  SHF.L.U32 R0, R0, 0x1f, RZ ;  /* 0x0000001f00007819 */ /* 0x000fc800000006ff */
[----:B------:R-:W0:Y:S02]  /*fef0*/  SYNCS.PHASECHK.TRANS64.TRYWAIT P0, [R4+URZ+0x19c20], R0 ;  /* 0x019c2000040075a7 */ /* 0x000e24000800017f */
[----:B0-----:R-:W-:Y:S05]  /*ff00*/  @!P0 BRA `(.L_x_2098) ;  /* 0x0000001800088947 */ /* 0x001fea0003800000 */
.L_x_2157:
[----:B------:R-:W-:Y:S05]  /*ff10*/  BSYNC B0 ;  /* 0x0000000000007941 */ /* 0x000fea0003800000 */
.L_x_2097:
[----:B------:R-:W-:-:S03]  /*ff20*/  UMOV UR4, 0xffffffff ;  /* 0xffffffff00047882 */ /* 0x000fc60000000000 */
[----:B------:R-:W-:Y:S05]  /*ff30*/  BRA.DIV UR4, `(.L_x_2099) ;  /* 0x0000001a04107947 */ /* 0x000fea000b800000 */
[----:B0-----:R-:W0:Y:S02]  /*ff40*/  S2R R0, SR_TID.X ;  /* 0x0000000000007919 */ /* 0x001e240000002100 */
[----:B0-----:R-:W-:-:S04]  /*ff50*/  SHF.R.U32.HI R0, RZ, 0x5, R0 ;  /* 0x00000005ff007819 */ /* 0x001fc80000011600 */
[----:B------:R-:W-:-:S05]  /*ff60*/  LOP3.LUT R0, R0, 0x3, RZ, 0xc0, !PT ;  /* 0x0000000300007812 */ /* 0x000fca00078ec0ff */
[----:B------:R0:W1:Y:S02]  /*ff70*/  SHFL.IDX PT, R14, R0, RZ, 0x1f ;  /* 0x00001fff000e7589 */ /* 0x00006400000e0000 */
.L_x_2160:
[----:B-1----:R-:W-:Y:S01]  /*ff80*/  ISETP.NE.AND P0, PT, R14, RZ, PT ;  /* 0x000000ff0e00720c */ /* 0x002fe20003f05270 */
[----:B------:R-:W-:-:S12]  /*ff90*/  BSSY B0, `(.L_x_2100) ;  /* 0x000002c000007945 */ /* 0x000fd80003800000 */
[----:B------:R-:W-:Y:S05]  /*ffa0*/  @P0 BRA `(.L_x_2101) ;  /* 0x0000000000a80947 */ /* 0x000fea0003800000 */
[----:B------:R-:W-:-:S03]  /*ffb0*/  UMOV UR4, 0xffffffff ;  /* 0xffffffff00047882 */ /* 0x000fc60000000000 */
[----:B------:R-:W-:Y:S05]  /*ffc0*/  BRA.DIV UR4, `(.L_x_2102) ;  /* 0x0000001a04207947 */ /* 0x000fea000b800000 */
[----:B------:R-:W-:-:S13]  /*ffd0*/  ELECT P6, URZ, PT ;  /* 0x00000000003f782f */ /* 0x000fda00038c0000 */
.L_x_2163:
[----:B------:R-:W-:Y:S05]  /*ffe0*/  @!P6 BRA `(.L_x_2101) ;  /* 0x000000000098e947 */ /* 0x000fea0003800000 */
[----:B------:R-:W-:-:S06]  /*fff0*/  ULOP3.LUT UR4, UR39, 0x2, URZ, 0xfc, !UPT ;  /* 0x0000000227047892 */ /* 0x000fcc000f8efc3f */
[----:B0-----:R-:W-:-:S05]  /*10000*/  IMAD.U32 R0, RZ, RZ, UR4 ;  /* 0x00000004ff007e24 */ /* 0x001fca000f8e00ff */
[----:B------:R-:W-:-:S13]  /*10010*/  ISETP.NE.AND P0, PT, R0, 0x3, PT ;  /* 0x000000030000780c */ /* 0x000fda0003f05270 */
[----:B------:R-:W-:Y:S05]  /*10020*/  @!P0 BRA `(.L_x_2103) ;  /* 0x0000000000048947 */ /* 0x000fea0003800000 */
[----:B------:R-:W-:Y:S01]  /*10030*/  BPT.TRAP 0x1 ;  /* 0x000000040000795c */ /* 0x000fe20000300000 */
.L_x_2103:
[C---:B------:R-:W-:Y:S01]  /*10040*/  IMAD R5, R23.reuse, 0x8, R4 ;  /* 0x0000000817057824 */ /* 0x040fe200078e0204 */
[----:B------:R-:W-:Y:S01]  /*10050*/  SHF.L.U32 R0, R24, 0x1f, RZ ;  /* 0x0000001f18007819 */ /* 0x000fe200000006ff */
[----:B------:R-:W-:-:S03]  /*10060*/  VIADD R23, R23, 0x1 ;  /* 0x0000000117177836 */ /* 0x000fc60000000000 */
[----:B------:R-:W0:Y:S02]  /*10070*/  SYNCS.PHASECHK.TRANS64.TRYWAIT P1, [R5+URZ+0x19c40], R0 ;  /* 0x019c4000050075a7 */ /* 0x000e24000802017f */
[----:B------:R-:W-:-:S04]  /*10080*/  ISETP.NE.AND P2, PT, R23, 0x2, PT ;  /* 0x000000021700780c */ /* 0x000fc80003f45270 */
[----:B------:R-:W-:Y:S01]  /*10090*/  SEL R3, RZ, 0x1, P2 ;  /* 0x00000001ff037807 */ /* 0x000fe20001000000 */
[----:B0-----:R-:W-:Y:S08]  /*100a0*/  @!P1 BRA `(.L_x_2104) ;  /* 0x0000001800089947 */ /* 0x001ff00003800000 */
.L_x_2164:
[----:B------:R-:W-:Y:S02]  /*100b0*/  SEL R23, R23, RZ, P2 ;  /* 0x000000ff17177207 */ /* 0x000fe40001000000 */
[----:B------:R-:W-:Y:S01]  /*100c0*/  LOP3.LUT R2, R24, R3, RZ, 0x3c, !PT ;  /* 0x0000000318027212 */ /* 0x000fe200078e3cff */
[----:B------:R-:W-:Y:S06]  /*100d0*/  @!P0 BRA `(.L_x_2105) ;  /* 0x0000000000048947 */ /* 0x000fec0003800000 */
[----:B------:R-:W-:Y:S01]  /*100e0*/  BPT.TRAP 0x1 ;  /* 0x000000040000795c */ /* 0x000fe20000300000 */
.L_x_2105:
[----:B------:R-:W-:Y:S01]  /*100f0*/  IMAD R23, R23, 0x8, R4 ;  /* 0x0000000817177824 */ /* 0x000fe200078e0204 */
[----:B------:R-:W-:-:S04]  /*10100*/  SHF.L.U32 R2, R2, 0x1f, RZ ;  /* 0x0000001f02027819 */ /* 0x000fc800000006ff */
[----:B------:R-:W1:Y:S02]  /*10110*/  SYNCS.PHASECHK.TRANS64.TRYWAIT P1, [R23+URZ+0x19c40], R2 ;  /* 0x019c4002170075a7 */ /* 0x000e64000802017f */
[----:B-1----:R-:W-:Y:S05]  /*10120*/  @!P1 BRA `(.L_x_2106) ;  /* 0x0000001400fc9947 */ /* 0x002fea0003800000 */
.L_x_2165:
[----:B------:R-:W-:Y:S05]  /*10130*/  @!P0 BRA `(.L_x_2107) ;  /* 0x0000000000048947 */ /* 0x000fea0003800000 */
[----:B------:R-:W-:Y:S01]  /*10140*/  BPT.TRAP 0x1 ;  /* 0x000000040000795c */ /* 0x000fe20000300000 */
.L_x_2107:
[----:B------:R-:W2:Y:S02]  /*10150*/  SYNCS.PHASECHK.TRANS64.TRYWAIT P1, [R5+URZ+0x19c60], R0 ;  /* 0x019c6000050075a7 */ /* 0x000ea4000802017f */
[----:B--2---:R-:W-:Y:S05]  /*10160*/  @!P1 BRA `(.L_x_2108) ;  /* 0x0000001800009947 */ /* 0x004fea0003800000 */
.L_x_2166:
[----:B------:R-:W-:Y:S05]  /*10170*/  @!P0 BRA `(.L_x_2109) ;  /* 0x0000000000048947 */ /* 0x000fea0003800000 */
[----:B------:R-:W-:Y:S01]  /*10180*/  BPT.TRAP 0x1 ;  /* 0x000000040000795c */ /* 0x000fe20000300000 */
.L_x_2109:
[----:B------:R-:W3:Y:S02]  /*10190*/  SYNCS.PHASECHK.TRANS64.TRYWAIT P1, [R23+URZ+0x19c60], R2 ;  /* 0x019c6002170075a7 */ /* 0x000ee4000802017f */
[----:B---3--:R-:W-:Y:S05]  /*101a0*/  @!P1 BRA `(.L_x_2110) ;  /* 0x0000001800049947 */ /* 0x008fea0003800000 */
.L_x_2167:
[----:B------:R-:W-:Y:S05]  /*101b0*/  @!P0 BRA `(.L_x_2111) ;  /* 0x0000000000048947 */ /* 0x000fea0003800000 */
[----:B------:R-:W-:Y:S01]  /*101c0*/  BPT.TRAP 0x1 ;  /* 0x000000040000795c */ /* 0x000fe20000300000 */
.L_x_2111:
[----:B------:R-:W4:Y:S02]  /*101d0*/  SYNCS.PHASECHK.TRANS64.TRYWAIT P1, [R5+URZ+0x19c80], R0 ;  /* 0x019c8000050075a7 */ /* 0x000f24000802017f */
[----:B----4-:R-:W-:Y:S05]  /*101e0*/  @!P1 BRA `(.L_x_2112) ;  /* 0x0000001800089947 */ /* 0x010fea0003800000 */
.L_x_2168:
[----:B------:R-:W-:Y:S05]  /*101f0*/  @!P0 BRA `(.L_x_2113) ;  /* 0x0000000000048947 */ /* 0x000fea0003800000 */
[----:B------:R-:W-:Y:S01]  /*10200*/  BPT.TRAP 0x1 ;  /* 0x000000040000795c */ /* 0x000fe20000300000 */
.L_x_2113:
[----:B------:R0:W0:Y:S02]  /*10210*/  SYNCS.PHASECHK.TRANS64.TRYWAIT P0, [R23+URZ+0x19c80], R2 ;  /* 0x019c8002170075a7 */ /* 0x000024000800017f */
[----:B0-----:R-:W-:Y:S05]  /*10220*/  @!P0 NANOSLEEP.SYNCS 0x989680 ;  /* 0x009896800000895d */ /* 0x001fea0003900000 */
[----:B------:R-:W0:Y:S02]  /*10230*/  @!P0 SYNCS.PHASECHK.TRANS64 P0, [R23+URZ+0x19c80], R2 ;  /* 0x019c8002170085a7 */ /* 0x000e24000800007f */
[----:B0-----:R-:W-:Y:S05]  /*10240*/  @!P0 BRA `(.L_x_2113) ;  /* 0xfffffffc00f08947 */ /* 0x001fea000383ffff */
.L_x_2101:
[----:B------:R-:W-:Y:S05]  /*10250*/  BSYNC B0 ;  /* 0x0000000000007941 */ /* 0x000fea0003800000 */
.L_x_2100:
[----:B------:R-:W-:Y:S05]  /*10260*/  EXIT ;  /* 0x000000000000794d */ /* 0x000fea0003800000 */
.L_x_1966:
[----:B0-----:R-:W-:-:S04]  /*10270*/  IMAD.U32 R3, RZ, RZ, UR46 ;  /* 0x0000002eff037e24 */ /* 0x001fc8000f8e00ff */
[----:B------:R0:W1:Y:S03]  /*10280*/  SYNCS.PHASECHK.TRANS64.TRYWAIT P1, [R3+URZ+0x19c00], R0 ;  /* 0x019c0000030075a7 */ /* 0x000066000802017f */
[----:B-1----:R-:W-:Y:S05]  /*10290*/  @!P1 NANOSLEEP.SYNCS 0x989680 ;  /* 0x009896800000995d */ /* 0x002fea0003900000 */
[----:B------:R-:W1:Y:S02]  /*102a0*/  @!P1 SYNCS.PHASECHK.TRANS64 P1, [R3+URZ+0x19c00], R0 ;  /* 0x019c0000030095a7 */ /* 0x000e64000802007f */
[----:B-1----:R-:W-:Y:S05]  /*102b0*/  @!P1 BRA `(.L_x_1966) ;  /* 0xfffffffc00ec9947 */ /* 0x002fea000383ffff */
[----:B------:R-:W-:Y:S05]  /*102c0*/  BRA `(.L_x_2114) ;  /* 0xffffff1400d07947 */ /* 0x000fea000383ffff */
.L_x_1970:
[----:B-1----:R1:W2:Y:S02]  /*102d0*/  SYNCS.PHASECHK.TRANS64.TRYWAIT P1, [R3+URZ+0x19c30], R0 ;  /* 0x019c3000030075a7 */ /* 0x0022a4000802017f */
[----:B--2---:R-:W-:Y:S05]  /*102e0*/  @!P1 NANOSLEEP.SYNCS 0x989680 ;  /* 0x009896800000995d */ /* 0x004fea0003900000 */
[----:B------:R-:W2:Y:S02]  /*102f0*/  @!P1 SYNCS.PHASECHK.TRANS64 P1, [R3+URZ+0x19c30], R0 ;  /* 0x019c3000030095a7 */ /* 0x000ea4000802007f */
[----:B--2---:R-:W-:Y:S05]  /*10300*/  @!P1 BRA `(.L_x_1970) ;  /* 0xfffffffc00f09947 */ /* 0x004fea000383ffff */
[----:B------:R-:W-:Y:S05]  /*10310*/  BRA `(.L_x_1969) ;  /* 0xffffff1400ec7947 */ /* 0x000fea000383ffff */
.L_x_1976:
[----:B-1----:R-:W-:-:S04]  /*10320*/  IMAD.U32 R7, RZ, RZ, UR19 ;  /* 0x00000013ff077e24 */ /* 0x002fc8000f8e00ff */
[----:B------:R1:W2:Y:S03]  /*10330*/  SYNCS.PHASECHK.TRANS64.TRYWAIT P1, [R7+URZ+0x19c30], R0 ;  /* 0x019c3000070075a7 */ /* 0x0002a6000802017f */
[----:B--2---:R-:W-:Y:S05]  /*10340*/  @!P1 NANOSLEEP.SYNCS 0x989680 ;  /* 0x009896800000995d */ /* 0x004fea0003900000 */
[----:B------:R-:W2:Y:S02]  /*10350*/  @!P1 SYNCS.PHASECHK.TRANS64 P1, [R7+URZ+0x19c30], R0 ;  /* 0x019c3000070095a7 */ /* 0x000ea4000802007f */
[----:B--2---:R-:W-:Y:S05]  /*10360*/  @!P1 BRA `(.L_x_1976) ;  /* 0xfffffffc00ec9947 */ /* 0x004fea000383ffff */
[----:B------:R-:W-:Y:S05]  /*10370*/  BRA `(.L_x_1975) ;  /* 0xffffff3800507947 */ /* 0x000fea000383ffff */
.L_x_1980:
[----:B-1----:R-:W-:-:S04]  /*10380*/  IMAD.U32 R7, RZ, RZ, UR11 ;  /* 0x0000000bff077e24 */ /* 0x002fc8000f8e00ff */
[----:B------:R1:W2:Y:S03]  /*10390*/  SYNCS.PHASECHK.TRANS64.TRYWAIT P1, [R7+URZ+0x19c50], R0 ;  /* 0x019c5000070075a7 */ /* 0x0002a6000802017f */
[----:B--2---:R-:W-:Y:S05]  /*103a0*/  @!P1 NANOSLEEP.SYNCS 0x989680 ;  /* 0x009896800000995d */ /* 0x004fea0003900000 */
[----:B------:R-:W2:Y:S02]  /*103b0*/  @!P1 SYNCS.PHASECHK.TRANS64 P1, [R7+URZ+0x19c50], R0 ;  /* 0x019c5000070095a7 */ /* 0x000ea4000802007f */
[----:B--2---:R-:W-:Y:S05]  /*103c0*/  @!P1 BRA `(.L_x_1980) ;  /* 0xfffffffc00ec9947 */ /* 0x004fea000383ffff */
[----:B------:R-:W-:Y:S05]  /*103d0*/  BRA `(.L_x_1979) ;  /* 0xffffff3800a07947 */ /* 0x000fea000383ffff */
.L_x_1988:
[----:B-1----:R-:W-:-:S04]  /*103e0*/  IMAD.U32 R9, RZ, RZ, UR6 ;  /* 0x00000006ff097e24 */ /* 0x002fc8000f8e00ff */
[----:B------:R1:W2:Y:S03]  /*103f0*/  SYNCS.PHASECHK.TRANS64.TRYWAIT P1, [R9+URZ+0x19c30], R0 ;  /* 0x019c3000090075a7 */ /* 0x0002a6000802017f */
[----:B--2---:R-:W-:Y:S05]  /*10400*/  @!P1 NANOSLEEP.SYNCS 0x989680 ;  /* 0x009896800000995d */ /* 0x004fea0003900000 */
[----:B------:R-:W2:Y:S02]  /*10410*/  @!P1 SYNCS.PHASECHK.TRANS64 P1, [R9+URZ+0x19c30], R0 ;  /* 0x019c3000090095a7 */ /* 0x000ea4000802007f */
[----:B--2---:R-:W-:Y:S05]  /*10420*/  @!P1 BRA `(.L_x_1988) ;  /* 0xfffffffc00ec9947 */ /* 0x004fea000383ffff */
[----:B------:R-:W-:Y:S05]  /*10430*/  BRA `(.L_x_1987) ;  /* 0xffffff5c00747947 */ /* 0x000fea000383ffff */
.L_x_1992:
[----:B-1----:R-:W-:-:S04]  /*10440*/  IMAD.U32 R9, RZ, RZ, UR11 ;  /* 0x0000000bff097e24 */ /* 0x002fc8000f8e00ff */
[----:B------:R1:W2:Y:S03]  /*10450*/  SYNCS.PHASECHK.TRANS64.TRYWAIT P1, [R9+URZ+0x19c50], R0 ;  /* 0x019c5000090075a7 */ /* 0x0002a6000802017f */
[----:B--2---:R-:W-:Y:S05]  /*10460*/  @!P1 NANOSLEEP.SYNCS 0x989680 ;  /* 0x009896800000995d */ /* 0x004fea0003900000 */
[----:B------:R-:W2:Y:S02]  /*10470*/  @!P1 SYNCS.PHASECHK.TRANS64 P1, [R9+URZ+0x19c50], R0 ;  /* 0x019c5000090095a7 */ /* 0x000ea4000802007f */
[----:B--2---:R-:W-:Y:S05]  /*10480*/  @!P1 BRA `(.L_x_1992) ;  /* 0xfffffffc00ec9947 */ /* 0x004fea000383ffff */
[----:B------:R-:W-:Y:S05]  /*10490*/  BRA `(.L_x_1991) ;  /* 0xffffff5c00c47947 */ /* 0x000fea000383ffff */
.L_x_1999:
[----:B-1----:R-:W-:-:S04]  /*104a0*/  IMAD.U32 R6, RZ, RZ, UR14 ;  /* 0x0000000eff067e24 */ /* 0x002fc8000f8e00ff */
[----:B------:R1:W2:Y:S03]  /*104b0*/  SYNCS.PHASECHK.TRANS64.TRYWAIT P1, [R6+URZ+0x19c50], R5 ;  /* 0x019c5005060075a7 */ /* 0x0002a6000802017f */
[----:B--2---:R-:W-:Y:S05]  /*104c0*/  @!P1 NANOSLEEP.SYNCS 0x989680 ;  /* 0x009896800000995d */ /* 0x004fea0003900000 */
[----:B------:R-:W2:Y:S02]  /*104d0*/  @!P1 SYNCS.PHASECHK.TRANS64 P1, [R6+URZ+0x19c50], R5 ;  /* 0x019c5005060095a7 */ /* 0x000ea4000802007f */
[----:B--2---:R-:W-:Y:S05]  /*104e0*/  @!P1 BRA `(.L_x_1999) ;  /* 0xfffffffc00ec9947 */ /* 0x004fea000383ffff */
[----:B------:R-:W-:Y:S05]  /*104f0*/  BRA `(.L_x_1998) ;  /* 0xffffff7800147947 */ /* 0x000fea000383ffff */
.L_x_2036:
        /* <DEDUP_REMOVED lines=10> */
.L_x_2115:
[----:B------:R-:W-:Y:S05]  /*105a0*/  BRA `(.L_x_2116) ;  /* 0xffffffc000587947 */ /* 0x000fea000383ffff */
.L_x_2039:
[----:B0-----:R-:W2:Y:S02]  /*105b0*/  LDL R0, [R1+0x14] ;  /* 0x0000140001007983 */ /* 0x001ea40000100800 */
[----:B--2---:R0:W1:Y:S02]  /*105c0*/  SYNCS.PHASECHK.TRANS64.TRYWAIT P0, [R4+URZ+0x19c80], R0 ;  /* 0x019c8000040075a7 */ /* 0x004064000800017f */
[----:B-1----:R-:W-:Y:S05]  /*105d0*/  @!P0 NANOSLEEP.SYNCS 0x989680 ;  /* 0x009896800000895d */ /* 0x002fea0003900000 */
[----:B------:R-:W1:Y:S02]  /*105e0*/  @!P0 SYNCS.PHASECHK.TRANS64 P0, [R4+URZ+0x19c80], R0 ;  /* 0x019c8000040085a7 */ /* 0x000e64000800007f */
[----:B-1----:R-:W-:Y:S05]  /*105f0*/  @!P0 BRA `(.L_x_2039) ;  /* 0xfffffffc00ec8947 */ /* 0x002fea000383ffff */
[----:B------:R-:W-:Y:S05]  /*10600*/  BRA `(.L_x_2117) ;  /* 0xffffffc000687947 */ /* 0x000fea000383ffff */
.L_x_2040:
        /* <DEDUP_REMOVED lines=8> */
.L_x_2119:
[----:B------:R-:W-:Y:S05]  /*10690*/  BSYNC B0 ;  /* 0x0000000000007941 */ /* 0x000fea0003800000 */
.L_x_2118:
        /* <DEDUP_REMOVED lines=8> */
.L_x_2120:
        /* <DEDUP_REMOVED lines=25> */
.L_x_2121:
        /* <DEDUP_REMOVED lines=10> */
.L_x_2122:
[----:B------:R-:W-:Y:S01]  /*10950*/  IMAD.MOV.U32 R2, RZ, RZ, R14 ;  /* 0x000000ffff027224 */ /* 0x000fe200078e000e */
[----:B------:R-:W-:Y:S06]  /*10960*/  BRA `(.L_x_2123) ;  /* 0xffffffc000507947 */ /* 0x000fec000383ffff */
.L_x_2045:
[----:B--2---:R-:W2:Y:S02]  /*10970*/  LDL R2, [R1+0x14] ;  /* 0x0000140001027983 */ /* 0x004ea40000100800 */
[----:B--2---:R2:W3:Y:S02]  /*10980*/  SYNCS.PHASECHK.TRANS64.TRYWAIT P1, [R4+URZ+0x19c40], R2 ;  /* 0x019c4002040075a7 */ /* 0x0044e4000802017f */
[----:B---3--:R-:W-:Y:S05]  /*10990*/  @!P1 NANOSLEEP.SYNCS 0x989680 ;  /* 0x009896800000995d */ /* 0x008fea0003900000 */
[----:B------:R-:W3:Y:S02]  /*109a0*/  @!P1 SYNCS.PHASECHK.TRANS64 P1, [R4+URZ+0x19c40], R2 ;  /* 0x019c4002040095a7 */ /* 0x000ee4000802007f */
[----:B---3--:R-:W-:Y:S05]  /*109b0*/  @!P1 BRA `(.L_x_2045) ;  /* 0xfffffffc00ec9947 */ /* 0x008fea000383ffff */
[----:B------:R-:W-:Y:S05]  /*109c0*/  BRA `(.L_x_2124) ;  /* 0xffffffc000b47947 */ /* 0x000fea000383ffff */
.L_x_2046:
        /* <DEDUP_REMOVED lines=8> */
.L_x_2126:
[----:B------:R-:W-:Y:S05]  /*10a50*/  BSYNC B0 ;  /* 0x0000000000007941 */ /* 0x000fea0003800000 */
.L_x_2125:
        /* <DEDUP_REMOVED lines=8> */
.L_x_2127:
[----:B------:R-:W-:Y:S02]  /*10ae0*/  IMAD.MOV.U32 R13, RZ, RZ, R6 ;  /* 0x000000ffff0d7224 */ /* 0x000fe400078e0006 */
[----:B------:R-:W-:Y:S02]  /*10af0*/  IMAD.MOV.U32 R12, RZ, RZ, 0x1 ;  /* 0x00000001ff0c7424 */ /* 0x000fe400078e00ff */
[----:B------:R-:W-:-:S07]  /*10b00*/  IMAD.MOV.U32 R3, RZ, RZ, R14 ;  /* 0x000000ffff037224 */ /* 0x000fce00078e000e */
[----:B------:R-:W-:Y:S05]  /*10b10*/  WARPSYNC.COLLECTIVE R15, `(.L_x_2128) ;  /* 0x000000000f087348 */ /* 0x000fea0003c00000 */
[----:B------:R0:W1:Y:S02]  /*10b20*/  SHFL.IDX P6, R14, R13, R12, R11 ;  /* 0x0000000c0d0e7389 */ /* 0x00006400000c000b */
[----:B01----:R-:W-:Y:S01]  /*10b30*/  ENDCOLLECTIVE ;  /* 0x000000000000791b */ /* 0x003fe20003800000 */
.L_x_2128:
        /* <DEDUP_REMOVED lines=10> */
.L_x_2129:
        /* <DEDUP_REMOVED lines=8> */
.L_x_2051:
        /* <DEDUP_REMOVED lines=9> */
.L_x_2131:
[----:B------:R-:W-:Y:S01]  /*10cf0*/  ISETP.GE.AND P1, PT, R17, R5, PT ;  /* 0x000000051100720c */ /* 0x000fe20003f26270 */
[----:B------:R-:W-:Y:S02]  /*10d00*/  IMAD.MOV.U32 R13, RZ, RZ, R4 ;  /* 0x000000ffff0d7224 */ /* 0x000fe400078e0004 */
[----:B------:R-:W-:-:S10]  /*10d10*/  IMAD.MOV.U32 R2, RZ, RZ, R14 ;  /* 0x000000ffff027224 */ /* 0x000fd400078e000e */
[----:B------:R-:W-:Y:S05]  /*10d20*/  WARPSYNC.COLLECTIVE R15, `(.L_x_2132) ;  /* 0x000000000f087348 */ /* 0x000fea0003c00000 */
[----:B------:R0:W1:Y:S02]  /*10d30*/  SHFL.IDX P6, R14, R13, R12, R11 ;  /* 0x0000000c0d0e7389 */ /* 0x00006400000c000b */
[----:B01----:R-:W-:Y:S01]  /*10d40*/  ENDCOLLECTIVE ;  /* 0x000000000000791b */ /* 0x003fe20003800000 */
.L_x_2132:
[----:B------:R-:W-:Y:S02]  /*10d50*/  IMAD.MOV.U32 R13, RZ, RZ, R0 ;  /* 0x000000ffff0d7224 */ /* 0x000fe400078e0000 */
[----:B------:R-:W-:Y:S02]  /*10d60*/  IMAD.MOV.U32 R12, RZ, RZ, 0x1 ;  /* 0x00000001ff0c7424 */ /* 0x000fe400078e00ff */
[----:B------:R-:W-:-:S07]  /*10d70*/  IMAD.MOV.U32 R3, RZ, RZ, R14 ;  /* 0x000000ffff037224 */ /* 0x000fce00078e000e */
[----:B------:R-:W-:Y:S05]  /*10d80*/  WARPSYNC.COLLECTIVE R15, `(.L_x_2133) ;  /* 0x000000000f087348 */ /* 0x000fea0003c00000 */
[----:B------:R0:W1:Y:S02]  /*10d90*/  SHFL.IDX P6, R14, R13, R12, R11 ;  /* 0x0000000c0d0e7389 */ /* 0x00006400000c000b */
[----:B01----:R-:W-:Y:S01]  /*10da0*/  ENDCOLLECTIVE ;  /* 0x000000000000791b */ /* 0x003fe20003800000 */
.L_x_2133:
        /* <DEDUP_REMOVED lines=10> */
.L_x_2134:
        /* <DEDUP_REMOVED lines=12> */
.L_x_2135:
        /* <DEDUP_REMOVED lines=8> */
.L_x_2136:
        /* <DEDUP_REMOVED lines=10> */
.L_x_2056:
[----:B-1----:R1:W2:Y:S02]  /*11030*/  SYNCS.PHASECHK.TRANS64.TRYWAIT P0, [R22+URZ+0x19c20], R3 ;  /* 0x019c2003160075a7 */ /* 0x0022a4000800017f */
[----:B--2---:R-:W-:Y:S05]  /*11040*/  @!P0 NANOSLEEP.SYNCS 0x989680 ;  /* 0x009896800000895d */ /* 0x004fea0003900000 */
[----:B------:R-:W2:Y:S02]  /*11050*/  @!P0 SYNCS.PHASECHK.TRANS64 P0, [R22+URZ+0x19c20], R3 ;  /* 0x019c2003160085a7 */ /* 0x000ea4000800007f */
[----:B--2---:R-:W-:Y:S05]  /*11060*/  @!P0 BRA `(.L_x_2056) ;  /* 0xfffffffc00f08947 */ /* 0x004fea000383ffff */
[----:B------:R-:W-:Y:S05]  /*11070*/  BRA `(.L_x_2138) ;  /* 0xffffffc800ac7947 */ /* 0x000fea000383ffff */
.L_x_2060:
[----:B0-----:R0:W1:Y:S02]  /*11080*/  SYNCS.PHASECHK.TRANS64.TRYWAIT P0, [R0+URZ+0x19c80], R10 ;  /* 0x019c800a000075a7 */ /* 0x001064000800017f */
[----:B-1----:R-:W-:Y:S05]  /*11090*/  @!P0 NANOSLEEP.SYNCS 0x989680 ;  /* 0x009896800000895d */ /* 0x002fea0003900000 */
[----:B------:R-:W1:Y:S02]  /*110a0*/  @!P0 SYNCS.PHASECHK.TRANS64 P0, [R0+URZ+0x19c80], R10 ;  /* 0x019c800a000085a7 */ /* 0x000e64000800007f */
[----:B-1----:R-:W-:Y:S05]  /*110b0*/  @!P0 BRA `(.L_x_2060) ;  /* 0xfffffffc00f08947 */ /* 0x002fea000383ffff */
[----:B------:R-:W-:Y:S05]  /*110c0*/  BRA `(.L_x_2139) ;  /* 0xffffffcc00747947 */ /* 0x000fea000383ffff */
.L_x_2061:
        /* <DEDUP_REMOVED lines=8> */
.L_x_2141:
[----:B------:R-:W-:Y:S05]  /*11150*/  BSYNC B0 ;  /* 0x0000000000007941 */ /* 0x000fea0003800000 */
.L_x_2140:
        /* <DEDUP_REMOVED lines=9> */
.L_x_2142:
[----:B------:R-:W-:Y:S02]  /*111f0*/  IMAD.MOV.U32 R13, RZ, RZ, R21 ;  /* 0x000000ffff0d7224 */ /* 0x000fe400078e0015 */
[----:B------:R-:W-:Y:S02]  /*11200*/  IMAD.MOV.U32 R12, RZ, RZ, 0x1 ;  /* 0x00000001ff0c7424 */ /* 0x000fe400078e00ff */
[----:B------:R-:W-:-:S07]  /*11210*/  IMAD.MOV.U32 R2, RZ, RZ, R14 ;  /* 0x000000ffff027224 */ /* 0x000fce00078e000e */
[----:B------:R-:W-:Y:S05]  /*11220*/  WARPSYNC.COLLECTIVE R15, `(.L_x_2143) ;  /* 0x000000000f087348 */ /* 0x000fea0003c00000 */
[----:B------:R0:W1:Y:S02]  /*11230*/  SHFL.IDX P6, R14, R13, R12, R11 ;  /* 0x0000000c0d0e7389 */ /* 0x00006400000c000b */
[----:B01----:R-:W-:Y:S01]  /*11240*/  ENDCOLLECTIVE ;  /* 0x000000000000791b */ /* 0x003fe20003800000 */
.L_x_2143:
        /* <DEDUP_REMOVED lines=13> */
.L_x_2144:
[----:B------:R-:W-:Y:S01]  /*11320*/  IMAD.MOV.U32 R2, RZ, RZ, R14 ;  /* 0x000000ffff027224 */ /* 0x000fe200078e000e */
[----:B------:R-:W-:Y:S06]  /*11330*/  BRA `(.L_x_2145) ;  /* 0xffffffcc00707947 */ /* 0x000fec000383ffff */
.L_x_2066:
[----:B---3--:R3:W4:Y:S02]  /*11340*/  SYNCS.PHASECHK.TRANS64.TRYWAIT P0, [R0+URZ+0x19c40], R10 ;  /* 0x019c400a000075a7 */ /* 0x008724000800017f */
[----:B----4-:R-:W-:Y:S05]  /*11350*/  @!P0 NANOSLEEP.SYNCS 0x989680 ;  /* 0x009896800000895d */ /* 0x010fea0003900000 */
[----:B------:R-:W4:Y:S02]  /*11360*/  @!P0 SYNCS.PHASECHK.TRANS64 P0, [R0+URZ+0x19c40], R10 ;  /* 0x019c400a000085a7 */ /* 0x000f24000800007f */
[----:B----4-:R-:W-:Y:S05]  /*11370*/  @!P0 BRA `(.L_x_2066) ;  /* 0xfffffffc00f08947 */ /* 0x010fea000383ffff */
[----:B------:R-:W-:Y:S05]  /*11380*/  BRA `(.L_x_2146) ;  /* 0xffffffcc00c87947 */ /* 0x000fea000383ffff */
.L_x_2067:
        /* <DEDUP_REMOVED lines=8> */
.L_x_2148:
[----:B------:R-:W-:Y:S05]  /*11410*/  BSYNC B0 ;  /* 0x0000000000007941 */ /* 0x000fea0003800000 */
.L_x_2147:
        /* <DEDUP_REMOVED lines=8> */
.L_x_2149:
[----:B------:R-:W-:Y:S02]  /*114a0*/  IMAD.MOV.U32 R13, RZ, RZ, R8 ;  /* 0x000000ffff0d7224 */ /* 0x000fe400078e0008 */
[----:B------:R-:W-:Y:S02]  /*114b0*/  IMAD.MOV.U32 R12, RZ, RZ, 0x1 ;  /* 0x00000001ff0c7424 */ /* 0x000fe400078e00ff */
[----:B------:R-:W-:-:S07]  /*114c0*/  IMAD.MOV.U32 R2, RZ, RZ, R14 ;  /* 0x000000ffff027224 */ /* 0x000fce00078e000e */
[----:B------:R-:W-:Y:S05]  /*114d0*/  WARPSYNC.COLLECTIVE R15, `(.L_x_2150) ;  /* 0x000000000f087348 */ /* 0x000fea0003c00000 */
[----:B------:R0:W1:Y:S02]  /*114e0*/  SHFL.IDX P6, R14, R13, R12, R11 ;  /* 0x0000000c0d0e7389 */ /* 0x00006400000c000b */
[----:B01----:R-:W-:Y:S01]  /*114f0*/  ENDCOLLECTIVE ;  /* 0x000000000000791b */ /* 0x003fe20003800000 */
.L_x_2150:
        /* <DEDUP_REMOVED lines=13> */
.L_x_2151:
[----:B------:R-:W-:Y:S01]  /*115d0*/  IMAD.MOV.U32 R2, RZ, RZ, R14 ;  /* 0x000000ffff027224 */ /* 0x000fe200078e000e */
[----:B------:R-:W-:Y:S06]  /*115e0*/  BRA `(.L_x_2152) ;  /* 0xffffffcc00bc7947 */ /* 0x000fec000383ffff */
.L_x_2072:
[----:B0-----:R0:W2:Y:S02]  /*115f0*/  SYNCS.PHASECHK.TRANS64.TRYWAIT P2, [R2+URZ+0x19c70], R0 ;  /* 0x019c7000020075a7 */ /* 0x0010a4000804017f */
[----:B--2---:R-:W-:Y:S05]  /*11600*/  @!P2 NANOSLEEP.SYNCS 0x989680 ;  /* 0x009896800000a95d */ /* 0x004fea0003900000 */
[----:B------:R-:W2:Y:S02]  /*11610*/  @!P2 SYNCS.PHASECHK.TRANS64 P2, [R2+URZ+0x19c70], R0 ;  /* 0x019c70000200a5a7 */ /* 0x000ea4000804007f */
[----:B--2---:R-:W-:Y:S05]  /*11620*/  @!P2 BRA `(.L_x_2072) ;  /* 0xfffffffc00f0a947 */ /* 0x004fea000383ffff */
[----:B------:R-:W-:Y:S05]  /*11630*/  BRA `(.L_x_2153) ;  /* 0xffffffd000287947 */ /* 0x000fea000383ffff */
.L_x_2074:
[----:B0-----:R0:W2:Y:S02]  /*11640*/  SYNCS.PHASECHK.TRANS64.TRYWAIT P2, [R2+URZ+0x19c60], R0 ;  /* 0x019c6000020075a7 */ /* 0x0010a4000804017f */
[----:B--2---:R-:W-:Y:S05]  /*11650*/  @!P2 NANOSLEEP.SYNCS 0x989680 ;  /* 0x009896800000a95d */ /* 0x004fea0003900000 */
[----:B------:R-:W2:Y:S02]  /*11660*/  @!P2 SYNCS.PHASECHK.TRANS64 P2, [R2+URZ+0x19c60], R0 ;  /* 0x019c60000200a5a7 */ /* 0x000ea4000804007f */
[----:B--2---:R-:W-:Y:S05]  /*11670*/  @!P2 BRA `(.L_x_2074) ;  /* 0xfffffffc00f0a947 */ /* 0x004fea000383ffff */
[----:B------:R-:W-:Y:S05]  /*11680*/  BRA `(.L_x_2154) ;  /* 0xffffffd000387947 */ /* 0x000fea000383ffff */
.L_x_2082:
[----:B0-----:R0:W1:Y:S02]  /*11690*/  SYNCS.PHASECHK.TRANS64.TRYWAIT P1, [R3+URZ+0x19c70], R0 ;  /* 0x019c7000030075a7 */ /* 0x001064000802017f */
[----:B-1----:R-:W-:Y:S05]  /*116a0*/  @!P1 NANOSLEEP.SYNCS 0x989680 ;  /* 0x009896800000995d */ /* 0x002fea0003900000 */
[----:B------:R-:W1:Y:S02]  /*116b0*/  @!P1 SYNCS.PHASECHK.TRANS64 P1, [R3+URZ+0x19c70], R0 ;  /* 0x019c7000030095a7 */ /* 0x000e64000802007f */
[----:B-1----:R-:W-:Y:S05]  /*116c0*/  @!P1 BRA `(.L_x_2082) ;  /* 0xfffffffc00f09947 */ /* 0x002fea000383ffff */
[----:B------:R-:W-:Y:S05]  /*116d0*/  BRA `(.L_x_2155) ;  /* 0xffffffd400a87947 */ /* 0x000fea000383ffff */
.L_x_2084:
[----:B0-----:R0:W1:Y:S02]  /*116e0*/  SYNCS.PHASECHK.TRANS64.TRYWAIT P1, [R3+URZ+0x19c60], R0 ;  /* 0x019c6000030075a7 */ /* 0x001064000802017f */
[----:B-1----:R-:W-:Y:S05]  /*116f0*/  @!P1 NANOSLEEP.SYNCS 0x989680 ;  /* 0x009896800000995d */ /* 0x002fea0003900000 */
[----:B------:R-:W1:Y:S02]  /*11700*/  @!P1 SYNCS.PHASECHK.TRANS64 P1, [R3+URZ+0x19c60], R0 ;  /* 0x019c6000030095a7 */ /* 0x000e64000802007f */
[----:B-1----:R-:W-:Y:S05]  /*11710*/  @!P1 BRA `(.L_x_2084) ;  /* 0xfffffffc00f09947 */ /* 0x002fea000383ffff */
[----:B------:R-:W-:Y:S05]  /*11720*/  BRA `(.L_x_2156) ;  /* 0xffffffd400b47947 */ /* 0x000fea000383ffff */
.L_x_2098:
[----:B0-----:R0:W1:Y:S02]  /*11730*/  SYNCS.PHASECHK.TRANS64.TRYWAIT P0, [R4+URZ+0x19c20], R0 ;  /* 0x019c2000040075a7 */ /* 0x001064000800017f */
[----:B-1----:R-:W-:Y:S05]  /*11740*/  @!P0 NANOSLEEP.SYNCS 0x989680 ;  /* 0x009896800000895d */ /* 0x002fea0003900000 */
[----:B------:R-:W1:Y:S02]  /*11750*/  @!P0 SYNCS.PHASECHK.TRANS64 P0, [R4+URZ+0x19c20], R0 ;  /* 0x019c2000040085a7 */ /* 0x000e64000800007f */
[----:B-1----:R-:W-:Y:S05]  /*11760*/  @!P0 BRA `(.L_x_2098) ;  /* 0xfffffffc00f08947 */ /* 0x002fea000383ffff */
[----:B------:R-:W-:Y:S05]  /*11770*/  BRA `(.L_x_2157) ;  /* 0xffffffe400e47947 */ /* 0x000fea000383ffff */
.L_x_2099:
        /* <DEDUP_REMOVED lines=11> */
.L_x_2159:
[----:B------:R-:W-:Y:S05]  /*11830*/  BSYNC B0 ;  /* 0x0000000000007941 */ /* 0x000fea0003800000 */
.L_x_2158:
[----:B------:R-:W-:Y:S05]  /*11840*/  BRA `(.L_x_2160) ;  /* 0xffffffe400cc7947 */ /* 0x000fea000383ffff */
.L_x_2102:
[----:B------:R-:W-:Y:S01]  /*11850*/  BSSY B1, `(.L_x_2161) ;  /* 0x0000006000017945 */ /* 0x000fe20003800000 */
[----:B------:R-:W-:-:S07]  /*11860*/  IMAD.MOV.U32 R15, RZ, RZ, -0x1 ;  /* 0xffffffffff0f7424 */ /* 0x000fce00078e00ff */
[----:B0-----:R-:W-:Y:S05]  /*11870*/  WARPSYNC.COLLECTIVE R15, `(.L_x_2162) ;  /* 0x000000000f0c7348 */ /* 0x001fea0003c00000 */
[----:B------:R-:W-:Y:S02]  /*11880*/  ELECT P6, UR62, PT ;  /* 0x00000000003e782f */ /* 0x000fe400038c0000 */
[----:B------:R-:W-:Y:S01]  /*11890*/  MOV R14, UR62 ;  /* 0x0000003e000e7c02 */ /* 0x000fe20008000f00 */
[----:B0-----:R-:W-:Y:S10]  /*118a0*/  ENDCOLLECTIVE ;  /* 0x000000000000791b */ /* 0x001ff40003800000 */
.L_x_2162:
[----:B------:R-:W-:Y:S05]  /*118b0*/  BSYNC B1 ;  /* 0x0000000000017941 */ /* 0x000fea0003800000 */
.L_x_2161:
[----:B------:R-:W-:Y:S05]  /*118c0*/  BRA `(.L_x_2163) ;  /* 0xffffffe400c47947 */ /* 0x000fea000383ffff */
.L_x_2104:
[----:B0-----:R0:W1:Y:S02]  /*118d0*/  SYNCS.PHASECHK.TRANS64.TRYWAIT P1, [R5+URZ+0x19c40], R0 ;  /* 0x019c4000050075a7 */ /* 0x001064000802017f */
[----:B-1----:R-:W-:Y:S05]  /*118e0*/  @!P1 NANOSLEEP.SYNCS 0x989680 ;  /* 0x009896800000995d */ /* 0x002fea0003900000 */
[----:B------:R-:W1:Y:S02]  /*118f0*/  @!P1 SYNCS.PHASECHK.TRANS64 P1, [R5+URZ+0x19c40], R0 ;  /* 0x019c4000050095a7 */ /* 0x000e64000802007f */
[----:B-1----:R-:W-:Y:S05]  /*11900*/  @!P1 BRA `(.L_x_2104) ;  /* 0xfffffffc00f09947 */ /* 0x002fea000383ffff */
[----:B------:R-:W-:Y:S05]  /*11910*/  BRA `(.L_x_2164) ;  /* 0xffffffe400e47947 */ /* 0x000fea000383ffff */
.L_x_2106:
[----:B-1----:R1:W2:Y:S02]  /*11920*/  SYNCS.PHASECHK.TRANS64.TRYWAIT P1, [R23+URZ+0x19c40], R2 ;  /* 0x019c4002170075a7 */ /* 0x0022a4000802017f */
[----:B--2---:R-:W-:Y:S05]  /*11930*/  @!P1 NANOSLEEP.SYNCS 0x989680 ;  /* 0x009896800000995d */ /* 0x004fea0003900000 */
[----:B------:R-:W2:Y:S02]  /*11940*/  @!P1 SYNCS.PHASECHK.TRANS64 P1, [R23+URZ+0x19c40], R2 ;  /* 0x019c4002170095a7 */ /* 0x000ea4000802007f */
[----:B--2---:R-:W-:Y:S05]  /*11950*/  @!P1 BRA `(.L_x_2106) ;  /* 0xfffffffc00f09947 */ /* 0x004fea000383ffff */
[----:B------:R-:W-:Y:S05]  /*11960*/  BRA `(.L_x_2165) ;  /* 0xffffffe400f07947 */ /* 0x000fea000383ffff */
.L_x_2108:
[----:B--2---:R2:W3:Y:S02]  /*11970*/  SYNCS.PHASECHK.TRANS64.TRYWAIT P1, [R5+URZ+0x19c60], R0 ;  /* 0x019c6000050075a7 */ /* 0x0044e4000802017f */
[----:B---3--:R-:W-:Y:S05]  /*11980*/  @!P1 NANOSLEEP.SYNCS 0x989680 ;  /* 0x009896800000995d */ /* 0x008fea0003900000 */
[----:B------:R-:W3:Y:S02]  /*11990*/  @!P1 SYNCS.PHASECHK.TRANS64 P1, [R5+URZ+0x19c60], R0 ;  /* 0x019c6000050095a7 */ /* 0x000ee4000802007f */
[----:B---3--:R-:W-:Y:S05]  /*119a0*/  @!P1 BRA `(.L_x_2108) ;  /* 0xfffffffc00f09947 */ /* 0x008fea000383ffff */
[----:B------:R-:W-:Y:S05]  /*119b0*/  BRA `(.L_x_2166) ;  /* 0xffffffe400ec7947 */ /* 0x000fea000383ffff */
.L_x_2110:
[----:B---3--:R3:W4:Y:S02]  /*119c0*/  SYNCS.PHASECHK.TRANS64.TRYWAIT P1, [R23+URZ+0x19c60], R2 ;  /* 0x019c6002170075a7 */ /* 0x008724000802017f */
[----:B----4-:R-:W-:Y:S05]  /*119d0*/  @!P1 NANOSLEEP.SYNCS 0x989680 ;  /* 0x009896800000995d */ /* 0x010fea0003900000 */
[----:B------:R-:W4:Y:S02]  /*119e0*/  @!P1 SYNCS.PHASECHK.TRANS64 P1, [R23+URZ+0x19c60], R2 ;  /* 0x019c6002170095a7 */ /* 0x000f24000802007f */
[----:B----4-:R-:W-:Y:S05]  /*119f0*/  @!P1 BRA `(.L_x_2110) ;  /* 0xfffffffc00f09947 */ /* 0x010fea000383ffff */
[----:B------:R-:W-:Y:S05]  /*11a00*/  BRA `(.L_x_2167) ;  /* 0xffffffe400e87947 */ /* 0x000fea000383ffff */
.L_x_2112:
[----:B----4-:R4:W0:Y:S02]  /*11a10*/  SYNCS.PHASECHK.TRANS64.TRYWAIT P1, [R5+URZ+0x19c80], R0 ;  /* 0x019c8000050075a7 */ /* 0x010824000802017f */
[----:B0-----:R-:W-:Y:S05]  /*11a20*/  @!P1 NANOSLEEP.SYNCS 0x989680 ;  /* 0x009896800000995d */ /* 0x001fea0003900000 */
[----:B------:R-:W0:Y:S02]  /*11a30*/  @!P1 SYNCS.PHASECHK.TRANS64 P1, [R5+URZ+0x19c80], R0 ;  /* 0x019c8000050095a7 */ /* 0x000e24000802007f */
[----:B0-----:R-:W-:Y:S05]  /*11a40*/  @!P1 BRA `(.L_x_2112) ;  /* 0xfffffffc00f09947 */ /* 0x001fea000383ffff */
[----:B------:R-:W-:Y:S05]  /*11a50*/  BRA `(.L_x_2168) ;  /* 0xffffffe400e47947 */ /* 0x000fea000383ffff */
.L_x_2169:
        /* <DEDUP_REMOVED lines=10> */
.L_x_2585:


//--------------------- .text._ZN7cutlass13device_kernelIN5flash11enable_sm90INS1_16FlashAttnFwdSm90INS1_25CollectiveMainloopFwdSm90ILi2EN4cute5tupleIJNS5_1CILi1EEES8_S8_EEENS6_IJNS7_ILi192EEENS7_ILi128EEENS7_ILi96EEEEEELi96ENS_12float_e4m3_tEfNS_4arch4Sm90ELb1ELb0ELb0ELb1ELb1ELb1ELb0ELb1ELb1ELb1ELb0ELb0EEENS1_21CollectiveEpilogueFwdINS6_IJSA_SC_SB_EEES9_NS_10bfloat16_tESG_Li384ELb1ELb1ELb0ELb1EEENS1_36VarlenDynamicPersistentTileSchedulerILi192ELi128ELi384ELi128ELb0ELb1ELb1ELb1ELb1ELb1EEEEEEEEEvNT_6ParamsE --------------------------
	.section	.text._ZN7cutlass13device_kernelIN5flash11enable_sm90INS1_16FlashAttnFwdSm90INS1_25CollectiveMainloopFwdSm90ILi2EN4cute5tupleIJNS5_1CILi1EEES8_S8_EEENS6_IJNS7_ILi192EEENS7_ILi128EEENS7_ILi96EEEEEELi96ENS_12float_e4m3_tEfNS_4arch4Sm90ELb1ELb0ELb0ELb1ELb1ELb1ELb0ELb1ELb1ELb1ELb0ELb0EEENS1_21CollectiveEpilogueFwdINS6_IJSA_SC_SB_EEES9_NS_10bfloat16_tESG_Li384ELb1ELb1ELb0ELb1EEENS1_36VarlenDynamicPersistentTileSchedulerILi192ELi128ELi384ELi128ELb0ELb1ELb1ELb1ELb1ELb1EEEEEEEEEvNT_6ParamsE,"ax",@progbits
	.align	128
.text._ZN7cutlass13device_kernelIN5flash11enable_sm90INS1_16FlashAttnFwdSm90INS1_25CollectiveMainloopFwdSm90ILi2EN4cute5tupleIJNS5_1CILi1EEES8_S8_EEENS6_IJNS7_ILi192EEENS7_ILi128EEENS7_ILi96EEEEEELi96ENS_12float_e4m3_tEfNS_4arch4Sm90ELb1ELb0ELb0ELb1ELb1ELb1ELb0ELb1ELb1ELb1ELb0ELb0EEENS1_21CollectiveEpilogueFwdINS6_IJSA_SC_SB_EEES9_NS_10bfloat16_tESG_Li384ELb1ELb1ELb0ELb1EEENS1_36VarlenDynamicPersistentTileSchedulerILi192ELi128ELi384ELi128ELb0ELb1ELb1ELb1ELb1ELb1EEEEEEEEEvNT_6ParamsE:
        .type           _ZN7cutlass13device_kernelIN5flash11enable_sm90INS1_16FlashAttnFwdSm90INS1_25CollectiveMainloopFwdSm90ILi2EN4cute5tupleIJNS5_1CILi1EEES8_S8_EEENS6_IJNS7_ILi192EEENS7_ILi128EEENS7_ILi96EEEEEELi96ENS_12float_e4m3_tEfNS_4arch4Sm90ELb1ELb0ELb0ELb1ELb1ELb1ELb0ELb1ELb1ELb1ELb0ELb0EEENS1_21CollectiveEpilogueFwdINS6_IJSA_SC_SB_EEES9_NS_10bfloat16_tESG_Li384ELb1ELb1ELb0ELb1EEENS1_36VarlenDynamicPersistentTileSchedulerILi192ELi128ELi384ELi128ELb0ELb1ELb1ELb1ELb1ELb1EEEEEEEEEvNT_6ParamsE,@function
        .size           _ZN7cutlass13device_kernelIN5flash11enable_sm90INS1_16FlashAttnFwdSm90INS1_25CollectiveMainloopFwdSm90ILi2EN4cute5tupleIJNS5_1CILi1EEES8_S8_EEENS6_IJNS7_ILi192EEENS7_ILi128EEENS7_ILi96EEEEEELi96ENS_12float_e4m3_tEfNS_4arch4Sm90ELb1ELb0ELb0ELb1ELb1ELb1ELb0ELb1ELb1ELb1ELb0ELb0EEENS1_21CollectiveEpilogueFwdINS6_IJSA_SC_SB_EEES9_NS_10bfloat16_tESG_Li384ELb1ELb1ELb0ELb1EEENS1_36VarlenDynamicPersistentTileSchedulerILi192ELi128ELi384ELi128ELb0ELb1ELb1ELb1ELb1ELb1EEEEEEEEEvNT_6ParamsE,(.L_x_2586 - _ZN7cutlass13device_kernelIN5flash11enable_sm90INS1_16FlashAttnFwdSm90INS1_25CollectiveMainloopFwdSm90ILi2EN4cute5tupleIJNS5_1CILi1EEES8_S8_EEENS6_IJNS7_ILi192EEENS7_ILi128EEENS7_ILi96EEEEEELi96ENS_12float_e4m3_tEfNS_4arch4Sm90ELb1ELb0ELb0ELb1ELb1ELb1ELb0ELb1ELb1ELb1ELb0ELb0EEENS1_21CollectiveEpilogueFwdINS6_IJSA_SC_SB_EEES9_NS_10bfloat16_tESG_Li384ELb1ELb1ELb0ELb1EEENS1_36VarlenDynamicPersistentTileSchedulerILi192ELi128ELi384ELi128ELb0ELb1ELb1ELb1ELb1ELb1EEEEEEEEEvNT_6ParamsE)
        .other          _ZN7cutlass13device_kernelIN5flash11enable_sm90INS1_16FlashAttnFwdSm90INS1_25CollectiveMainloopFwdSm90ILi2EN4cute5tupleIJNS5_1CILi1EEES8_S8_EEENS6_IJNS7_ILi192EEENS7_ILi128EEENS7_ILi96EEEEEELi96ENS_12float_e4m3_tEfNS_4arch4Sm90ELb1ELb0ELb0ELb1ELb1ELb1ELb0ELb1ELb1ELb1ELb0ELb0EEENS1_21CollectiveEpilogueFwdINS6_IJSA_SC_SB_EEES9_NS_10bfloat16_tESG_Li384ELb1ELb1ELb0ELb1EEENS1_36VarlenDynamicPersistentTileSchedulerILi192ELi128ELi384ELi128ELb0ELb1ELb1ELb1ELb1ELb1EEEEEEEEEvNT_6ParamsE,@"STO_CUDA_ENTRY STV_DEFAULT"
_ZN7cutlass13device_kernelIN5flash11enable_sm90INS1_16FlashAttnFwdSm90INS1_25CollectiveMainloopFwdSm90ILi2EN4cute5tupleIJNS5_1CILi1EEES8_S8_EEENS6_IJNS7_ILi192EEENS7_ILi128EEENS7_ILi96EEEEEELi96ENS_12float_e4m3_tEfNS_4arch4Sm90ELb1ELb0ELb0ELb1ELb1ELb1ELb0ELb1ELb1ELb1ELb0ELb0EEENS1_21CollectiveEpilogueFwdINS6_IJSA_SC_SB_EEES9_NS_10bfloat16_tESG_Li384ELb1ELb1ELb0ELb1EEENS1_36VarlenDynamicPersistentTileSchedulerILi192ELi128ELi384ELi128ELb0ELb1ELb1ELb1ELb1ELb1EEEEEEEEEvNT_6ParamsE:
        /* <DEDUP_REMOVED lines=18> */
.L_x_2171:
[----:B------:R-:W-:Y:S05]  /*0120*/  BSYNC B0 ;  /* 0x0000000000007941 */ /* 0x000fea0003800000 */
.L_x_2170:
        /* <DEDUP_REMOVED lines=41> */
.L_x_2172:
        /* <DEDUP_REMOVED lines=22> */
.L_x_2173:
        /* <DEDUP_REMOVED lines=18> */
.L_x_2174:
        /* <DEDUP_REMOVED lines=22> */
.L_x_2175:
        /* <DEDUP_REMOVED lines=23> */
.L_x_2176:
        /* <DEDUP_REMOVED lines=8> */
.L_x_2179:
        /* <DEDUP_REMOVED lines=26> */
[----:B------:R-:W-:Y:S01]  /*0b30*/  IMAD.IADD R4, R22, 0x1, -R2 ;  /* 0x0000000116047824 */ /* 0x000fe200078e0a02 */
[-C--:B------:R-:W-:Y:S02]  /*0b40*/  LEA.HI R2, R0, R22.reuse, RZ, 0x7 ;  /* 0x0000001600027211 */ /* 0x080fe400078f38ff */
[----:B------:R-:W-:Y:S01]  /*0b50*/  LEA.HI R3, R22, R22, RZ, 0x1 ;  /* 0x0000001616037211 */ /* 0x000fe200078f08ff */
        /* <DEDUP_REMOVED lines=19> */
[----:B------:R-:W-:Y:S01]  /*0c90*/  STL [R1], R24 ;  /* 0x0000001801007387 */ /* 0x000fe20000100800 */
        /* <DEDUP_REMOVED lines=19> */
[----:B------:R-:W-:Y:S01]  /*0dd0*/  LEA.HI R2, R2, R2, RZ, 0x1 ;  /* 0x0000000202027211 */ /* 0x000fe200078f08ff */
[----:B------:R-:W-:Y:S01]  /*0de0*/  VIADD R157, R16, 0x40 ;  /* 0x00000040109d7836 */ /* 0x000fe20000000000 */
        /* <DEDUP_REMOVED lines=14> */
[----:B------:R-:W-:Y:S01]  /*0ed0*/  IMAD.MOV.U32 R19, RZ, RZ, RZ ;  /* 0x000000ffff137224 */ /* 0x000fe200078e00ff */
[----:B------:R-:W-:Y:S01]  /*0ee0*/  IADD3 R4, R18, R5, R4 ;  /* 0x0000000512047210 */ /* 0x000fe20007ffe004 */
[----:B------:R-:W-:Y:S01]  /*0ef0*/  STL [R1+0x78], R20 ;  /* 0x0000781401007387 */ /* 0x000fe20000100800 */
[----:B------:R-:W-:Y:S01]  /*0f00*/  VIADD R5, R24, 0x10 ;  /* 0x0000001018057836 */ /* 0x000fe20000000000 */
[----:B------:R-:W-:-:S02]  /*0f10*/  SHF.R.S32.HI R7, RZ, 0x1f, R157 ;  /* 0x0000001fff077819 */ /* 0x000fc4000001149d */
[----:B------:R0:W-:Y:S01]  /*0f20*/  STL [R1+0x80], R6 ;  /* 0x0000800601007387 */ /* 0x0001e20000100800 */
[----:B------:R-:W-:Y:S02]  /*0f30*/  LOP3.LUT R9, R9, 0x7ffffffc, RZ, 0xc0, !PT ;  /* 0x7ffffffc09097812 */ /* 0x000fe400078ec0ff */
[----:B------:R-:W-:Y:S01]  /*0f40*/  SHF.R.S32.HI R8, RZ, 0x1f, R5 ;  /* 0x0000001fff087819 */ /* 0x000fe20000011405 */
[----:B------:R1:W-:Y:S04]  /*0f50*/  STL [R1+0x74], R4 ;  /* 0x0000740401007387 */ /* 0x0003e80000100800 */
[----:B------:R-:W-:Y:S01]  /*0f60*/  STL [R1+0x7c], R3 ;  /* 0x00007c0301007387 */ /* 0x000fe20000100800 */
[----:B0-----:R-:W-:Y:S01]  /*0f70*/  IMAD.IADD R6, R22, 0x1, -R2 ;  /* 0x0000000116067824 */ /* 0x001fe200078e0a02 */
[----:B------:R-:W-:-:S02]  /*0f80*/  SHF.R.S32.HI R2, RZ, 0x2, R0 ;  /* 0x00000002ff027819 */ /* 0x000fc40000011400 */
        /* <DEDUP_REMOVED lines=12> */
[----:B------:R-:W-:-:S03]  /*1050*/  IMAD.IADD R6, R15, 0x1, -R9 ;  /* 0x000000010f067824 */ /* 0x000fc600078e0a09 */
[----:B------:R-:W-:Y:S01]  /*1060*/  STL [R1+0x70], R8 ;  /* 0x0000700801007387 */ /* 0x000fe20000100800 */
[C---:B0-----:R-:W-:Y:S02]  /*1070*/  VIADD R5, R4.reuse, 0x20 ;  /* 0x0000002004057836 */ /* 0x041fe40000000000 */
[----:B------:R-:W-:Y:S01]  /*1080*/  VIADD R4, R4, 0x40 ;  /* 0x0000004004047836 */ /* 0x000fe20000000000 */
[----:B-1----:R-:W-:-:S05]  /*1090*/  SHF.R.S32.HI R7, RZ, 0x1f, R21 ;  /* 0x0000001fff077819 */ /* 0x002fca0000011415 */
        /* <DEDUP_REMOVED lines=14> */
.L_x_2315:
[----:B0-----:R-:W0:Y:S01]  /*1180*/  LDC.64 R2, c[0x0][0xc88] ;  /* 0x00032200ff027b82 */ /* 0x001e220000000a00 */
[----:B------:R-:W-:Y:S01]  /*1190*/  ULDC.64 UR4, c[0x0][0xa28] ;  /* 0x00028a0000047ab9 */ /* 0x000fe20000000a00 */
[----:B------:R-:W-:Y:S01]  /*11a0*/  ULDC.64 UR8, c[0x0][0xa18] ;  /* 0x0002860000087ab9 */ /* 0x000fe20000000a00 */
[----:B------:R-:W-:Y:S01]  /*11b0*/  ULDC.64 UR6, c[0x0][0xa08] ;  /* 0x0002820000067ab9 */ /* 0x000fe20000000a00 */
[----:B0-----:R-:W-:-:S05]  /*11c0*/  IMAD.WIDE R2, R155, 0x4, R2 ;  /* 0x000000049b027825 */ /* 0x001fca00078e0202 */
[----:B--2---:R-:W2:Y:S01]  /*11d0*/  LDG.E R0, desc[UR42][R2.64] ;  /* 0x0000002a02007981 */ /* 0x004ea2000c1e1900 */
[----:B------:R-:W-:Y:S01]  /*11e0*/  ISETP.NE.U32.AND P2, PT, RZ, UR4, PT ;  /* 0x00000004ff007c0c */ /* 0x000fe2000bf45070 */
[----:B----4-:R-:W-:Y:S01]  /*11f0*/  IMAD.MOV.U32 R9, RZ, RZ, RZ ;  /* 0x000000ffff097224 */ /* 0x010fe200078e00ff */
        /* <DEDUP_REMOVED lines=13> */
[----:B------:R-:W-:Y:S01]  /*12d0*/  ULDC UR4, c[0x0][0x288] ;  /* 0x0000a20000047ab9 */ /* 0x000fe20000000800 */
[----:B------:R-:W-:-:S02]  /*12e0*/  IADD3 R6, P4, R30, UR6, RZ ;  /* 0x000000061e067c10 */ /* 0x000fc4000ff9e0ff */
[----:B-----5:R1:W5:Y:S01]  /*12f0*/  @P2 LDG.E R9, desc[UR42][R2.64] ;  /* 0x0000002a02092981 */ /* 0x020362000c1e1900 */
[----:B------:R-:W-:Y:S01]  /*1300*/  IMAD.U32 R8, RZ, RZ, UR4 ;  /* 0x00000004ff087e24 */ /* 0x000fe2000f8e00ff */
[----:B------:R-:W-:Y:S01]  /*1310*/  IADD3.X R7, R29, UR7, RZ, P4, !PT ;  /* 0x000000071d077c10 */ /* 0x000fe2000a7fe4ff */
[----:B------:R-:W-:Y:S01]  /*1320*/  ULDC.64 UR4, c[0x0][0x418] ;  /* 0x0001060000047ab9 */ /* 0x000fe20000000a00 */
[----:B------:R1:W-:Y:S01]  /*1330*/  STL [R1+0x54], R30 ;  /* 0x0000541e01007387 */ /* 0x0003e20000100800 */
[----:B0-----:R-:W-:-:S03]  /*1340*/  @P1 IADD3 R4, P2, R30, UR8, RZ ;  /* 0x000000081e041c10 */ /* 0x001fc6000ff5e0ff */
[----:B------:R1:W5:Y:S01]  /*1350*/  @P0 LDG.E R67, desc[UR42][R6.64] ;  /* 0x0000002a06430981 */ /* 0x000362000c1e1900 */
[----:B---3--:R-:W-:Y:S01]  /*1360*/  @P1 IADD3.X R5, R29, UR9, RZ, P2, !PT ;  /* 0x000000091d051c10 */ /* 0x008fe200097fe4ff */
[----:B------:R-:W-:Y:S02]  /*1370*/  UISETP.NE.U32.AND UP0, UPT, UR4, URZ, UPT ;  /* 0x0000003f0400728c */ /* 0x000fe4000bf05070 */
[----:B------:R1:W-:Y:S01]  /*1380*/  STL [R1+0x58], R29 ;  /* 0x0000581d01007387 */ /* 0x0003e20000100800 */
[----:B------:R-:W-:Y:S01]  /*1390*/  ULDC.64 UR8, c[0x0][0xa20] ;  /* 0x0002880000087ab9 */ /* 0x000fe20000000a00 */
[----:B------:R-:W-:Y:S02]  /*13a0*/  ULDC UR4, c[0x0][0x424] ;  /* 0x0001090000047ab9 */ /* 0x000fe40000000800 */
[----:B------:R-:W2:Y:S01]  /*13b0*/  @P1 LDG.E R8, desc[UR42][R4.64] ;  /* 0x0000002a04081981 */ /* 0x000ea2000c1e1900 */
[----:B------:R-:W-:Y:S01]  /*13c0*/  UISETP.NE.AND.EX UP0, UPT, UR5, URZ, UPT, UP0 ;  /* 0x0000003f0500728c */ /* 0x000fe2000bf05300 */
[----:B------:R-:W-:-:S02]  /*13d0*/  ISETP.NE.U32.AND P2, PT, RZ, UR8, PT ;  /* 0x00000008ff007c0c */ /* 0x000fc4000bf45070 */
[----:B------:R-:W-:Y:S01]  /*13e0*/  ULDC UR5, c[0x0][0x2f0] ;  /* 0x0000bc0000057ab9 */ /* 0x000fe20000000800 */
[----:B------:R-:W-:Y:S01]  /*13f0*/  USEL UR4, UR4, 0x1, UP0 ;  /* 0x0000000104047887 */ /* 0x000fe20008000000 */
[----:B------:R-:W-:-:S03]  /*1400*/  ISETP.NE.AND.EX P2, PT, RZ, UR9, PT, P2 ;  /* 0x00000009ff007c0c */ /* 0x000fc6000bf45320 */
[----:B------:R-:W-:-:S03]  /*1410*/  UIMAD UR4, UR4, UR5, URZ ;  /* 0x00000005040472a4 */ /* 0x000fc6000f8e023f */
[----:B------:R-:W-:Y:S01]  /*1420*/  ULDC UR5, c[0x0][0x348] ;  /* 0x0000d20000057ab9 */ /* 0x000fe20000000800 */
[----:B------:R-:W-:Y:S01]  /*1430*/  IMAD.MOV.U32 R41, RZ, RZ, R0 ;  /* 0x000000ffff297224 */ /* 0x000fe200078e0000 */
[----:B--2---:R1:W-:Y:S04]  /*1440*/  STL [R1+0x34], R8 ;  /* 0x0000340801007387 */ /* 0x0043e80000100800 */
[----:B------:R1:W-:Y:S01]  /*1450*/  STL [R1+0x50], R154 ;  /* 0x0000509a01007387 */ /* 0x0003e20000100800 */
[----:B------:R-:W-:Y:S05]  /*1460*/  @P1 BRA `(.L_x_2181) ;  /* 0x0000000000281947 */ /* 0x000fea0003800000 */
[----:B------:R-:W-:Y:S02]  /*1470*/  ULDC.64 UR6, c[0x0][0xa00] ;  /* 0x0002800000067ab9 */ /* 0x000fe40000000a00 */
[----:B------:R-:W-:-:S04]  /*1480*/  ISETP.NE.U32.AND P1, PT, RZ, UR6, PT ;  /* 0x00000006ff007c0c */ /* 0x000fc8000bf25070 */
[----:B------:R-:W-:-:S13]  /*1490*/  ISETP.NE.AND.EX P1, PT, RZ, UR7, PT, P1 ;  /* 0x00000007ff007c0c */ /* 0x000fda000bf25310 */
[----:B------:R-:W-:Y:S05]  /*14a0*/  @!P1 BRA `(.L_x_2181) ;  /* 0x0000000000189947 */ /* 0x000fea0003800000 */
[----:B-1----:R-:W0:Y:S02]  /*14b0*/  LDC.64 R2, c[0x0][0xa00] ;  /* 0x00028000ff027b82 */ /* 0x002e240000000a00 */
[----:B0-----:R-:W-:-:S05]  /*14c0*/  IMAD.WIDE R2, R41, 0x4, R2 ;  /* 0x0000000429027825 */ /* 0x001fca00078e0202 */
[----:B------:R-:W2:Y:S04]  /*14d0*/  LDG.E R0, desc[UR42][R2.64] ;  /* 0x0000002a02007981 */ /* 0x000ea8000c1e1900 */
[----:B------:R-:W2:Y:S02]  /*14e0*/  LDG.E R5, desc[UR42][R2.64+0x4] ;  /* 0x0000042a02057981 */ /* 0x000ea4000c1e1900 */
[----:B--2---:R-:W-:-:S05]  /*14f0*/  IMAD.IADD R8, R5, 0x1, -R0 ;  /* 0x0000000105087824 */ /* 0x004fca00078e0a00 */
[----:B------:R0:W-:Y:S02]  /*1500*/  STL [R1+0x34], R8 ;  /* 0x0000340801007387 */ /* 0x0001e40000100800 */
.L_x_2181:
[----:B------:R-:W-:Y:S02]  /*1510*/  IMAD.U32 R40, RZ, RZ, UR5 ;  /* 0x00000005ff287e24 */ /* 0x000fe4000f8e00ff */
[----:B------:R-:W-:Y:S01]  /*1520*/  IMAD.U32 R28, RZ, RZ, UR4 ;  /* 0x00000004ff1c7e24 */ /* 0x000fe2000f8e00ff */
[----:B------:R-:W-:Y:S06]  /*1530*/  @!P2 BRA `(.L_x_2182) ;  /* 0x000000000010a947 */ /* 0x000fec0003800000 */
[----:B-1----:R-:W-:-:S04]  /*1540*/  IADD3 R2, P0, R30, UR8, RZ ;  /* 0x000000081e027c10 */ /* 0x002fc8000ff1e0ff */
[----:B------:R-:W-:-:S05]  /*1550*/  IADD3.X R3, R29, UR9, RZ, P0, !PT ;  /* 0x000000091d037c10 */ /* 0x000fca00087fe4ff */
[----:B------:R2:W5:Y:S01]  /*1560*/  LDG.E R28, desc[UR42][R2.64] ;  /* 0x0000002a021c7981 */ /* 0x000562000c1e1900 */
[----:B------:R-:W-:Y:S05]  /*1570*/  BRA `(.L_x_2183) ;  /* 0x0000000000107947 */ /* 0x000fea0003800000 */
.L_x_2182:
[----:B------:R-:W-:Y:S05]  /*1580*/  @!P0 BRA `(.L_x_2183) ;  /* 0x00000000000c8947 */ /* 0x000fea0003800000 */
[----:B-1----:R-:W2:Y:S04]  /*1590*/  LDG.E R3, desc[UR42][R6.64] ;  /* 0x0000002a06037981 */ /* 0x002ea8000c1e1900 */
[----:B------:R-:W2:Y:S02]  /*15a0*/  LDG.E R28, desc[UR42][R6.64+0x4] ;  /* 0x0000042a061c7981 */ /* 0x000ea4000c1e1900 */
[----:B--2---:R-:W-:-:S07]  /*15b0*/  IMAD.IADD R28, R28, 0x1, -R3 ;  /* 0x000000011c1c7824 */ /* 0x004fce00078e0a03 */
.L_x_2183:
[----:B------:R-:W-:Y:S01]  /*15c0*/  ULDC.64 UR4, c[0x0][0xa10] ;  /* 0x0002840000047ab9 */ /* 0x000fe20000000a00 */
[----:B-1----:R-:W1:Y:S01]  /*15d0*/  LDC R6, c[0x0][0x448] ;  /* 0x00011200ff067b82 */ /* 0x002e620000000800 */
[----:B------:R-:W-:-:S04]  /*15e0*/  ISETP.NE.U32.AND P0, PT, RZ, UR4, PT ;  /* 0x00000004ff007c0c */ /* 0x000fc8000bf05070 */
[----:B------:R-:W-:Y:S01]  /*15f0*/  ISETP.NE.AND.EX P0, PT, RZ, UR5, PT, P0 ;  /* 0x00000005ff007c0c */ /* 0x000fe2000bf05300 */
[----:B------:R-:W-:-:S12]  /*1600*/  ULDC.64 UR4, c[0x0][0xa30] ;  /* 0x00028c0000047ab9 */ /* 0x000fd80000000a00 */
[----:B--2---:R-:W2:Y:S02]  /*1610*/  @P0 LDC.64 R2, c[0x0][0xa10] ;  /* 0x00028400ff020b82 */ /* 0x004ea40000000a00 */
[----:B--2---:R-:W-:-:S05]  /*1620*/  @P0 IMAD.WIDE R2, R41, 0x4, R2 ;  /* 0x0000000429020825 */ /* 0x004fca00078e0202 */
[----:B------:R-:W2:Y:S04]  /*1630*/  @P0 LDG.E R0, desc[UR42][R2.64] ;  /* 0x0000002a02000981 */ /* 0x000ea8000c1e1900 */
[----:B------:R3:W2:Y:S01]  /*1640*/  @P0 LDG.E R7, desc[UR42][R2.64+0x4] ;  /* 0x0000042a02070981 */ /* 0x0006a2000c1e1900 */
[----:B------:R-:W-:Y:S02]  /*1650*/  ISETP.NE.U32.AND P1, PT, RZ, UR4, PT ;  /* 0x00000004ff007c0c */ /* 0x000fe4000bf25070 */
[----:B-----5:R-:W-:Y:S02]  /*1660*/  MOV R24, R28 ;  /* 0x0000001c00187202 */ /* 0x020fe40000000f00 */
[----:B------:R-:W-:-:S13]  /*1670*/  ISETP.NE.AND.EX P1, PT, RZ, UR5, PT, P1 ;  /* 0x00000005ff007c0c */ /* 0x000fda000bf25310 */
[----:B------:R-:W-:-:S04]  /*1680*/  @P1 IADD3 R4, P2, R30, UR4, RZ ;  /* 0x000000041e041c10 */ /* 0x000fc8000ff5e0ff */
[----:B------:R-:W-:-:S05]  /*1690*/  @P1 IADD3.X R5, R29, UR5, RZ, P2, !PT ;  /* 0x000000051d051c10 */ /* 0x000fca00097fe4ff */
[----:B------:R4:W5:Y:S01]  /*16a0*/  @P1 LDG.E R24, desc[UR42][R4.64] ;  /* 0x0000002a04181981 */ /* 0x000962000c1e1900 */
[----:B-1----:R-:W-:Y:S01]  /*16b0*/  ISETP.NE.AND P1, PT, R6, 0x1, PT ;  /* 0x000000010600780c */ /* 0x002fe20003f25270 */
[----:B------:R-:W-:Y:S02]  /*16c0*/  IMAD R10, R153, 0xc0, RZ ;  /* 0x000000c0990a7824 */ /* 0x000fe400078e02ff */
[----:B------:R-:W-:Y:S02]  /*16d0*/  IMAD.IADD R9, R28, 0x1, -R9 ;  /* 0x000000011c097824 */ /* 0x000fe400078e0a09 */
[----:B---3--:R-:W-:Y:S01]  /*16e0*/  VIADD R2, R10, 0xbf ;  /* 0x000000bf0a027836 */ /* 0x008fe20000000000 */
[----:B------:R1:W-:Y:S01]  /*16f0*/  STL [R1+0x30], R10 ;  /* 0x0000300a01007387 */ /* 0x0003e20000100800 */
[----:B------:R-:W-:-:S05]  /*1700*/  IMAD.MOV R25, RZ, RZ, -R9 ;  /* 0x000000ffff197224 */ /* 0x000fca00078e0a09 */
[----:B------:R-:W-:Y:S01]  /*1710*/  VIMNMX R25, RZ, R25, !PT ;  /* 0x00000019ff197248 */ /* 0x000fe20007fe0100 */
[----:B------:R-:W3:Y:S08]  /*1720*/  @P1 LDC R11, c[0x0][0x44c] ;  /* 0x00011300ff0b1b82 */ /* 0x000ef00000000800 */
[----:B------:R-:W0:Y:S01]  /*1730*/  @P1 LDC R3, c[0x0][0x450] ;  /* 0x00011400ff031b82 */ /* 0x000e220000000800 */
[----:B--2---:R-:W-:-:S02]  /*1740*/  @P0 IMAD.IADD R40, R7, 0x1, -R0 ;  /* 0x0000000107280824 */ /* 0x004fc400078e0a00 */
[----:B---3--:R-:W-:-:S04]  /*1750*/  @P1 IMAD.HI.U32 R0, R2, R11, RZ ;  /* 0x0000000b02001227 */ /* 0x008fc800078e00ff */
[----:B----4-:R-:W-:Y:S01]  /*1760*/  IMAD.IADD R4, R9, 0x1, R40 ;  /* 0x0000000109047824 */ /* 0x010fe200078e0228 */
[----:B0-----:R-:W-:-:S03]  /*1770*/  @P1 SHF.R.U32.HI R2, RZ, R3, R0 ;  /* 0x00000003ff021219 */ /* 0x001fc60000011600 */
[C---:B------:R-:W-:Y:S01]  /*1780*/  VIADD R0, R4.reuse, 0x7f ;  /* 0x0000007f04007836 */ /* 0x040fe20000000000 */
[----:B------:R-:W-:Y:S01]  /*1790*/  IADD3 R27, R4, 0x80, -R8 ;  /* 0x00000080041b7810 */ /* 0x000fe20007ffe808 */
[----:B------:R1:W-:Y:S03]  /*17a0*/  STL [R1+0x38], R4 ;  /* 0x0000380401007387 */ /* 0x0003e60000100800 */
[----:B------:R-:W-:Y:S01]  /*17b0*/  SHF.R.S32.HI R3, RZ, 0x1f, R0 ;  /* 0x0000001fff037819 */ /* 0x000fe20000011400 */
[----:B------:R-:W-:-:S03]  /*17c0*/  IMAD.IADD R2, R27, 0x1, R2 ;  /* 0x000000011b027824 */ /* 0x000fc600078e0202 */
[----:B------:R-:W-:Y:S02]  /*17d0*/  LEA.HI R3, R3, R0, RZ, 0x7 ;  /* 0x0000000003037211 */ /* 0x000fe400078f38ff */
[----:B------:R-:W-:Y:S02]  /*17e0*/  SHF.R.S32.HI R5, RZ, 0x1f, R2 ;  /* 0x0000001fff057819 */ /* 0x000fe40000011402 */
[----:B------:R-:W-:Y:S02]  /*17f0*/  SHF.R.S32.HI R26, RZ, 0x7, R3 ;  /* 0x00000007ff1a7819 */ /* 0x000fe40000011403 */
[----:B------:R-:W-:-:S04]  /*1800*/  LEA.HI R5, R5, R2, RZ, 0x7 ;  /* 0x0000000205057211 */ /* 0x000fc800078f38ff */
[----:B------:R-:W-:-:S04]  /*1810*/  SHF.R.S32.HI R5, RZ, 0x7, R5 ;  /* 0x00000007ff057819 */ /* 0x000fc80000011405 */
[----:B------:R-:W-:-:S05]  /*1820*/  VIMNMX R5, R26, R5, PT ;  /* 0x000000051a057248 */ /* 0x000fca0003fe0100 */
[----:B------:R-:W-:-:S05]  /*1830*/  IMAD R5, R5, 0x80, -R9 ;  /* 0x0000008005057824 */ /* 0x000fca00078e0a09 */
[----:B------:R-:W-:-:S04]  /*1840*/  VIMNMX R0, R5, R40, PT ;  /* 0x0000002805007248 */ /* 0x000fc80003fe0100 */
[----:B------:R-:W-:Y:S02]  /*1850*/  ISETP.GT.AND P0, PT, R0, R25, PT ;  /* 0x000000190000720c */ /* 0x000fe40003f04270 */
[----:B------:R-:W-:-:S05]  /*1860*/  SHF.R.U32.HI R25, RZ, 0x7, R25 ;  /* 0x00000007ff197819 */ /* 0x000fca0000011619 */
[----:B------:R-:W-:-:S06]  /*1870*/  IMAD.MOV.U32 R2, RZ, RZ, R25 ;  /* 0x000000ffff027224 */ /* 0x000fcc00078e0019 */
[----:B------:R-:W-:-:S05]  /*1880*/  @P0 VIADD R0, R0, 0x7f ;  /* 0x0000007f00000836 */ /* 0x000fca0000000000 */
[----:B------:R-:W-:-:S04]  /*1890*/  @P0 SHF.R.S32.HI R3, RZ, 0x1f, R0 ;  /* 0x0000001fff030819 */ /* 0x000fc80000011400 */
[----:B------:R-:W-:-:S04]  /*18a0*/  @P0 LEA.HI R3, R3, R0, RZ, 0x7 ;  /* 0x0000000003030211 */ /* 0x000fc800078f38ff */
[----:B------:R-:W-:Y:S02]  /*18b0*/  @P0 SHF.R.S32.HI R2, RZ, 0x7, R3 ;  /* 0x00000007ff020819 */ /* 0x000fe40000011403 */
[----:B------:R-:W-:Y:S02]  /*18c0*/  PLOP3.LUT P0, PT, PT, PT, PT, 0x80, 0x0 ;  /* 0x000000000000781c */ /* 0x000fe40003f0f070 */
[----:B------:R-:W-:-:S13]  /*18d0*/  ISETP.GT.AND P1, PT, R2, R25, PT ;  /* 0x000000190200720c */ /* 0x000fda0003f24270 */
[----:B-1----:R-:W-:Y:S05]  /*18e0*/  @!P1 BRA `(.L_x_2184) ;  /* 0x0000005000789947 */ /* 0x002fea0003800000 */
        /* <DEDUP_REMOVED lines=20> */
.L_x_2186:
[----:B------:R-:W-:Y:S05]  /*1a30*/  BSYNC B6 ;  /* 0x0000000000067941 */ /* 0x000fea0003800000 */
.L_x_2185:
        /* <DEDUP_REMOVED lines=20> */
.L_x_2188:
[----:B------:R-:W-:Y:S05]  /*1b80*/  BSYNC B6 ;  /* 0x0000000000067941 */ /* 0x000fea0003800000 */
.L_x_2187:
[----:B------:R-:W2:Y:S01]  /*1b90*/  LDL.64 R32, [R1] ;  /* 0x0000000001207983 */ /* 0x000ea20000100a00 */
[----:B------:R-:W-:Y:S01]  /*1ba0*/  ULDC.64 UR4, c[0x0][0x9f8] ;  /* 0x00027e0000047ab9 */ /* 0x000fe20000000a00 */
[----:B------:R-:W0:Y:S02]  /*1bb0*/  LDC R55, c[0x0][0x3f4] ;  /* 0x0000fd00ff377b82 */ /* 0x000e240000000800 */
[----:B------:R-:W2:Y:S01]  /*1bc0*/  LDL.64 R20, [R1] ;  /* 0x0000000001147983 */ /* 0x000ea20000100a00 */
[----:B------:R-:W-:-:S03]  /*1bd0*/  ISETP.NE.U32.AND P0, PT, RZ, UR4, PT ;  /* 0x00000004ff007c0c */ /* 0x000fc6000bf05070 */
[----:B------:R-:W3:Y:S01]  /*1be0*/  LDL R15, [R1+0x18] ;  /* 0x00001800010f7983 */ /* 0x000ee20000100800 */
[----:B------:R-:W-:Y:S01]  /*1bf0*/  ISETP.NE.AND.EX P0, PT, RZ, UR5, PT, P0 ;  /* 0x00000005ff007c0c */ /* 0x000fe2000bf05300 */
[----:B------:R-:W1:Y:S02]  /*1c00*/  LDC.64 R6, c[0x0][0x3f8] ;  /* 0x0000fe00ff067b82 */ /* 0x000e640000000a00 */
[----:B------:R-:W4:Y:S06]  /*1c10*/  LDL R12, [R1+0x78] ;  /* 0x00007800010c7983 */ /* 0x000f2c0000100800 */
[----:B------:R-:W1:Y:S04]  /*1c20*/  LDC.64 R4, c[0x0][0x408] ;  /* 0x00010200ff047b82 */ /* 0x000e680000000a00 */
[----:B------:R-:W-:Y:S01]  /*1c30*/  @P0 IADD3 R8, P1, R30, UR4, RZ ;  /* 0x000000041e080c10 */ /* 0x000fe2000ff3e0ff */
[----:B------:R-:W-:Y:S01]  /*1c40*/  VIADD R68, R16, 0x20 ;  /* 0x0000002010447836 */ /* 0x000fe20000000000 */
[----:B------:R-:W-:-:S02]  /*1c50*/  ULDC UR4, c[0x0][0x2f4] ;  /* 0x0000bd0000047ab9 */ /* 0x000fc40000000800 */
[----:B------:R-:W-:-:S05]  /*1c60*/  @P0 IADD3.X R9, R29, UR5, RZ, P1, !PT ;  /* 0x000000051d090c10 */ /* 0x000fca0008ffe4ff */
[----:B------:R0:W4:Y:S01]  /*1c70*/  @P0 LDG.E R41, desc[UR42][R8.64] ;  /* 0x0000002a08290981 */ /* 0x000122000c1e1900 */
[----:B------:R-:W-:Y:S01]  /*1c80*/  ISETP.GE.AND P1, PT, R68, UR4, PT ;  /* 0x0000000444007c0c */ /* 0x000fe2000bf26270 */
[----:B------:R-:W0:Y:S01]  /*1c90*/  S2R R29, SR_TID.X ;  /* 0x00000000001d7919 */ /* 0x000e220000002100 */
[----:B--2---:R-:W-:Y:S02]  /*1ca0*/  IMAD.MOV.U32 R20, RZ, RZ, R32 ;  /* 0x000000ffff147224 */ /* 0x004fe400078e0020 */
[----:B0-----:R-:W-:-:S03]  /*1cb0*/  VIADD R31, R29, 0xffffff80 ;  /* 0xffffff801d1f7836 */ /* 0x001fc60000000000 */
[----:B------:R-:W-:-:S05]  /*1cc0*/  SHF.R.S32.HI R21, RZ, 0x1f, R20 ;  /* 0x0000001fff157819 */ /* 0x000fca0000011414 */
[----:B------:R0:W-:Y:S04]  /*1cd0*/  STL [R1+0x4], R21 ;  /* 0x0000041501007387 */ /* 0x0001e80000100800 */
[----:B------:R-:W2:Y:S01]  /*1ce0*/  LDL R14, [R1+0x28] ;  /* 0x00002800010e7983 */ /* 0x000ea20000100800 */
[----:B------:R-:W-:Y:S02]  /*1cf0*/  LEA.HI R29, R31, R31, RZ, 0x1 ;  /* 0x0000001f1f1d7211 */ /* 0x000fe400078f08ff */
[----:B------:R-:W-:Y:S02]  /*1d00*/  SEL R3, RZ, 0xffffffff, P1 ;  /* 0xffffffffff037807 */ /* 0x000fe40000800000 */
[----:B------:R-:W-:Y:S02]  /*1d10*/  ISETP.GE.AND P0, PT, R16, UR4, PT ;  /* 0x0000000410007c0c */ /* 0x000fe4000bf06270 */
[----:B------:R-:W-:Y:S01]  /*1d20*/  SHF.R.S32.HI R29, RZ, 0x1, R29 ;  /* 0x00000001ff1d7819 */ /* 0x000fe2000001141d */
[----:B------:R-:W-:Y:S01]  /*1d30*/  IMAD.SHL.U32 R9, R3, 0x2, RZ ;  /* 0x0000000203097824 */ /* 0x000fe200078e00ff */
[----:B------:R-:W-:-:S02]  /*1d40*/  SEL R0, RZ, 0x1, P0 ;  /* 0x00000001ff007807 */ /* 0x000fc40000000000 */
[----:B------:R-:W-:Y:S02]  /*1d50*/  SHF.R.S32.HI R3, RZ, 0x1f, R29 ;  /* 0x0000001fff037819 */ /* 0x000fe4000001141d */
[-C--:B------:R-:W-:Y:S01]  /*1d60*/  ISETP.GE.AND P2, PT, R68, R55.reuse, PT ;  /* 0x000000374400720c */ /* 0x080fe20003f46270 */
[----:B------:R-:W2:Y:S01]  /*1d70*/  S2R R30, SR_TID.X ;  /* 0x00000000001e7919 */ /* 0x000ea20000002100 */
[----:B------:R-:W-:Y:S01]  /*1d80*/  ISETP.GE.AND P3, PT, R16, R55, PT ;  /* 0x000000371000720c */ /* 0x000fe20003f66270 */
[----:B-1----:R-:W-:Y:S01]  /*1d90*/  IMAD R8, R3, R6, RZ ;  /* 0x0000000603087224 */ /* 0x002fe200078e02ff */
[----:B------:R-:W-:Y:S01]  /*1da0*/  LOP3.LUT R0, R9, 0x2, R0, 0xe2, !PT ;  /* 0x0000000209007812 */ /* 0x000fe200078ee200 */
[----:B------:R-:W-:Y:S01]  /*1db0*/  IMAD R10, R3, R4, RZ ;  /* 0x00000004030a7224 */ /* 0x000fe200078e02ff */
[C---:B------:R-:W-:Y:S02]  /*1dc0*/  SEL R9, R55.reuse, RZ, P2 ;  /* 0x000000ff37097207 */ /* 0x040fe40001000000 */
[----:B------:R-:W-:-:S03]  /*1dd0*/  SEL R3, R55, RZ, P3 ;  /* 0x000000ff37037207 */ /* 0x000fc60001800000 */
[----:B------:R-:W-:Y:S02]  /*1de0*/  IMAD.IADD R9, R68, 0x1, R9 ;  /* 0x0000000144097824 */ /* 0x000fe400078e0209 */
[----:B------:R-:W-:Y:S02]  /*1df0*/  IMAD.IADD R3, R16, 0x1, R3 ;  /* 0x0000000110037824 */ /* 0x000fe400078e0203 */
[C---:B------:R-:W-:Y:S01]  /*1e00*/  IMAD R13, R29.reuse, R5, R10 ;  /* 0x000000051d0d7224 */ /* 0x040fe200078e020a */
[----:B------:R-:W-:Y:S01]  /*1e10*/  SHF.R.S32.HI R10, RZ, 0x1f, R9 ;  /* 0x0000001fff0a7819 */ /* 0x000fe20000011409 */
[C---:B------:R-:W-:Y:S01]  /*1e20*/  IMAD R11, R29.reuse, R7, R8 ;  /* 0x000000071d0b7224 */ /* 0x040fe200078e0208 */
[----:B------:R-:W-:Y:S02]  /*1e30*/  SHF.R.S32.HI R17, RZ, 0x1f, R16 ;  /* 0x0000001fff117819 */ /* 0x000fe40000011410 */
[----:B------:R-:W-:Y:S02]  /*1e40*/  SHF.R.S32.HI R8, RZ, 0x1f, R3 ;  /* 0x0000001fff087819 */ /* 0x000fe40000011403 */
[----:B------:R-:W-:Y:S01]  /*1e50*/  LEA.HI R65, R10, R9, RZ, 0x4 ;  /* 0x000000090a417211 */ /* 0x000fe200078f20ff */
[----:B------:R-:W-:Y:S01]  /*1e60*/  IMAD.WIDE.U32 R46, R29, R6, R20 ;  /* 0x000000061d2e7225 */ /* 0x000fe200078e0014 */
[----:B------:R-:W-:-:S02]  /*1e70*/  LEA.HI R66, R8, R3, RZ, 0x4 ;  /* 0x0000000308427211 */ /* 0x000fc400078f20ff */
[----:B------:R-:W-:Y:S01]  /*1e80*/  LEA.HI R9, R10, R9, RZ, 0x5 ;  /* 0x000000090a097211 */ /* 0x000fe200078f28ff */
[----:B------:R-:W-:Y:S01]  /*1e90*/  IMAD.WIDE.U32 R44, R29, R6, R16 ;  /* 0x000000061d2c7225 */ /* 0x000fe200078e0010 */
[----:B------:R-:W-:-:S03]  /*1ea0*/  LEA.HI R3, R8, R3, RZ, 0x5 ;  /* 0x0000000308037211 */ /* 0x000fc600078f28ff */
[----:B------:R-:W-:Y:S01]  /*1eb0*/  IMAD.IADD R47, R47, 0x1, R11 ;  /* 0x000000012f2f7824 */ /* 0x000fe200078e020b */
[----:B------:R-:W-:Y:S01]  /*1ec0*/  SHF.L.U32 R8, R3, 0x7, RZ ;  /* 0x0000000703087819 */ /* 0x000fe200000006ff */
[----:B------:R-:W-:Y:S01]  /*1ed0*/  IMAD.IADD R45, R11, 0x1, R45 ;  /* 0x000000010b2d7824 */ /* 0x000fe200078e022d */
[----:B-----5:R-:W-:Y:S01]  /*1ee0*/  SHF.R.S32.HI R11, RZ, 0x1f, R24 ;  /* 0x0000001fff0b7819 */ /* 0x020fe20000011418 */
[----:B------:R-:W-:Y:S01]  /*1ef0*/  IMAD.SHL.U32 R10, R9, 0x80, RZ ;  /* 0x00000080090a7824 */ /* 0x000fe200078e00ff */
[----:B---3--:R-:W-:Y:S01]  /*1f00*/  LOP3.LUT R3, R15, 0x10, R66, 0xf8, !PT ;  /* 0x000000100f037812 */ /* 0x008fe200078ef842 */
[-C--:B------:R-:W-:Y:S01]  /*1f10*/  IMAD.WIDE.U32 R42, R29, R4.reuse, R20 ;  /* 0x000000041d2a7225 */ /* 0x080fe200078e0014 */
[----:B------:R-:W-:Y:S02]  /*1f20*/  LOP3.LUT R9, R15, 0x10, R65, 0xf8, !PT ;  /* 0x000000100f097812 */ /* 0x000fe400078ef841 */
[----:B------:R-:W-:Y:S01]  /*1f30*/  LEA.HI R15, R31, R31, RZ, 0x1 ;  /* 0x0000001f1f0f7211 */ /* 0x000fe200078f08ff */
[----:B0-----:R-:W-:Y:S01]  /*1f40*/  IMAD.WIDE.U32 R20, R29, R4, R16 ;  /* 0x000000041d147225 */ /* 0x001fe200078e0010 */
[----:B------:R-:W-:-:S02]  /*1f50*/  LOP3.LUT R8, R8, 0xfffff000, RZ, 0xc0, !PT ;  /* 0xfffff00008087812 */ /* 0x000fc400078ec0ff */
[-C--:B----4-:R-:W-:Y:S02]  /*1f60*/  LOP3.LUT R3, R3, R12.reuse, RZ, 0x3c, !PT ;  /* 0x0000000c03037212 */ /* 0x090fe400078e3cff */
[----:B------:R-:W-:Y:S02]  /*1f70*/  LOP3.LUT R10, R10, 0xfffff000, RZ, 0xc0, !PT ;  /* 0xfffff0000a0a7812 */ /* 0x000fe400078ec0ff */
[----:B------:R-:W-:Y:S01]  /*1f80*/  LOP3.LUT R9, R9, R12, RZ, 0x3c, !PT ;  /* 0x0000000c09097212 */ /* 0x000fe200078e3cff */
[----:B------:R-:W-:Y:S01]  /*1f90*/  IMAD R12, R11, R6, RZ ;  /* 0x000000060b0c7224 */ /* 0x000fe200078e02ff */
[----:B------:R-:W-:Y:S01]  /*1fa0*/  LOP3.LUT R15, R15, 0xfffffffe, RZ, 0xc0, !PT ;  /* 0xfffffffe0f0f7812 */ /* 0x000fe200078ec0ff */
[----:B------:R-:W-:Y:S02]  /*1fb0*/  IMAD.IADD R43, R43, 0x1, R13 ;  /* 0x000000012b2b7824 */ /* 0x000fe400078e020d */
[----:B------:R-:W-:Y:S02]  /*1fc0*/  IMAD.IADD R21, R13, 0x1, R21 ;  /* 0x000000010d157824 */ /* 0x000fe400078e0215 */
[----:B------:R-:W-:-:S02]  /*1fd0*/  IMAD R11, R11, R4, RZ ;  /* 0x000000040b0b7224 */ /* 0x000fc400078e02ff */
[C---:B------:R-:W-:Y:S02]  /*1fe0*/  IMAD R51, R24.reuse, R7, R12 ;  /* 0x0000000718337224 */ /* 0x040fe400078e020c */
[----:B------:R-:W-:Y:S01]  /*1ff0*/  IMAD.WIDE.U32 R46, R24, R6, R46 ;  /* 0x00000006182e7225 */ /* 0x000fe200078e002e */
[----:B------:R-:W-:-:S03]  /*2000*/  LOP3.LUT R54, R0, 0x1, RZ, 0xc0, !PT ;  /* 0x0000000100367812 */ /* 0x000fc600078ec0ff */
[----:B------:R-:W-:Y:S01]  /*2010*/  IMAD.WIDE.U32 R44, R24, R6, R44 ;  /* 0x00000006182c7225 */ /* 0x000fe200078e002c */
[----:B------:R-:W-:-:S03]  /*2020*/  LOP3.LUT R53, R0, 0x2, RZ, 0xc0, !PT ;  /* 0x0000000200357812 */ /* 0x000fc600078ec0ff */
[C---:B------:R-:W-:Y:S02]  /*2030*/  IMAD R11, R24.reuse, R5, R11 ;  /* 0x00000005180b7224 */ /* 0x040fe400078e020b */
[----:B------:R-:W-:-:S04]  /*2040*/  IMAD.WIDE.U32 R42, R24, R4, R42 ;  /* 0x00000004182a7225 */ /* 0x000fc800078e002a */
[----:B------:R-:W-:-:S04]  /*2050*/  IMAD.WIDE.U32 R20, R24, R4, R20 ;  /* 0x0000000418147225 */ /* 0x000fc800078e0014 */
[----:B------:R-:W-:Y:S01]  /*2060*/  IMAD.IADD R15, R31, 0x1, -R15 ;  /* 0x000000011f0f7824 */ /* 0x000fe200078e0a0f */
[----:B------:R-:W-:Y:S01]  /*2070*/  SHF.L.U64.HI R62, R6, 0x7, R7 ;  /* 0x00000007063e7819 */ /* 0x000fe20000010207 */
[----:B------:R-:W-:Y:S01]  /*2080*/  IMAD.IADD R52, R47, 0x1, R51 ;  /* 0x000000012f347824 */ /* 0x000fe200078e0233 */
[----:B------:R-:W-:Y:S01]  /*2090*/  SHF.L.U64.HI R60, R4, 0x7, R5 ;  /* 0x00000007043c7819 */ /* 0x000fe20000010205 */
[----:B------:R-:W-:Y:S01]  /*20a0*/  IMAD.IADD R67, R67, 0x1, R28 ;  /* 0x0000000143437824 */ /* 0x000fe200078e021c */
[----:B------:R-:W-:Y:S01]  /*20b0*/  SHF.R.S32.HI R58, RZ, 0x1f, R154 ;  /* 0x0000001fff3a7819 */ /* 0x000fe2000001149a */
[----:B------:R-:W-:Y:S01]  /*20c0*/  IMAD.SHL.U32 R61, R6, 0x80, RZ ;  /* 0x00000080063d7824 */ /* 0x000fe200078e00ff */
[----:B------:R-:W-:Y:S01]  /*20d0*/  ISETP.GE.AND P1, PT, R157, UR4, PT ;  /* 0x000000049d007c0c */ /* 0x000fe2000bf26270 */
[----:B------:R-:W-:Y:S01]  /*20e0*/  IMAD.SHL.U32 R59, R4, 0x80, RZ ;  /* 0x00000080043b7824 */ /* 0x000fe200078e00ff */
[----:B------:R-:W-:Y:S01]  /*20f0*/  LOP3.LUT R48, R66, 0xfffffff0, RZ, 0xc0, !PT ;  /* 0xfffffff042307812 */ /* 0x000fe200078ec0ff */
[----:B------:R-:W-:Y:S01]  /*2100*/  IMAD R57, R15, 0xc0, R29 ;  /* 0x000000c00f397824 */ /* 0x000fe200078e021d */
[----:B------:R-:W-:Y:S01]  /*2110*/  SHF.R.S32.HI R0, RZ, 0x1f, R41 ;  /* 0x0000001fff007819 */ /* 0x000fe20000011429 */
[----:B------:R-:W-:-:S02]  /*2120*/  IMAD.SHL.U32 R55, R55, 0x2, RZ ;  /* 0x0000000237377824 */ /* 0x000fc400078e00ff */
[----:B------:R-:W-:Y:S02]  /*2130*/  IMAD.IADD R51, R51, 0x1, R45 ;  /* 0x0000000133337824 */ /* 0x000fe400078e022d */
[----:B------:R-:W-:Y:S02]  /*2140*/  IMAD.IADD R50, R43, 0x1, R11 ;  /* 0x000000012b327824 */ /* 0x000fe400078e020b */
[----:B------:R-:W-:Y:S01]  /*2150*/  IMAD.IADD R49, R11, 0x1, R21 ;  /* 0x000000010b317824 */ /* 0x000fe200078e0215 */
[--C-:B--2---:R-:W-:Y:S02]  /*2160*/  IADD3 R64, R3, R8, R14.reuse ;  /* 0x0000000803407210 */ /* 0x104fe40007ffe00e */
[----:B------:R-:W-:Y:S02]  /*2170*/  IADD3 R63, R9, R10, R14 ;  /* 0x0000000a093f7210 */ /* 0x000fe40007ffe00e */
[----:B------:R-:W-:Y:S02]  /*2180*/  SHF.R.U32.HI R14, RZ, 0x7, R30 ;  /* 0x00000007ff0e7819 */ /* 0x000fe4000001161e */
[----:B------:R-:W-:-:S03]  /*2190*/  LOP3.LUT R3, R65, 0xfffffff0, RZ, 0xc0, !PT ;  /* 0xfffffff041037812 */ /* 0x000fc600078ec0ff */
[----:B------:R-:W-:-:S07]  /*21a0*/  VIADD R56, R14, 0x8 ;  /* 0x000000080e387836 */ /* 0x000fce0000000000 */
.L_x_2231:
        /* <DEDUP_REMOVED lines=47> */
[----:B------:R-:W-:Y:S02]  /*24a0*/  IMAD.IADD R5, R5, 0x1, R7 ;  /* 0x0000000105057824 */ /* 0x000fe400078e0207 */
[C---:B------:R-:W-:Y:S01]  /*24b0*/  IMAD R7, R79.reuse, UR5, R6 ;  /* 0x000000054f077c24 */ /* 0x040fe2000f8e0206 */
[----:B------:R-:W-:Y:S01]  /*24c0*/  SHF.R.S32.HI R6, RZ, 0x1f, R2 ;  /* 0x0000001fff067819 */ /* 0x000fe20000011402 */
[----:B------:R-:W-:Y:S01]  /*24d0*/  IMAD.WIDE.U32 R4, R79, UR4, R4 ;  /* 0x000000044f047c25 */ /* 0x000fe2000f8e0004 */
[----:B------:R-:W-:-:S03]  /*24e0*/  ULDC.64 UR4, c[0x0][0x308] ;  /* 0x0000c20000047ab9 */ /* 0x000fc60000000a00 */
[----:B------:R-:W-:Y:S02]  /*24f0*/  IMAD.IADD R5, R5, 0x1, R7 ;  /* 0x0000000105057824 */ /* 0x000fe400078e0207 */
[----:B------:R-:W-:Y:S02]  /*2500*/  IMAD R7, R58, UR4, RZ ;  /* 0x000000043a077c24 */ /* 0x000fe4000f8e02ff */
[----:B------:R-:W-:-:S04]  /*2510*/  IMAD.WIDE.U32 R4, R154, UR4, R4 ;  /* 0x000000049a047c25 */ /* 0x000fc8000f8e0004 */
[----:B------:R-:W-:Y:S01]  /*2520*/  IMAD R7, R154, UR5, R7 ;  /* 0x000000059a077c24 */ /* 0x000fe2000f8e0207 */
[----:B------:R-:W-:Y:S01]  /*2530*/  ULDC.64 UR4, c[0x0][0x2e8] ;  /* 0x0000ba0000047ab9 */ /* 0x000fe20000000a00 */
[----:B------:R-:W-:Y:S01]  /*2540*/  IMAD R15, R6, R59, R10 ;  /* 0x0000003b060f7224 */ /* 0x000fe200078e020a */
[----:B------:R-:W-:Y:S01]  /*2550*/  IADD3 R83, P5, R4, UR4, RZ ;  /* 0x0000000404537c10 */ /* 0x000fe2000ffbe0ff */
[----:B------:R-:W-:Y:S02]  /*2560*/  IMAD R71, R12, -0x80, R40 ;  /* 0xffffff800c477824 */ /* 0x000fe400078e0228 */
[----:B------:R-:W-:Y:S01]  /*2570*/  IMAD R9, R6, R61, R8 ;  /* 0x0000003d06097224 */ /* 0x000fe200078e0208 */
[----:B------:R-:W-:Y:S01]  /*2580*/  IADD3.X R82, R5, UR5, R7, P5, !PT ;  /* 0x0000000505527c10 */ /* 0x000fe2000affe407 */
        /* <DEDUP_REMOVED lines=19> */
[----:B------:R-:W2:Y:S01]  /*26c0*/  LDL.64 R72, [R1] ;  /* 0x0000000001487983 */ /* 0x000ea20000100a00 */
        /* <DEDUP_REMOVED lines=23> */
.L_x_2193:
[----:B------:R-:W-:Y:S05]  /*2840*/  BSYNC B1 ;  /* 0x0000000000017941 */ /* 0x000fea0003800000 */
.L_x_2192:
        /* <DEDUP_REMOVED lines=10> */
.L_x_2194:
[----:B------:R-:W2:Y:S01]  /*28f0*/  LDL R4, [R1+0x8] ;  /* 0x0000080001047983 */ /* 0x000ea20000100800 */
[----:B------:R-:W-:Y:S01]  /*2900*/  IMAD R69, R19, 0x8, R18 ;  /* 0x0000000813457824 */ /* 0x000fe200078e0212 */
[----:B------:R-:W-:Y:S01]  /*2910*/  BSSY B1, `(.L_x_2195) ;  /* 0x0000004000017945 */ /* 0x000fe20003800000 */
[----:B--2---:R-:W-:-:S04]  /*2920*/  SHF.L.U32 R80, R4, 0x1f, RZ ;  /* 0x0000001f04507819 */ /* 0x004fc800000006ff */
[----:B------:R-:W1:Y:S02]  /*2930*/  SYNCS.PHASECHK.TRANS64.TRYWAIT P6, [R69+URZ+0x19c90], R80 ;  /* 0x019c9050450075a7 */ /* 0x000e6400080c017f */
[----:B-1----:R-:W-:Y:S05]  /*2940*/  @!P6 BRA `(.L_x_2196) ;  /* 0x0000019400f8e947 */ /* 0x002fea0003800000 */
.L_x_2458:
[----:B------:R-:W-:Y:S05]  /*2950*/  BSYNC B1 ;  /* 0x0000000000017941 */ /* 0x000fea0003800000 */
.L_x_2195:
[----:B------:R-:W-:-:S03]  /*2960*/  UMOV UR4, 0xffffffff ;  /* 0xffffffff00047882 */ /* 0x000fc60000000000 */
[----:B------:R-:W-:Y:S05]  /*2970*/  BRA.DIV UR4, `(.L_x_2197) ;  /* 0x0000019a04007947 */ /* 0x000fea000b800000 */
[----:B------:R2:W3:Y:S04]  /*2980*/  SHFL.IDX PT, R39, R82, RZ, 0x1e1f ;  /* 0x001e1fff52277589 */ /* 0x0004e800000e0000 */
[----:B------:R2:W4:Y:S02]  /*2990*/  SHFL.IDX PT, R14, R83, RZ, 0x1e1f ;  /* 0x001e1fff530e7589 */ /* 0x00052400000e0000 */
.L_x_2462:
[----:B------:R-:W-:Y:S05]  /*29a0*/  @P5 BRA `(.L_x_2198) ;  /* 0x0000003800ec5947 */ /* 0x000fea0003800000 */
[----:B------:R-:W-:Y:S01]  /*29b0*/  ISETP.NE.AND P5, PT, R54, RZ, PT ;  /* 0x000000ff3600720c */ /* 0x000fe20003fa5270 */
[----:B------:R-:W-:-:S12]  /*29c0*/  BSSY B1, `(.L_x_2199) ;  /* 0x0000072000017945 */ /* 0x000fd80003800000 */
[----:B------:R-:W-:Y:S05]  /*29d0*/  @!P5 BRA `(.L_x_2200) ;  /* 0x0000000400c0d947 */ /* 0x000fea0003800000 */
[----:B0-----:R-:W5:Y:S01]  /*29e0*/  LDL.64 R12, [R1] ;  /* 0x00000000010c7983 */ /* 0x001f620000100a00 */
        /* <DEDUP_REMOVED lines=68> */
[----:B------:R-:W-:Y:S01]  /*2e30*/  HADD2.F32 R89, -RZ, R87.H1_H1 ;  /* 0x30000057ff597230 */ /* 0x000fe20000004100 */
[----:B------:R-:W-:Y:S02]  /*2e40*/  F2FP.F16.E4M3.UNPACK_B R37, R6.H1 ;  /* 0x00000006ff25723e */ /* 0x000fe400030006ff */
        /* <DEDUP_REMOVED lines=12> */
[----:B------:R-:W-:Y:S01]  /*2f10*/  FMUL.FTZ R88, R37, R88 ;  /* 0x0000005825587220 */ /* 0x000fe20000410000 */
        /* <DEDUP_REMOVED lines=10> */
[--C-:B------:R-:W-:Y:S01]  /*2fc0*/  HADD2.F32 R7, -RZ, R6.reuse.H0_H0 ;  /* 0x20000006ff077230 */ /* 0x100fe20000004100 */
[----:B------:R-:W-:Y:S01]  /*2fd0*/  F2FP.SATFINITE.E4M3.F32.PACK_AB_MERGE_C R4, R34, R15, R36 ;  /* 0x0000000f2204723e */ /* 0x000fe20004807024 */
[----:B------:R-:W-:-:S02]  /*2fe0*/  HADD2.F32 R6, -RZ, R6.H1_H1 ;  /* 0x30000006ff067230 */ /* 0x000fc40000004100 */
[-C--:B------:R-:W-:Y:S01]  /*2ff0*/  FMUL.FTZ R88, R37, R82.reuse ;  /* 0x0000005225587220 */ /* 0x080fe20000410000 */
[----:B------:R-:W-:Y:S02]  /*3000*/  HADD2.F32 R86, -RZ, R86.H0_H0 ;  /* 0x20000056ff567230 */ /* 0x000fe40000004100 */
[----:B------:R-:W-:Y:S01]  /*3010*/  FMUL.FTZ R92, R13, R82 ;  /* 0x000000520d5c7220 */ /* 0x000fe20000410000 */
[----:B------:R-:W-:Y:S02]  /*3020*/  HADD2.F32 R84, -RZ, R84.H0_H0 ;  /* 0x20000054ff547230 */ /* 0x000fe40000004100 */
[----:B------:R-:W-:Y:S02]  /*3030*/  HADD2.F32 R83, -RZ, R83.H0_H0 ;  /* 0x20000053ff537230 */ /* 0x000fe40000004100 */
[CC--:B------:R-:W-:Y:S01]  /*3040*/  FMUL.FTZ R82, R6.reuse, R86.reuse ;  /* 0x0000005606527220 */ /* 0x0c0fe20000410000 */
[----:B------:R-:W-:Y:S01]  /*3050*/  FMUL.FTZ R75, R7, R86 ;  /* 0x00000056074b7220 */ /* 0x000fe20000410000 */
[-C--:B------:R-:W-:Y:S01]  /*3060*/  FFMA.FTZ R88, R13, R84.reuse, -R88 ;  /* 0x000000540d587223 */ /* 0x080fe20000010858 */
[----:B------:R-:W-:Y:S01]  /*3070*/  FFMA.FTZ R37, R37, R84, R92 ;  /* 0x0000005425257223 */ /* 0x000fe2000001005c */
[-C--:B------:R-:W-:Y:S01]  /*3080*/  FFMA.FTZ R82, R7, R83.reuse, -R82 ;  /* 0x0000005307527223 */ /* 0x080fe20000010852 */
[----:B------:R-:W-:-:S03]  /*3090*/  FFMA.FTZ R75, R6, R83, R75 ;  /* 0x00000053064b7223 */ /* 0x000fc6000001004b */
[----:B------:R-:W-:Y:S02]  /*30a0*/  F2FP.SATFINITE.E4M3.F32.PACK_AB_MERGE_C R7, R37, R88, R12 ;  /* 0x000000582507723e */ /* 0x000fe4000480700c */
[----:B------:R-:W-:-:S07]  /*30b0*/  F2FP.SATFINITE.E4M3.F32.PACK_AB_MERGE_C R6, R75, R82, R85 ;  /* 0x000000524b06723e */ /* 0x000fce0004807055 */
.L_x_2202:
[----:B------:R-:W-:Y:S05]  /*30c0*/  BSYNC B2 ;  /* 0x0000000000027941 */ /* 0x000fea0003800000 */
.L_x_2201:
[----:B------:R0:W-:Y:S02]  /*30d0*/  ST.E.128 desc[UR42][R10.64], R4 ;  /* 0x000000040a007985 */ /* 0x0001e4000c101d2a */
.L_x_2200:
[----:B------:R-:W-:Y:S05]  /*30e0*/  BSYNC B1 ;  /* 0x0000000000017941 */ /* 0x000fea0003800000 */
.L_x_2199:
        /* <DEDUP_REMOVED lines=21> */
[----:B------:R-:W-:-:S02]  /*3240*/  LOP3.LUT R12, R12, 0xff00, R13, 0xf8, !PT ;  /* 0x0000ff000c0c7812 */ /* 0x000fc400078ef80d */
[----:B------:R-:W-:Y:S01]  /*3250*/  SHF.L.U32 R13, R32, 0x10, RZ ;  /* 0x00000010200d7819 */ /* 0x000fe200000006ff */
[----:B------:R-:W-:Y:S01]  /*3260*/  IMAD.U32 R33, R33, 0x10000, RZ ;  /* 0x0001000021217824 */ /* 0x000fe200078e00ff */
[----:B------:R-:W-:Y:S02]  /*3270*/  LOP3.LUT R30, R30, 0xff00, R31, 0xf8, !PT ;  /* 0x0000ff001e1e7812 */ /* 0x000fe400078ef81f */
        /* <DEDUP_REMOVED lines=90> */
.L_x_2206:
[----:B------:R-:W-:Y:S05]  /*3820*/  BSYNC B2 ;  /* 0x0000000000027941 */ /* 0x000fea0003800000 */
.L_x_2205:
[----:B--2---:R0:W-:Y:S02]  /*3830*/  ST.E.128 desc[UR42][R10.64], R4 ;  /* 0x000000040a007985 */ /* 0x0041e4000c101d2a */
.L_x_2204:
[----:B------:R-:W-:Y:S05]  /*3840*/  BSYNC B1 ;  /* 0x0000000000017941 */ /* 0x000fea0003800000 */
.L_x_2203:
        /* <DEDUP_REMOVED lines=9> */
[----:B------:R-:W-:Y:S01]  /*38e0*/  SHF.R.U32.HI R14, RZ, 0x8, R29 ;  /* 0x00000008ff0e7819 */ /* 0x000fe2000001161d */
[----:B------:R-:W-:Y:S01]  /*38f0*/  IMAD.MOV.U32 R8, RZ, RZ, R4 ;  /* 0x000000ffff087224 */ /* 0x000fe200078e0004 */
[--C-:B------:R-:W-:Y:S02]  /*3900*/  SHF.R.U32.HI R12, RZ, 0x8, R9.reuse ;  /* 0x00000008ff0c7819 */ /* 0x100fe40000011609 */
[----:B------:R-:W-:Y:S01]  /*3910*/  SHF.R.U32.HI R30, RZ, 0x10, R9 ;  /* 0x00000010ff1e7819 */ /* 0x000fe20000011609 */
[----:B------:R-:W-:Y:S01]  /*3920*/  IMAD.SHL.U32 R14, R14, 0x100, RZ ;  /* 0x000001000e0e7824 */ /* 0x000fe200078e00ff */
[----:B------:R-:W-:Y:S01]  /*3930*/  LOP3.LUT R13, R9, 0xff0000ff, RZ, 0xc0, !PT ;  /* 0xff0000ff090d7812 */ /* 0x000fe200078ec0ff */
[----:B------:R-:W-:Y:S01]  /*3940*/  IMAD.SHL.U32 R12, R12, 0x100, RZ ;  /* 0x000001000c0c7824 */ /* 0x000fe200078e00ff */
[----:B------:R-:W-:Y:S01]  /*3950*/  SHF.R.U32.HI R28, RZ, 0x10, R29 ;  /* 0x00000010ff1c7819 */ /* 0x000fe2000001161d */
[----:B------:R-:W-:Y:S01]  /*3960*/  IMAD.MOV.U32 R9, RZ, RZ, R5 ;  /* 0x000000ffff097224 */ /* 0x000fe200078e0005 */
[----:B------:R-:W-:Y:S01]  /*3970*/  LOP3.LUT R15, R29, 0xff0000ff, RZ, 0xc0, !PT ;  /* 0xff0000ff1d0f7812 */ /* 0x000fe200078ec0ff */
[----:B------:R-:W-:Y:S01]  /*3980*/  IMAD.U32 R5, R30, 0x10000, RZ ;  /* 0x000100001e057824 */ /* 0x000fe200078e00ff */
[----:B------:R-:W-:-:S02]  /*3990*/  LOP3.LUT R12, R13, 0xff00, R12, 0xf8, !PT ;  /* 0x0000ff000d0c7812 */ /* 0x000fc400078ef80c */
[----:B------:R-:W-:Y:S01]  /*39a0*/  LOP3.LUT R15, R15, 0xff00, R14, 0xf8, !PT ;  /* 0x0000ff000f0f7812 */ /* 0x000fe200078ef80e */
[----:B------:R-:W-:Y:S01]  /*39b0*/  IMAD.U32 R14, R28, 0x10000, RZ ;  /* 0x000100001c0e7824 */ /* 0x000fe200078e00ff */
[-C--:B------:R-:W-:Y:S02]  /*39c0*/  F2FP.F16.E4M3.UNPACK_B R4, R9.reuse ;  /* 0x00000009ff04723e */ /* 0x080fe400020006ff */
[----:B------:R-:W-:Y:S02]  /*39d0*/  F2FP.F16.E4M3.UNPACK_B R13, R72.H1 ;  /* 0x00000048ff0d723e */ /* 0x000fe400030006ff */
[----:B------:R-:W-:Y:S01]  /*39e0*/  LOP3.LUT R5, R12, 0xff0000, R5, 0xf8, !PT ;  /* 0x00ff00000c057812 */ /* 0x000fe200078ef805 */
[--C-:B------:R-:W-:Y:S01]  /*39f0*/  HADD2.F32 R12, -RZ, R4.reuse.H1_H1 ;  /* 0x30000004ff0c7230 */ /* 0x100fe20000004100 */
[----:B------:R-:W-:Y:S01]  /*3a00*/  LOP3.LUT R30, R15, 0xff0000, R14, 0xf8, !PT ;  /* 0x00ff00000f1e7812 */ /* 0x000fe200078ef80e */
[--C-:B------:R-:W-:Y:S01]  /*3a10*/  HADD2.F32 R31, -RZ, R13.reuse.H0_H0 ;  /* 0x2000000dff1f7230 */ /* 0x100fe20000004100 */
[----:B------:R-:W-:Y:S01]  /*3a20*/  F2FP.F16.E4M3.UNPACK_B R15, R38.H1 ;  /* 0x00000026ff0f723e */ /* 0x000fe200030006ff */
[----:B------:R-:W-:Y:S01]  /*3a30*/  HADD2.F32 R4, -RZ, R4.H0_H0 ;  /* 0x20000004ff047230 */ /* 0x000fe20000004100 */
[----:B------:R-:W-:Y:S01]  /*3a40*/  F2FP.F16.E4M3.UNPACK_B R9, R9.H1 ;  /* 0x00000009ff09723e */ /* 0x000fe200030006ff */
[----:B------:R-:W-:-:S02]  /*3a50*/  HADD2.F32 R28, -RZ, R13.H1_H1 ;  /* 0x3000000dff1c7230 */ /* 0x000fc40000004100 */
[-C--:B------:R-:W-:Y:S01]  /*3a60*/  FMUL.FTZ R33, R12, R31.reuse ;  /* 0x0000001f0c217220 */ /* 0x080fe20000410000 */
[----:B------:R-:W-:Y:S01]  /*3a70*/  HADD2.F32 R29, -RZ, R15.H0_H0 ;  /* 0x2000000fff1d7230 */ /* 0x000fe20000004100 */
[----:B------:R-:W-:Y:S01]  /*3a80*/  F2FP.F16.E4M3.UNPACK_B R72, R72 ;  /* 0x00000048ff48723e */ /* 0x000fe200020006ff */
[--C-:B------:R-:W-:Y:S01]  /*3a90*/  HADD2.F32 R14, -RZ, R9.reuse.H1_H1 ;  /* 0x30000009ff0e7230 */ /* 0x100fe20000004100 */
[----:B------:R-:W-:Y:S01]  /*3aa0*/  F2FP.F16.E4M3.UNPACK_B R38, R38 ;  /* 0x00000026ff26723e */ /* 0x000fe200020006ff */
[----:B------:R-:W-:Y:S02]  /*3ab0*/  HADD2.F32 R13, -RZ, R9.H0_H0 ;  /* 0x20000009ff0d7230 */ /* 0x000fe40000004100 */
[----:B------:R-:W-:Y:S01]  /*3ac0*/  FMUL.FTZ R9, R4, R31 ;  /* 0x0000001f04097220 */ /* 0x000fe20000410000 */
[----:B------:R-:W-:Y:S02]  /*3ad0*/  HADD2.F32 R15, -RZ, R15.H1_H1 ;  /* 0x3000000fff0f7230 */ /* 0x000fe40000004100 */
[----:B------:R-:W-:Y:S01]  /*3ae0*/  FMUL.FTZ R32, R14, R28 ;  /* 0x0000001c0e207220 */ /* 0x000fe20000410000 */
[-C--:B------:R-:W-:Y:S01]  /*3af0*/  FFMA.FTZ R4, R4, R29.reuse, -R33 ;  /* 0x0000001d04047223 */ /* 0x080fe20000010821 */
[----:B------:R-:W-:Y:S01]  /*3b00*/  FFMA.FTZ R9, R12, R29, R9 ;  /* 0x0000001d0c097223 */ /* 0x000fe20000010009 */
[----:B------:R-:W-:Y:S01]  /*3b10*/  F2FP.F16.E4M3.UNPACK_B R12, R8.H1 ;  /* 0x00000008ff0c723e */ /* 0x000fe200030006ff */
[C---:B------:R-:W-:Y:S01]  /*3b20*/  FMUL.FTZ R31, R13.reuse, R28 ;  /* 0x0000001c0d1f7220 */ /* 0x040fe20000410000 */
[----:B------:R-:W-:Y:S01]  /*3b30*/  F2FP.F16.E4M3.UNPACK_B R8, R8 ;  /* 0x00000008ff08723e */ /* 0x000fe200020006ff */
[----:B------:R-:W-:Y:S01]  /*3b40*/  FFMA.FTZ R32, R13, R15, -R32 ;  /* 0x0000000f0d207223 */ /* 0x000fe20000010820 */
[----:B------:R-:W-:-:S02]  /*3b50*/  HADD2.F32 R28, -RZ, R72.H1_H1 ;  /* 0x30000048ff1c7230 */ /* 0x000fc40000004100 */
[----:B------:R-:W-:Y:S01]  /*3b60*/  FFMA.FTZ R33, R14, R15, R31 ;  /* 0x0000000f0e217223 */ /* 0x000fe2000001001f */
[----:B------:R-:W-:Y:S02]  /*3b70*/  HADD2.F32 R72, -RZ, R72.H0_H0 ;  /* 0x20000048ff487230 */ /* 0x000fe40000004100 */
[--C-:B------:R-:W-:Y:S02]  /*3b80*/  HADD2.F32 R14, -RZ, R12.reuse.H0_H0 ;  /* 0x2000000cff0e7230 */ /* 0x100fe40000004100 */
[----:B------:R-:W-:Y:S01]  /*3b90*/  HADD2.F32 R15, -RZ, R12.H1_H1 ;  /* 0x3000000cff0f7230 */ /* 0x000fe20000004100 */
[----:B------:R-:W-:Y:S01]  /*3ba0*/  F2FP.SATFINITE.E4M3.F32.PACK_AB_MERGE_C R39, R33, R32, RZ ;  /* 0x000000202127723e */ /* 0x000fe200048070ff */
[--C-:B------:R-:W-:Y:S01]  /*3bb0*/  HADD2.F32 R13, -RZ, R8.reuse.H1_H1 ;  /* 0x30000008ff0d7230 */ /* 0x100fe20000004100 */
[----:B------:R-:W-:Y:S01]  /*3bc0*/  F2FP.F16.E4M3.UNPACK_B R32, R30.H1 ;  /* 0x0000001eff20723e */ /* 0x000fe200030006ff */
[----:B------:R-:W-:Y:S02]  /*3bd0*/  HADD2.F32 R12, -RZ, R8.H0_H0 ;  /* 0x20000008ff0c7230 */ /* 0x000fe40000004100 */
[----:B------:R-:W-:Y:S01]  /*3be0*/  FMUL.FTZ R31, R15, R28 ;  /* 0x0000001c0f1f7220 */ /* 0x000fe20000410000 */
[----:B------:R-:W-:-:S02]  /*3bf0*/  HADD2.F32 R8, -RZ, R38.H1_H1 ;  /* 0x30000026ff087230 */ /* 0x000fc40000004100 */
[CC--:B------:R-:W-:Y:S01]  /*3c00*/  FMUL.FTZ R29, R13.reuse, R72.reuse ;  /* 0x000000480d1d7220 */ /* 0x0c0fe20000410000 */
[----:B------:R-:W-:Y:S02]  /*3c10*/  HADD2.F32 R38, -RZ, R38.H0_H0 ;  /* 0x20000026ff267230 */ /* 0x000fe40000004100 */
[----:B------:R-:W-:Y:S01]  /*3c20*/  FMUL.FTZ R72, R12, R72 ;  /* 0x000000480c487220 */ /* 0x000fe20000410000 */
[C---:B------:R-:W-:Y:S01]  /*3c30*/  FMUL.FTZ R28, R14.reuse, R28 ;  /* 0x0000001c0e1c7220 */ /* 0x040fe20000410000 */
[----:B------:R-:W-:Y:S01]  /*3c40*/  FFMA.FTZ R31, R14, R8, -R31 ;  /* 0x000000080e1f7223 */ /* 0x000fe2000001081f */
[--C-:B------:R-:W-:Y:S02]  /*3c50*/  HADD2.F32 R34, -RZ, R32.reuse.H1_H1 ;  /* 0x30000020ff227230 */ /* 0x100fe40000004100 */
[----:B------:R-:W-:Y:S01]  /*3c60*/  FFMA.FTZ R35, R13, R38, R72 ;  /* 0x000000260d237223 */ /* 0x000fe20000010048 */
[----:B------:R-:W-:Y:S01]  /*3c70*/  FFMA.FTZ R28, R15, R8, R28 ;  /* 0x000000080f1c7223 */ /* 0x000fe2000001001c */
[----:B------:R-:W-:Y:S01]  /*3c80*/  F2FP.F16.E4M3.UNPACK_B R13, R7.H1 ;  /* 0x00000007ff0d723e */ /* 0x000fe200030006ff */
[----:B------:R-:W-:Y:S01]  /*3c90*/  FFMA.FTZ R8, R12, R38, -R29 ;  /* 0x000000260c087223 */ /* 0x000fe2000001081d */
[----:B------:R-:W-:Y:S01]  /*3ca0*/  F2FP.F16.E4M3.UNPACK_B R29, R5.H1 ;  /* 0x00000005ff1d723e */ /* 0x000fe200030006ff */
[----:B------:R-:W-:Y:S01]  /*3cb0*/  HADD2.F32 R32, -RZ, R32.H0_H0 ;  /* 0x20000020ff207230 */ /* 0x000fe20000004100 */
[----:B------:R-:W-:Y:S01]  /*3cc0*/  F2FP.SATFINITE.E4M3.F32.PACK_AB_MERGE_C R38, R28, R31, RZ ;  /* 0x0000001f1c26723e */ /* 0x000fe200048070ff */
        /* <DEDUP_REMOVED lines=20> */
[----:B------:R-:W-:-:S02]  /*3e10*/  HADD2.F32 R12, -RZ, R7.H0_H0 ;  /* 0x20000007ff0c7230 */ /* 0x000fc40000004100 */
[--C-:B------:R-:W-:Y:S01]  /*3e20*/  HADD2.F32 R5, -RZ, R6.reuse.H0_H0 ;  /* 0x20000006ff057230 */ /* 0x100fe20000004100 */
[----:B------:R-:W-:Y:S01]  /*3e30*/  F2FP.SATFINITE.E4M3.F32.PACK_AB_MERGE_C R15, R15, R34, RZ ;  /* 0x000000220f0f723e */ /* 0x000fe200048070ff */
[----:B------:R-:W-:Y:S01]  /*3e40*/  HADD2.F32 R7, -RZ, R7.H1_H1 ;  /* 0x30000007ff077230 */ /* 0x000fe20000004100 */
[----:B------:R-:W-:Y:S01]  /*3e50*/  F2FP.SATFINITE.E4M3.F32.PACK_AB_MERGE_C R30, R30, R37, RZ ;  /* 0x000000251e1e723e */ /* 0x000fe200048070ff */
[----:B------:R-:W-:Y:S02]  /*3e60*/  HADD2.F32 R6, -RZ, R6.H1_H1 ;  /* 0x30000006ff067230 */ /* 0x000fe40000004100 */
[----:B------:R-:W-:Y:S02]  /*3e70*/  HADD2.F32 R31, -RZ, R31.H0_H0 ;  /* 0x2000001fff1f7230 */ /* 0x000fe40000004100 */
[-C--:B------:R-:W-:Y:S01]  /*3e80*/  FMUL.FTZ R13, R7, R32.reuse ;  /* 0x00000020070d7220 */ /* 0x080fe20000410000 */
[----:B------:R-:W-:Y:S02]  /*3e90*/  HADD2.F32 R29, -RZ, R29.H0_H0 ;  /* 0x2000001dff1d7230 */ /* 0x000fe40000004100 */
[----:B------:R-:W-:Y:S01]  /*3ea0*/  FMUL.FTZ R32, R12, R32 ;  /* 0x000000200c207220 */ /* 0x000fe20000410000 */
[----:B------:R-:W-:-:S02]  /*3eb0*/  HADD2.F32 R28, -RZ, R28.H0_H0 ;  /* 0x2000001cff1c7230 */ /* 0x000fc40000004100 */
[-C--:B------:R-:W-:Y:S01]  /*3ec0*/  FMUL.FTZ R14, R6, R31.reuse ;  /* 0x0000001f060e7220 */ /* 0x080fe20000410000 */
[----:B------:R-:W-:Y:S01]  /*3ed0*/  FMUL.FTZ R31, R5, R31 ;  /* 0x0000001f051f7220 */ /* 0x000fe20000410000 */
[-C--:B------:R-:W-:Y:S01]  /*3ee0*/  FFMA.FTZ R13, R12, R29.reuse, -R13 ;  /* 0x0000001d0c0d7223 */ /* 0x080fe2000001080d */
[----:B------:R-:W-:Y:S01]  /*3ef0*/  FFMA.FTZ R32, R7, R29, R32 ;  /* 0x0000001d07207223 */ /* 0x000fe20000010020 */
[-C--:B------:R-:W-:Y:S01]  /*3f00*/  FFMA.FTZ R14, R5, R28.reuse, -R14 ;  /* 0x0000001c050e7223 */ /* 0x080fe2000001080e */
[----:B------:R-:W-:Y:S01]  /*3f10*/  FFMA.FTZ R31, R6, R28, R31 ;  /* 0x0000001c061f7223 */ /* 0x000fe2000001001f */
[----:B------:R-:W-:Y:S02]  /*3f20*/  F2FP.SATFINITE.E4M3.F32.PACK_AB_MERGE_C R5, R9, R4, R39 ;  /* 0x000000040905723e */ /* 0x000fe40004807027 */
[----:B------:R-:W-:Y:S02]  /*3f30*/  F2FP.SATFINITE.E4M3.F32.PACK_AB_MERGE_C R4, R35, R8, R38 ;  /* 0x000000082304723e */ /* 0x000fe40004807026 */
[----:B------:R-:W-:-:S02]  /*3f40*/  F2FP.SATFINITE.E4M3.F32.PACK_AB_MERGE_C R6, R31, R14, R30 ;  /* 0x0000000e1f06723e */ /* 0x000fc4000480701e */
[----:B------:R-:W-:-:S07]  /*3f50*/  F2FP.SATFINITE.E4M3.F32.PACK_AB_MERGE_C R7, R32, R13, R15 ;  /* 0x0000000d2007723e */ /* 0x000fce000480700f */
.L_x_2208:
[----:B------:R-:W-:Y:S05]  /*3f60*/  BSYNC B1 ;  /* 0x0000000000017941 */ /* 0x000fea0003800000 */
.L_x_2207:
[----:B------:R0:W-:Y:S01]  /*3f70*/  ST.E.128 desc[UR42][R10.64], R4 ;  /* 0x000000040a007985 */ /* 0x0001e2000c101d2a */
[----:B------:R-:W-:Y:S05]  /*3f80*/  BRA `(.L_x_2198) ;  /* 0x0000002400747947 */ /* 0x000fea0003800000 */
.L_x_2191:
        /* <DEDUP_REMOVED lines=31> */
.L_x_2210:
[----:B------:R-:W-:Y:S05]  /*4180*/  BSYNC B1 ;  /* 0x0000000000017941 */ /* 0x000fea0003800000 */
.L_x_2209:
        /* <DEDUP_REMOVED lines=12> */
.L_x_2211:
[----:B------:R-:W2:Y:S01]  /*4250*/  LDL R8, [R1+0x8] ;  /* 0x0000080001087983 */ /* 0x000ea20000100800 */
[----:B------:R-:W-:Y:S01]  /*4260*/  IMAD R69, R19, 0x8, R18 ;  /* 0x0000000813457824 */ /* 0x000fe200078e0212 */
[----:B------:R-:W-:Y:S01]  /*4270*/  BSSY B1, `(.L_x_2212) ;  /* 0x0000004000017945 */ /* 0x000fe20003800000 */
[----:B--2---:R-:W-:-:S04]  /*4280*/  SHF.L.U32 R80, R8, 0x1f, RZ ;  /* 0x0000001f08507819 */ /* 0x004fc800000006ff */
[----:B------:R-:W1:Y:S02]  /*4290*/  SYNCS.PHASECHK.TRANS64.TRYWAIT P6, [R69+URZ+0x19c90], R80 ;  /* 0x019c9050450075a7 */ /* 0x000e6400080c017f */
[----:B-1----:R-:W-:Y:S05]  /*42a0*/  @!P6 BRA `(.L_x_2213) ;  /* 0x0000017c00fce947 */ /* 0x002fea0003800000 */
.L_x_2463:
[----:B------:R-:W-:Y:S05]  /*42b0*/  BSYNC B1 ;  /* 0x0000000000017941 */ /* 0x000fea0003800000 */
.L_x_2212:
[----:B------:R-:W-:-:S03]  /*42c0*/  UMOV UR4, 0xffffffff ;  /* 0xffffffff00047882 */ /* 0x000fc60000000000 */
[----:B------:R-:W-:Y:S05]  /*42d0*/  BRA.DIV UR4, `(.L_x_2214) ;  /* 0x0000018204047947 */ /* 0x000fea000b800000 */
[----:B------:R-:W2:Y:S04]  /*42e0*/  SHFL.IDX PT, R82, R82, RZ, 0x1e1f ;  /* 0x001e1fff52527589 */ /* 0x000ea800000e0000 */
[----:B------:R-:W3:Y:S02]  /*42f0*/  SHFL.IDX PT, R83, R83, RZ, 0x1e1f ;  /* 0x001e1fff53537589 */ /* 0x000ee400000e0000 */
.L_x_2467:
        /* <DEDUP_REMOVED lines=36> */
[----:B------:R-:W-:Y:S01]  /*4540*/  F2FP.F16.E4M3.UNPACK_B R104, R90.H1 ;  /* 0x0000005aff68723e */ /* 0x000fe200030006ff */
[----:B0-----:R-:W-:Y:S01]  /*4550*/  IMAD.MOV.U32 R101, RZ, RZ, R8 ;  /* 0x000000ffff657224 */ /* 0x001fe200078e0008 */
[--C-:B------:R-:W-:Y:S02]  /*4560*/  SHF.R.U32.HI R36, RZ, 0x10, R31.reuse ;  /* 0x00000010ff247819 */ /* 0x100fe4000001161f */
[----:B------:R-:W-:Y:S01]  /*4570*/  F2FP.F16.E4M3.UNPACK_B R102, R100.H1 ;  /* 0x00000064ff66723e */ /* 0x000fe200030006ff */
[----:B------:R-:W-:Y:S01]  /*4580*/  HADD2.F32 R105, -RZ, R104.H0_H0 ;  /* 0x20000068ff697230 */ /* 0x000fe20000004100 */
[----:B------:R-:W-:Y:S02]  /*4590*/  F2FP.F16.E4M3.UNPACK_B R98, R101.H1 ;  /* 0x00000065ff62723e */ /* 0x000fe400030006ff */
[----:B------:R-:W-:Y:S01]  /*45a0*/  SHF.R.U32.HI R38, RZ, 0x8, R31 ;  /* 0x00000008ff267819 */ /* 0x000fe2000001161f */
[----:B------:R-:W-:Y:S01]  /*45b0*/  HADD2.F32 R12, -RZ, R102.H0_H0 ;  /* 0x20000066ff0c7230 */ /* 0x000fe20000004100 */
[----:B------:R-:W-:Y:S01]  /*45c0*/  LOP3.LUT R94, R31, 0xff0000ff, RZ, 0xc0, !PT ;  /* 0xff0000ff1f5e7812 */ /* 0x000fe200078ec0ff */
[----:B------:R-:W-:Y:S01]  /*45d0*/  HADD2.F32 R8, -RZ, R98.H0_H0 ;  /* 0x20000062ff087230 */ /* 0x000fe20000004100 */
[--C-:B------:R-:W-:Y:S01]  /*45e0*/  SHF.R.U32.HI R31, RZ, 0x10, R37.reuse ;  /* 0x00000010ff1f7819 */ /* 0x100fe20000011625 */
[----:B------:R-:W-:Y:S01]  /*45f0*/  HADD2.F32 R102, -RZ, R102.H1_H1 ;  /* 0x30000066ff667230 */ /* 0x000fe20000004100 */
[----:B------:R-:W-:Y:S01]  /*4600*/  SHF.R.U32.HI R95, RZ, 0x8, R37 ;  /* 0x00000008ff5f7819 */ /* 0x000fe20000011625 */
[-C--:B------:R-:W-:Y:S01]  /*4610*/  FMUL.FTZ R107, R12, R105.reuse ;  /* 0x000000690c6b7220 */ /* 0x080fe20000410000 */
[----:B------:R-:W-:Y:S01]  /*4620*/  LOP3.LUT R97, R37, 0xff0000ff, RZ, 0xc0, !PT ;  /* 0xff0000ff25617812 */ /* 0x000fe200078ec0ff */
[----:B------:R-:W-:Y:S01]  /*4630*/  FMUL.FTZ R105, R8, R105 ;  /* 0x0000006908697220 */ /* 0x000fe20000410000 */
[--C-:B------:R-:W-:Y:S01]  /*4640*/  SHF.R.U32.HI R37, RZ, 0x10, R39.reuse ;  /* 0x00000010ff257819 */ /* 0x100fe20000011627 */
[----:B------:R-:W-:Y:S01]  /*4650*/  HADD2.F32 R98, -RZ, R98.H1_H1 ;  /* 0x30000062ff627230 */ /* 0x000fe20000004100 */
[----:B------:R-:W-:Y:S01]  /*4660*/  SHF.R.U32.HI R96, RZ, 0x8, R39 ;  /* 0x00000008ff607819 */ /* 0x000fe20000011627 */
[----:B------:R-:W-:Y:S01]  /*4670*/  IMAD.U32 R31, R31, 0x10000, RZ ;  /* 0x000100001f1f7824 */ /* 0x000fe200078e00ff */
[----:B------:R-:W-:-:S02]  /*4680*/  LOP3.LUT R99, R39, 0xff0000ff, RZ, 0xc0, !PT ;  /* 0xff0000ff27637812 */ /* 0x000fc400078ec0ff */
[-C--:B------:R-:W-:Y:S01]  /*4690*/  F2FP.F16.E4M3.UNPACK_B R39, R92.reuse.H1 ;  /* 0x0000005cff27723e */ /* 0x080fe200030006ff */
[----:B------:R-:W-:Y:S01]  /*46a0*/  IMAD.SHL.U32 R96, R96, 0x100, RZ ;  /* 0x0000010060607824 */ /* 0x000fe200078e00ff */
[----:B------:R-:W-:Y:S02]  /*46b0*/  F2FP.F16.E4M3.UNPACK_B R101, R101 ;  /* 0x00000065ff65723e */ /* 0x000fe400020006ff */
[----:B------:R-:W-:Y:S01]  /*46c0*/  F2FP.F16.E4M3.UNPACK_B R92, R92 ;  /* 0x0000005cff5c723e */ /* 0x000fe200020006ff */
[--C-:B------:R-:W-:Y:S01]  /*46d0*/  HADD2.F32 R103, -RZ, R39.reuse.H0_H0 ;  /* 0x20000027ff677230 */ /* 0x100fe20000004100 */
[-C--:B------:R-:W-:Y:S01]  /*46e0*/  F2FP.F16.E4M3.UNPACK_B R106, R89.reuse.H1 ;  /* 0x00000059ff6a723e */ /* 0x080fe200030006ff */
[----:B------:R-:W-:Y:S01]  /*46f0*/  HADD2.F32 R39, -RZ, R39.H1_H1 ;  /* 0x30000027ff277230 */ /* 0x000fe20000004100 */
[----:B------:R-:W-:Y:S02]  /*4700*/  F2FP.F16.E4M3.UNPACK_B R89, R89 ;  /* 0x00000059ff59723e */ /* 0x000fe400020006ff */
[-C--:B------:R-:W-:Y:S01]  /*4710*/  FFMA.FTZ R8, R8, R103.reuse, -R107 ;  /* 0x0000006708087223 */ /* 0x080fe2000001086b */
[----:B------:R-:W-:Y:S01]  /*4720*/  FFMA.FTZ R12, R12, R103, R105 ;  /* 0x000000670c0c7223 */ /* 0x000fe20000010069 */
[----:B------:R-:W-:Y:S01]  /*4730*/  HADD2.F32 R103, -RZ, R104.H1_H1 ;  /* 0x30000068ff677230 */ /* 0x000fe20000004100 */
[--C-:B------:R-:W-:Y:S01]  /*4740*/  SHF.R.U32.HI R28, RZ, 0x8, R29.reuse ;  /* 0x00000008ff1c7819 */ /* 0x100fe2000001161d */
[--C-:B------:R-:W-:Y:S01]  /*4750*/  HADD2.F32 R108, -RZ, R106.reuse.H0_H0 ;  /* 0x2000006aff6c7230 */ /* 0x100fe20000004100 */
[----:B------:R-:W-:Y:S01]  /*4760*/  SHF.R.U32.HI R30, RZ, 0x10, R29 ;  /* 0x00000010ff1e7819 */ /* 0x000fe2000001161d */
[----:B------:R-:W-:-:S02]  /*4770*/  HADD2.F32 R106, -RZ, R106.H1_H1 ;  /* 0x3000006aff6a7230 */ /* 0x000fc40000004100 */
[-C--:B------:R-:W-:Y:S01]  /*4780*/  FMUL.FTZ R105, R102, R103.reuse ;  /* 0x0000006766697220 */ /* 0x080fe20000410000 */
[----:B------:R-:W-:Y:S01]  /*4790*/  FMUL.FTZ R103, R98, R103 ;  /* 0x0000006762677220 */ /* 0x000fe20000410000 */
[----:B------:R-:W-:Y:S01]  /*47a0*/  IMAD.SHL.U32 R28, R28, 0x100, RZ ;  /* 0x000001001c1c7824 */ /* 0x000fe200078e00ff */
[----:B------:R-:W-:Y:S01]  /*47b0*/  LOP3.LUT R29, R29, 0xff0000ff, RZ, 0xc0, !PT ;  /* 0xff0000ff1d1d7812 */ /* 0x000fe200078ec0ff */
[-C--:B------:R-:W-:Y:S01]  /*47c0*/  FFMA.FTZ R98, R98, R39.reuse, -R105 ;  /* 0x0000002762627223 */ /* 0x080fe20000010869 */
[----:B------:R-:W-:Y:S01]  /*47d0*/  FFMA.FTZ R39, R102, R39, R103 ;  /* 0x0000002766277223 */ /* 0x000fe20000010067 */
[----:B------:R-:W-:Y:S01]  /*47e0*/  F2FP.F16.E4M3.UNPACK_B R103, R100 ;  /* 0x00000064ff67723e */ /* 0x000fe200020006ff */
[----:B------:R-:W-:Y:S01]  /*47f0*/  HADD2.F32 R105, -RZ, R92.H0_H0 ;  /* 0x2000005cff697230 */ /* 0x000fe20000004100 */
[----:B------:R-:W-:Y:S01]  /*4800*/  F2FP.F16.E4M3.UNPACK_B R102, R90 ;  /* 0x0000005aff66723e */ /* 0x000fe200020006ff */
[----:B------:R-:W-:Y:S01]  /*4810*/  HADD2.F32 R90, -RZ, R101.H0_H0 ;  /* 0x20000065ff5a7230 */ /* 0x000fe20000004100 */
[----:B------:R-:W-:Y:S01]  /*4820*/  LOP3.LUT R29, R29, 0xff00, R28, 0xf8, !PT ;  /* 0x0000ff001d1d7812 */ /* 0x000fe200078ef81c */
[--C-:B------:R-:W-:Y:S01]  /*4830*/  HADD2.F32 R100, -RZ, R103.reuse.H0_H0 ;  /* 0x20000067ff647230 */ /* 0x100fe20000004100 */
[----:B------:R-:W-:Y:S01]  /*4840*/  F2FP.SATFINITE.E4M3.F32.PACK_AB_MERGE_C R12, R39, R12, RZ ;  /* 0x0000000c270c723e */ /* 0x000fe200048070ff */
[----:B------:R-:W-:Y:S01]  /*4850*/  HADD2.F32 R104, -RZ, R102.H1_H1 ;  /* 0x30000066ff687230 */ /* 0x000fe20000004100 */
[----:B------:R-:W-:Y:S01]  /*4860*/  LOP3.LUT R99, R99, 0xff00, R96, 0xf8, !PT ;  /* 0x0000ff0063637812 */ /* 0x000fe200078ef860 */
[----:B------:R-:W-:-:S02]  /*4870*/  HADD2.F32 R103, -RZ, R103.H1_H1 ;  /* 0x30000067ff677230 */ /* 0x000fc40000004100 */
[----:B------:R-:W-:Y:S02]  /*4880*/  HADD2.F32 R101, -RZ, R101.H1_H1 ;  /* 0x30000065ff657230 */ /* 0x000fe40000004100 */
[----:B------:R-:W-:Y:S02]  /*4890*/  HADD2.F32 R107, -RZ, R102.H0_H0 ;  /* 0x20000066ff6b7230 */ /* 0x000fe40000004100 */
[----:B------:R-:W-:Y:S02]  /*48a0*/  HADD2.F32 R102, -RZ, R92.H1_H1 ;  /* 0x3000005cff667230 */ /* 0x000fe40000004100 */
[-C--:B------:R-:W-:Y:S01]  /*48b0*/  FMUL.FTZ R92, R103, R104.reuse ;  /* 0x00000068675c7220 */ /* 0x080fe20000410000 */
[C---:B------:R-:W-:Y:S01]  /*48c0*/  FMUL.FTZ R104, R101.reuse, R104 ;  /* 0x0000006865687220 */ /* 0x040fe20000410000 */
[-C--:B------:R-:W-:Y:S01]  /*48d0*/  FMUL.FTZ R109, R100, R107.reuse ;  /* 0x0000006b646d7220 */ /* 0x080fe20000410000 */
[C---:B------:R-:W-:Y:S01]  /*48e0*/  FMUL.FTZ R107, R90.reuse, R107 ;  /* 0x0000006b5a6b7220 */ /* 0x040fe20000410000 */
[-C--:B------:R-:W-:Y:S01]  /*48f0*/  FFMA.FTZ R92, R101, R102.reuse, -R92 ;  /* 0x00000066655c7223 */ /* 0x080fe2000001085c */
[----:B------:R-:W-:Y:S01]  /*4900*/  FFMA.FTZ R101, R103, R102, R104 ;  /* 0x0000006667657223 */ /* 0x000fe20000010068 */
[----:B------:R-:W-:Y:S01]  /*4910*/  F2FP.F16.E4M3.UNPACK_B R102, R91.H1 ;  /* 0x0000005bff66723e */ /* 0x000fe200030006ff */
[-C--:B------:R-:W-:Y:S01]  /*4920*/  FFMA.FTZ R90, R90, R105.reuse, -R109 ;  /* 0x000000695a5a7223 */ /* 0x080fe2000001086d */
[----:B------:R-:W-:Y:S01]  /*4930*/  F2FP.F16.E4M3.UNPACK_B R104, R14.H1 ;  /* 0x0000000eff68723e */ /* 0x000fe200030006ff */
[----:B------:R-:W-:Y:S01]  /*4940*/  FFMA.FTZ R100, R100, R105, R107 ;  /* 0x0000006964647223 */ /* 0x000fe2000001006b */
[----:B------:R-:W-:Y:S01]  /*4950*/  F2FP.F16.E4M3.UNPACK_B R103, R10.H1 ;  /* 0x0000000aff67723e */ /* 0x000fe200030006ff */
[----:B------:R-:W-:Y:S01]  /*4960*/  HADD2.F32 R110, -RZ, R102.H0_H0 ;  /* 0x20000066ff6e7230 */ /* 0x000fe20000004100 */
[----:B------:R-:W-:Y:S01]  /*4970*/  F2FP.F16.E4M3.UNPACK_B R91, R91 ;  /* 0x0000005bff5b723e */ /* 0x000fe200020006ff */
[----:B------:R-:W-:Y:S01]  /*4980*/  HADD2.F32 R105, -RZ, R104.H0_H0 ;  /* 0x20000068ff697230 */ /* 0x000fe20000004100 */
[----:B------:R-:W-:Y:S01]  /*4990*/  F2FP.F16.E4M3.UNPACK_B R14, R14 ;  /* 0x0000000eff0e723e */ /* 0x000fe200020006ff */
[----:B------:R-:W-:Y:S01]  /*49a0*/  HADD2.F32 R107, -RZ, R103.H0_H0 ;  /* 0x20000067ff6b7230 */ /* 0x000fe20000004100 */
[----:B------:R-:W-:Y:S01]  /*49b0*/  F2FP.F16.E4M3.UNPACK_B R10, R10 ;  /* 0x0000000aff0a723e */ /* 0x000fe200020006ff */
[----:B------:R-:W-:-:S02]  /*49c0*/  HADD2.F32 R102, -RZ, R102.H1_H1 ;  /* 0x30000066ff667230 */ /* 0x000fc40000004100 */
[-C--:B------:R-:W-:Y:S01]  /*49d0*/  FMUL.FTZ R109, R105, R110.reuse ;  /* 0x0000006e696d7220 */ /* 0x080fe20000410000 */
[----:B------:R-:W-:Y:S02]  /*49e0*/  HADD2.F32 R103, -RZ, R103.H1_H1 ;  /* 0x30000067ff677230 */ /* 0x000fe40000004100 */
[C---:B------:R-:W-:Y:S01]  /*49f0*/  FMUL.FTZ R110, R107.reuse, R110 ;  /* 0x0000006e6b6e7220 */ /* 0x040fe20000410000 */
[----:B------:R-:W-:Y:S02]  /*4a00*/  IMAD.U32 R30, R30, 0x10000, RZ ;  /* 0x000100001e1e7824 */ /* 0x000fe400078e00ff */
[----:B------:R-:W-:Y:S01]  /*4a10*/  FFMA.FTZ R109, R107, R108, -R109 ;  /* 0x0000006c6b6d7223 */ /* 0x000fe2000001086d */
[----:B------:R-:W-:Y:S01]  /*4a20*/  F2FP.SATFINITE.E4M3.F32.PACK_AB_MERGE_C R12, R101, R100, R12 ;  /* 0x00000064650c723e */ /* 0x000fe2000480700c */
[----:B------:R-:W-:Y:S01]  /*4a30*/  FFMA.FTZ R110, R105, R108, R110 ;  /* 0x0000006c696e7223 */ /* 0x000fe2000001006e */
[----:B------:R-:W-:Y:S01]  /*4a40*/  HADD2.F32 R105, -RZ, R104.H1_H1 ;  /* 0x30000068ff697230 */ /* 0x000fe20000004100 */
[----:B------:R-:W-:Y:S01]  /*4a50*/  LOP3.LUT R30, R29, 0xff0000, R30, 0xf8, !PT ;  /* 0x00ff00001d1e7812 */ /* 0x000fe200078ef81e */
[----:B------:R-:W-:-:S02]  /*4a60*/  HADD2.F32 R108, -RZ, R91.H0_H0 ;  /* 0x2000005bff6c7230 */ /* 0x000fc40000004100 */
[----:B------:R-:W-:Y:S02]  /*4a70*/  HADD2.F32 R91, -RZ, R91.H1_H1 ;  /* 0x3000005bff5b7230 */ /* 0x000fe40000004100 */
[-C--:B------:R-:W-:Y:S01]  /*4a80*/  FMUL.FTZ R104, R105, R102.reuse ;  /* 0x0000006669687220 */ /* 0x080fe20000410000 */
[C---:B------:R-:W-:Y:S01]  /*4a90*/  FMUL.FTZ R102, R103.reuse, R102 ;  /* 0x0000006667667220 */ /* 0x040fe20000410000 */
[--C-:B------:R-:W-:Y:S02]  /*4aa0*/  HADD2.F32 R29, -RZ, R14.reuse.H1_H1 ;  /* 0x3000000eff1d7230 */ /* 0x100fe40000004100 */
[-C--:B------:R-:W-:Y:S01]  /*4ab0*/  FFMA.FTZ R103, R103, R106.reuse, -R104 ;  /* 0x0000006a67677223 */ /* 0x080fe20000010868 */
[----:B------:R-:W-:Y:S01]  /*4ac0*/  FFMA.FTZ R102, R105, R106, R102 ;  /* 0x0000006a69667223 */ /* 0x000fe20000010066 */
[----:B------:R-:W-:Y:S02]  /*4ad0*/  HADD2.F32 R104, -RZ, R14.H0_H0 ;  /* 0x2000000eff687230 */ /* 0x000fe40000004100 */
[----:B------:R-:W-:Y:S01]  /*4ae0*/  HADD2.F32 R106, -RZ, R10.H0_H0 ;  /* 0x2000000aff6a7230 */ /* 0x000fe20000004100 */
[----:B------:R-:W-:Y:S01]  /*4af0*/  F2FP.SATFINITE.E4M3.F32.PACK_AB_MERGE_C R103, R103, R109, RZ ;  /* 0x0000006d6767723e */ /* 0x000fe200048070ff */
[----:B------:R-:W-:-:S02]  /*4b00*/  HADD2.F32 R105, -RZ, R89.H0_H0 ;  /* 0x20000059ff697230 */ /* 0x000fc40000004100 */
[-C--:B------:R-:W-:Y:S01]  /*4b10*/  FMUL.FTZ R107, R104, R108.reuse ;  /* 0x0000006c686b7220 */ /* 0x080fe20000410000 */
[----:B------:R-:W-:Y:S02]  /*4b20*/  HADD2.F32 R14, -RZ, R10.H1_H1 ;  /* 0x3000000aff0e7230 */ /* 0x000fe40000004100 */
[C---:B------:R-:W-:Y:S01]  /*4b30*/  FMUL.FTZ R108, R106.reuse, R108 ;  /* 0x0000006c6a6c7220 */ /* 0x040fe20000410000 */
[----:B------:R-:W-:Y:S02]  /*4b40*/  IMAD.U32 R10, R37, 0x10000, RZ ;  /* 0x00010000250a7824 */ /* 0x000fe400078e00ff */
[----:B------:R-:W-:Y:S01]  /*4b50*/  FFMA.FTZ R107, R106, R105, -R107 ;  /* 0x000000696a6b7223 */ /* 0x000fe2000001086b */
[----:B------:R-:W-:Y:S01]  /*4b60*/  FMUL.FTZ R37, R29, R91 ;  /* 0x0000005b1d257220 */ /* 0x000fe20000410000 */
[----:B------:R-:W-:Y:S01]  /*4b70*/  FFMA.FTZ R108, R104, R105, R108 ;  /* 0x00000069686c7223 */ /* 0x000fe2000001006c */
[----:B------:R-:W-:Y:S01]  /*4b80*/  IMAD.SHL.U32 R105, R38, 0x100, RZ ;  /* 0x0000010026697824 */ /* 0x000fe200078e00ff */
[----:B------:R-:W-:Y:S01]  /*4b90*/  LOP3.LUT R10, R99, 0xff0000, R10, 0xf8, !PT ;  /* 0x00ff0000630a7812 */ /* 0x000fe200078ef80a */
[----:B------:R-:W-:Y:S01]  /*4ba0*/  IMAD.SHL.U32 R38, R95, 0x100, RZ ;  /* 0x000001005f267824 */ /* 0x000fe200078e00ff */
[----:B------:R-:W-:Y:S01]  /*4bb0*/  F2FP.SATFINITE.E4M3.F32.PACK_AB_MERGE_C R102, R102, R110, RZ ;  /* 0x0000006e6666723e */ /* 0x000fe200048070ff */
[----:B------:R-:W-:Y:S01]  /*4bc0*/  IMAD.U32 R95, R36, 0x10000, RZ ;  /* 0x00010000245f7824 */ /* 0x000fe200078e00ff */
[----:B------:R-:W-:Y:S01]  /*4bd0*/  LOP3.LUT R28, R94, 0xff00, R105, 0xf8, !PT ;  /* 0x0000ff005e1c7812 */ /* 0x000fe200078ef869 */
[----:B------:R-:W-:Y:S01]  /*4be0*/  FMUL.FTZ R36, R14, R91 ;  /* 0x0000005b0e247220 */ /* 0x000fe20000410000 */
[----:B------:R-:W-:-:S02]  /*4bf0*/  LOP3.LUT R38, R97, 0xff00, R38, 0xf8, !PT ;  /* 0x0000ff0061267812 */ /* 0x000fc400078ef826 */
[----:B------:R-:W-:Y:S02]  /*4c00*/  LOP3.LUT R28, R28, 0xff0000, R95, 0xf8, !PT ;  /* 0x00ff00001c1c7812 */ /* 0x000fe400078ef85f */
[----:B------:R-:W-:Y:S01]  /*4c10*/  LOP3.LUT R38, R38, 0xff0000, R31, 0xf8, !PT ;  /* 0x00ff000026267812 */ /* 0x000fe200078ef81f */
[----:B------:R-:W-:Y:S01]  /*4c20*/  HADD2.F32 R31, -RZ, R89.H1_H1 ;  /* 0x30000059ff1f7230 */ /* 0x000fe20000004100 */
[----:B------:R-:W-:Y:S02]  /*4c30*/  F2FP.SATFINITE.E4M3.F32.PACK_AB_MERGE_C R95, R98, R8, RZ ;  /* 0x00000008625f723e */ /* 0x000fe400048070ff */
[----:B------:R-:W-:Y:S02]  /*4c40*/  F2FP.F16.E4M3.UNPACK_B R89, R13 ;  /* 0x0000000dff59723e */ /* 0x000fe400020006ff */
[-C--:B------:R-:W-:Y:S01]  /*4c50*/  FFMA.FTZ R14, R14, R31.reuse, -R37 ;  /* 0x0000001f0e0e7223 */ /* 0x080fe20000010825 */
[----:B------:R-:W-:Y:S01]  /*4c60*/  F2FP.F16.E4M3.UNPACK_B R37, R38 ;  /* 0x00000026ff25723e */ /* 0x000fe200020006ff */
[----:B------:R-:W-:Y:S01]  /*4c70*/  FFMA.FTZ R29, R29, R31, R36 ;  /* 0x0000001f1d1d7223 */ /* 0x000fe20000010024 */
[----:B------:R-:W-:Y:S01]  /*4c80*/  F2FP.F16.E4M3.UNPACK_B R91, R9 ;  /* 0x00000009ff5b723e */ /* 0x000fe200020006ff */
[----:B------:R-:W-:Y:S01]  /*4c90*/  HADD2.F32 R31, -RZ, R89.H0_H0 ;  /* 0x20000059ff1f7230 */ /* 0x000fe20000004100 */
[----:B------:R-:W-:Y:S01]  /*4ca0*/  F2FP.SATFINITE.E4M3.F32.PACK_AB_MERGE_C R8, R92, R90, R95 ;  /* 0x0000005a5c08723e */ /* 0x000fe2000480705f */
[----:B------:R-:W-:Y:S01]  /*4cb0*/  HADD2.F32 R92, -RZ, R37.H0_H0 ;  /* 0x20000025ff5c7230 */ /* 0x000fe20000004100 */
[----:B------:R-:W-:Y:S01]  /*4cc0*/  F2FP.F16.E4M3.UNPACK_B R90, R30 ;  /* 0x0000001eff5a723e */ /* 0x000fe200020006ff */
[--C-:B------:R-:W-:Y:S01]  /*4cd0*/  HADD2.F32 R36, -RZ, R91.reuse.H0_H0 ;  /* 0x2000005bff247230 */ /* 0x100fe20000004100 */
[----:B------:R-:W-:Y:S01]  /*4ce0*/  F2FP.F16.E4M3.UNPACK_B R94, R38.H1 ;  /* 0x00000026ff5e723e */ /* 0x000fe200030006ff */
[----:B------:R-:W-:-:S02]  /*4cf0*/  HADD2.F32 R91, -RZ, R91.H1_H1 ;  /* 0x3000005bff5b7230 */ /* 0x000fc40000004100 */
[CC--:B------:R-:W-:Y:S01]  /*4d00*/  FMUL.FTZ R95, R31.reuse, R92.reuse ;  /* 0x0000005c1f5f7220 */ /* 0x0c0fe20000410000 */
[--C-:B------:R-:W-:Y:S02]  /*4d10*/  HADD2.F32 R39, -RZ, R90.reuse.H0_H0 ;  /* 0x2000005aff277230 */ /* 0x100fe40000004100 */
[----:B------:R-:W-:Y:S01]  /*4d20*/  FMUL.FTZ R92, R36, R92 ;  /* 0x0000005c245c7220 */ /* 0x000fe20000410000 */
[----:B------:R-:W-:Y:S01]  /*4d30*/  HADD2.F32 R90, -RZ, R90.H1_H1 ;  /* 0x3000005aff5a7230 */ /* 0x000fe20000004100 */
[----:B------:R-:W-:Y:S01]  /*4d40*/  F2FP.F16.E4M3.UNPACK_B R38, R30.H1 ;  /* 0x0000001eff26723e */ /* 0x000fe200030006ff */
[----:B------:R-:W-:Y:S02]  /*4d50*/  HADD2.F32 R96, -RZ, R94.H0_H0 ;  /* 0x2000005eff607230 */ /* 0x000fe40000004100 */
[----:B------:R-:W-:Y:S01]  /*4d60*/  FFMA.FTZ R31, R31, R39, R92 ;  /* 0x000000271f1f7223 */ /* 0x000fe2000001005c */
[----:B------:R-:W-:Y:S01]  /*4d70*/  HADD2.F32 R92, -RZ, R89.H1_H1 ;  /* 0x30000059ff5c7230 */ /* 0x000fe20000004100 */
[----:B------:R-:W-:Y:S01]  /*4d80*/  F2FP.F16.E4M3.UNPACK_B R89, R13.H1 ;  /* 0x0000000dff59723e */ /* 0x000fe200030006ff */
[----:B------:R-:W-:-:S02]  /*4d90*/  HADD2.F32 R13, -RZ, R37.H1_H1 ;  /* 0x30000025ff0d7230 */ /* 0x000fc40000004100 */
[----:B------:R-:W-:Y:S01]  /*4da0*/  FFMA.FTZ R36, R36, R39, -R95 ;  /* 0x0000002724247223 */ /* 0x000fe2000001085f */
[----:B------:R-:W-:Y:S01]  /*4db0*/  F2FP.F16.E4M3.UNPACK_B R39, R9.H1 ;  /* 0x00000009ff27723e */ /* 0x000fe200030006ff */
[----:B------:R-:W-:Y:S01]  /*4dc0*/  HADD2.F32 R94, -RZ, R94.H1_H1 ;  /* 0x3000005eff5e7230 */ /* 0x000fe20000004100 */
[----:B------:R-:W-:Y:S01]  /*4dd0*/  F2FP.F16.E4M3.UNPACK_B R97, R10.H1 ;  /* 0x0000000aff61723e */ /* 0x000fe200030006ff */
[CC--:B------:R-:W-:Y:S01]  /*4de0*/  FMUL.FTZ R9, R91.reuse, R13.reuse ;  /* 0x0000000d5b097220 */ /* 0x0c0fe20000410000 */
[----:B------:R-:W-:Y:S01]  /*4df0*/  FMUL.FTZ R98, R92, R13 ;  /* 0x0000000d5c627220 */ /* 0x000fe20000410000 */
[----:B------:R-:W-:Y:S01]  /*4e00*/  HADD2.F32 R37, -RZ, R89.H0_H0 ;  /* 0x20000059ff257230 */ /* 0x000fe20000004100 */
[----:B------:R-:W-:Y:S01]  /*4e10*/  F2FP.SATFINITE.E4M3.F32.PACK_AB_MERGE_C R14, R14, R107, R103 ;  /* 0x0000006b0e0e723e */ /* 0x000fe20004807067 */
[-C--:B------:R-:W-:Y:S01]  /*4e20*/  FFMA.FTZ R30, R92, R90.reuse, R9 ;  /* 0x0000005a5c1e7223 */ /* 0x080fe20000010009 */
[----:B------:R-:W-:Y:S02]  /*4e30*/  HADD2.F32 R9, -RZ, R39.H0_H0 ;  /* 0x20000027ff097230 */ /* 0x000fe40000004100 */
[----:B------:R-:W-:Y:S01]  /*4e40*/  FFMA.FTZ R13, R91, R90, -R98 ;  /* 0x0000005a5b0d7223 */ /* 0x000fe20000010862 */
[----:B------:R-:W-:-:S02]  /*4e50*/  HADD2.F32 R90, -RZ, R89.H1_H1 ;  /* 0x30000059ff5a7230 */ /* 0x000fc40000004100 */
[-C--:B------:R-:W-:Y:S01]  /*4e60*/  FMUL.FTZ R98, R37, R96.reuse ;  /* 0x0000006025627220 */ /* 0x080fe20000410000 */
[----:B------:R-:W-:Y:S02]  /*4e70*/  HADD2.F32 R39, -RZ, R39.H1_H1 ;  /* 0x30000027ff277230 */ /* 0x000fe40000004100 */
[----:B------:R-:W-:Y:S01]  /*4e80*/  FMUL.FTZ R96, R9, R96 ;  /* 0x0000006009607220 */ /* 0x000fe20000410000 */
[--C-:B------:R-:W-:Y:S01]  /*4e90*/  HADD2.F32 R92, -RZ, R38.reuse.H0_H0 ;  /* 0x20000026ff5c7230 */ /* 0x100fe20000004100 */
[----:B------:R-:W-:Y:S01]  /*4ea0*/  F2FP.F16.E4M3.UNPACK_B R91, R15 ;  /* 0x0000000fff5b723e */ /* 0x000fe200020006ff */
[----:B------:R-:W-:Y:S02]  /*4eb0*/  HADD2.F32 R89, -RZ, R38.H1_H1 ;  /* 0x30000026ff597230 */ /* 0x000fe40000004100 */
[CC--:B------:R-:W-:Y:S01]  /*4ec0*/  FMUL.FTZ R38, R90.reuse, R94.reuse ;  /* 0x0000005e5a267220 */ /* 0x0c0fe20000410000 */
[----:B------:R-:W-:Y:S01]  /*4ed0*/  FMUL.FTZ R95, R39, R94 ;  /* 0x0000005e275f7220 */ /* 0x000fe20000410000 */
[-C--:B------:R-:W-:Y:S01]  /*4ee0*/  FFMA.FTZ R9, R9, R92.reuse, -R98 ;  /* 0x0000005c09097223 */ /* 0x080fe20000010862 */
[----:B------:R-:W-:Y:S01]  /*4ef0*/  FFMA.FTZ R37, R37, R92, R96 ;  /* 0x0000005c25257223 */ /* 0x000fe20000010060 */
[----:B------:R-:W-:Y:S01]  /*4f00*/  F2FP.F16.E4M3.UNPACK_B R94, R10 ;  /* 0x0000000aff5e723e */ /* 0x000fe200020006ff */
[----:B------:R-:W-:Y:S01]  /*4f10*/  FFMA.FTZ R38, R39, R89, -R38 ;  /* 0x0000005927267223 */ /* 0x000fe20000010826 */
[----:B------:R-:W-:Y:S01]  /*4f20*/  F2FP.F16.E4M3.UNPACK_B R92, R11 ;  /* 0x0000000bff5c723e */ /* 0x000fe200020006ff */
[----:B------:R-:W-:Y:S01]  /*4f30*/  FFMA.FTZ R90, R90, R89, R95 ;  /* 0x000000595a5a7223 */ /* 0x000fe2000001005f */
        /* <DEDUP_REMOVED lines=10> */
[----:B------:R-:W-:Y:S02]  /*4fe0*/  HADD2.F32 R91, -RZ, R91.H1_H1 ;  /* 0x3000005bff5b7230 */ /* 0x000fe40000004100 */
[-C--:B------:R-:W-:Y:S01]  /*4ff0*/  FFMA.FTZ R89, R89, R96.reuse, -R100 ;  /* 0x0000006059597223 */ /* 0x080fe20000010864 */
[----:B------:R-:W-:Y:S02]  /*5000*/  HADD2.F32 R94, -RZ, R94.H1_H1 ;  /* 0x3000005eff5e7230 */ /* 0x000fe40000004100 */
[----:B------:R-:W-:Y:S01]  /*5010*/  FFMA.FTZ R39, R39, R96, R98 ;  /* 0x0000006027277223 */ /* 0x000fe20000010062 */
[----:B------:R-:W-:Y:S01]  /*5020*/  F2FP.F16.E4M3.UNPACK_B R96, R11.H1 ;  /* 0x0000000bff60723e */ /* 0x000fe200030006ff */
[----:B------:R-:W-:Y:S01]  /*5030*/  HADD2.F32 R11, -RZ, R15.H0_H0 ;  /* 0x2000000fff0b7230 */ /* 0x000fe20000004100 */
[----:B------:R-:W-:Y:S01]  /*5040*/  F2FP.SATFINITE.E4M3.F32.PACK_AB_MERGE_C R29, R29, R108, R102 ;  /* 0x0000006c1d1d723e */ /* 0x000fe20004807066 */
[----:B------:R-:W-:Y:S01]  /*5050*/  HADD2.F32 R98, -RZ, R28.H0_H0 ;  /* 0x2000001cff627230 */ /* 0x000fe20000004100 */
[----:B------:R-:W-:Y:S01]  /*5060*/  F2FP.SATFINITE.E4M3.F32.PACK_AB_MERGE_C R9, R38, R9, RZ ;  /* 0x000000092609723e */ /* 0x000fe200048070ff */
[----:B------:R-:W-:-:S02]  /*5070*/  HADD2.F32 R10, -RZ, R96.H0_H0 ;  /* 0x20000060ff0a7230 */ /* 0x000fc40000004100 */
[----:B------:R-:W-:Y:S01]  /*5080*/  FMUL.FTZ R101, R11, R99 ;  /* 0x000000630b657220 */ /* 0x000fe20000410000 */
[----:B------:R-:W-:Y:S01]  /*5090*/  HADD2.F32 R96, -RZ, R96.H1_H1 ;  /* 0x30000060ff607230 */ /* 0x000fe20000004100 */
[----:B------:R-:W-:Y:S01]  /*50a0*/  F2FP.SATFINITE.E4M3.F32.PACK_AB_MERGE_C R37, R90, R37, RZ ;  /* 0x000000255a25723e */ /* 0x000fe200048070ff */
[----:B------:R-:W-:Y:S02]  /*50b0*/  HADD2.F32 R92, -RZ, R92.H1_H1 ;  /* 0x3000005cff5c7230 */ /* 0x000fe40000004100 */
[C---:B------:R-:W-:Y:S01]  /*50c0*/  FMUL.FTZ R100, R10.reuse, R99 ;  /* 0x000000630a647220 */ /* 0x040fe20000410000 */
[----:B------:R-:W-:Y:S01]  /*50d0*/  FFMA.FTZ R10, R10, R98, -R101 ;  /* 0x000000620a0a7223 */ /* 0x000fe20000010865 */
[----:B------:R-:W-:Y:S01]  /*50e0*/  HADD2.F32 R95, -RZ, R95.H1_H1 ;  /* 0x3000005fff5f7230 */ /* 0x000fe20000004100 */
[----:B------:R-:W-:Y:S01]  /*50f0*/  F2FP.SATFINITE.E4M3.F32.PACK_AB_MERGE_C R9, R13, R36, R9 ;  /* 0x000000240d09723e */ /* 0x000fe20004807009 */
[----:B------:R-:W-:Y:S01]  /*5100*/  FFMA.FTZ R11, R11, R98, R100 ;  /* 0x000000620b0b7223 */ /* 0x000fe20000010064 */
[----:B------:R-:W-:Y:S01]  /*5110*/  HADD2.F32 R98, -RZ, R15.H1_H1 ;  /* 0x3000000fff627230 */ /* 0x000fe20000004100 */
[----:B------:R-:W-:Y:S01]  /*5120*/  F2FP.SATFINITE.E4M3.F32.PACK_AB_MERGE_C R13, R30, R31, R37 ;  /* 0x0000001f1e0d723e */ /* 0x000fe20004807025 */
[----:B------:R-:W-:-:S02]  /*5130*/  HADD2.F32 R15, -RZ, R97.H1_H1 ;  /* 0x30000061ff0f7230 */ /* 0x000fc40000004100 */
[----:B------:R-:W-:-:S03]  /*5140*/  HADD2.F32 R97, -RZ, R28.H1_H1 ;  /* 0x3000001cff617230 */ /* 0x000fc60000004100 */
[-C--:B------:R-:W-:Y:S01]  /*5150*/  FMUL.FTZ R99, R98, R15.reuse ;  /* 0x0000000f62637220 */ /* 0x080fe20000410000 */
[----:B------:R-:W-:-:S03]  /*5160*/  FMUL.FTZ R101, R96, R15 ;  /* 0x0000000f60657220 */ /* 0x000fc60000410000 */
[-C--:B------:R-:W-:Y:S01]  /*5170*/  FFMA.FTZ R15, R96, R97.reuse, -R99 ;  /* 0x00000061600f7223 */ /* 0x080fe20000010863 */
[----:B------:R-:W-:Y:S01]  /*5180*/  FFMA.FTZ R28, R98, R97, R101 ;  /* 0x00000061621c7223 */ /* 0x000fe20000010065 */
[-C--:B------:R-:W-:Y:S01]  /*5190*/  FMUL.FTZ R97, R91, R94.reuse ;  /* 0x0000005e5b617220 */ /* 0x080fe20000410000 */
[C---:B------:R-:W-:Y:S02]  /*51a0*/  FMUL.FTZ R94, R92.reuse, R94 ;  /* 0x0000005e5c5e7220 */ /* 0x040fe40000410000 */
[----:B------:R-:W-:Y:S01]  /*51b0*/  F2FP.SATFINITE.E4M3.F32.PACK_AB_MERGE_C R10, R15, R10, RZ ;  /* 0x0000000a0f0a723e */ /* 0x000fe200048070ff */
[-C--:B------:R-:W-:Y:S01]  /*51c0*/  FFMA.FTZ R92, R92, R95.reuse, -R97 ;  /* 0x0000005f5c5c7223 */ /* 0x080fe20000010861 */
[----:B------:R-:W-:Y:S01]  /*51d0*/  FFMA.FTZ R94, R91, R95, R94 ;  /* 0x0000005f5b5e7223 */ /* 0x000fe2000001005e */
[----:B------:R-:W-:-:S03]  /*51e0*/  F2FP.SATFINITE.E4M3.F32.PACK_AB_MERGE_C R28, R28, R11, RZ ;  /* 0x0000000b1c1c723e */ /* 0x000fc600048070ff */
[----:B------:R-:W-:Y:S01]  /*51f0*/  F2FP.SATFINITE.E4M3.F32.PACK_AB_MERGE_C R11, R92, R89, R10 ;  /* 0x000000595c0b723e */ /* 0x000fe2000480700a */
[----:B------:R-:W-:Y:S01]  /*5200*/  IMAD.MOV.U32 R10, RZ, RZ, R14 ;  /* 0x000000ffff0a7224 */ /* 0x000fe200078e000e */
[----:B------:R-:W-:Y:S01]  /*5210*/  F2FP.SATFINITE.E4M3.F32.PACK_AB_MERGE_C R15, R94, R39, R28 ;  /* 0x000000275e0f723e */ /* 0x000fe2000480701c */
[----:B------:R-:W-:-:S07]  /*5220*/  IMAD.MOV.U32 R14, RZ, RZ, R29 ;  /* 0x000000ffff0e7224 */ /* 0x000fce00078e001d */
.L_x_2218:
[----:B------:R-:W-:Y:S05]  /*5230*/  BSYNC B2 ;  /* 0x0000000000027941 */ /* 0x000fea0003800000 */
.L_x_2217:
[----:B0-----:R4:W-:Y:S04]  /*5240*/  ST.E.128 desc[UR42][R72.64], R8 ;  /* 0x0000000848007985 */ /* 0x0019e8000c101d2a */
[----:B--2---:R4:W-:Y:S02]  /*5250*/  @!P5 ST.E.128 desc[UR42][R74.64], R12 ;  /* 0x0000000c4a00d985 */ /* 0x0049e4000c101d2a */
.L_x_2216:
[----:B------:R-:W-:Y:S05]  /*5260*/  BSYNC B1 ;  /* 0x0000000000017941 */ /* 0x000fea0003800000 */
.L_x_2215:
        /* <DEDUP_REMOVED lines=32> */
[----:B------:R-:W-:Y:S02]  /*5470*/  SHF.R.U32.HI R75, RZ, 0x10, R5 ;  /* 0x00000010ff4b7819 */ /* 0x000fe40000011605 */
[----:B------:R-:W-:Y:S02]  /*5480*/  SHF.R.U32.HI R39, RZ, 0x8, R7 ;  /* 0x00000008ff277819 */ /* 0x000fe40000011607 */
[----:B------:R-:W-:Y:S02]  /*5490*/  SHF.R.U32.HI R38, RZ, 0x8, R33 ;  /* 0x00000008ff267819 */ /* 0x000fe40000011621 */
[----:B------:R-:W-:-:S02]  /*54a0*/  SHF.R.U32.HI R37, RZ, 0x8, R35 ;  /* 0x00000008ff257819 */ /* 0x000fc40000011623 */
[----:B------:R-:W-:Y:S02]  /*54b0*/  SHF.L.U32 R5, R81, 0x8, RZ ;  /* 0x0000000851057819 */ /* 0x000fe400000006ff */
[----:B------:R-:W-:Y:S02]  /*54c0*/  LOP3.LUT R6, R7, 0xff0000ff, RZ, 0xc0, !PT ;  /* 0xff0000ff07067812 */ /* 0x000fe400078ec0ff */
[----:B------:R-:W-:Y:S01]  /*54d0*/  SHF.R.U32.HI R74, RZ, 0x10, R7 ;  /* 0x00000010ff4a7819 */ /* 0x000fe20000011607 */
[----:B------:R-:W-:Y:S01]  /*54e0*/  IMAD.SHL.U32 R7, R39, 0x100, RZ ;  /* 0x0000010027077824 */ /* 0x000fe200078e00ff */
[----:B------:R-:W-:Y:S02]  /*54f0*/  LOP3.LUT R34, R33, 0xff0000ff, RZ, 0xc0, !PT ;  /* 0xff0000ff21227812 */ /* 0x000fe400078ec0ff */
[----:B------:R-:W-:Y:S01]  /*5500*/  SHF.R.U32.HI R73, RZ, 0x10, R33 ;  /* 0x00000010ff497819 */ /* 0x000fe20000011621 */
[----:B------:R-:W-:Y:S01]  /*5510*/  IMAD.SHL.U32 R33, R38, 0x100, RZ ;  /* 0x0000010026217824 */ /* 0x000fe200078e00ff */
[----:B------:R-:W-:-:S02]  /*5520*/  LOP3.LUT R36, R35, 0xff0000ff, RZ, 0xc0, !PT ;  /* 0xff0000ff23247812 */ /* 0x000fc400078ec0ff */
[----:B------:R-:W-:Y:S01]  /*5530*/  SHF.R.U32.HI R72, RZ, 0x10, R35 ;  /* 0x00000010ff487819 */ /* 0x000fe20000011623 */
[----:B------:R-:W-:Y:S01]  /*5540*/  IMAD.SHL.U32 R35, R37, 0x100, RZ ;  /* 0x0000010025237824 */ /* 0x000fe200078e00ff */
[----:B------:R-:W-:Y:S01]  /*5550*/  LOP3.LUT R4, R4, 0xff00, R5, 0xf8, !PT ;  /* 0x0000ff0004047812 */ /* 0x000fe200078ef805 */
[----:B------:R-:W-:Y:S01]  /*5560*/  IMAD.U32 R5, R75, 0x10000, RZ ;  /* 0x000100004b057824 */ /* 0x000fe200078e00ff */
[----:B------:R-:W-:Y:S01]  /*5570*/  LOP3.LUT R7, R6, 0xff00, R7, 0xf8, !PT ;  /* 0x0000ff0006077812 */ /* 0x000fe200078ef807 */
[----:B------:R-:W-:Y:S01]  /*5580*/  IMAD.U32 R72, R72, 0x10000, RZ ;  /* 0x0001000048487824 */ /* 0x000fe200078e00ff */
[----:B------:R-:W-:Y:S02]  /*5590*/  LOP3.LUT R38, R34, 0xff00, R33, 0xf8, !PT ;  /* 0x0000ff0022267812 */ /* 0x000fe400078ef821 */
[----:B------:R-:W-:Y:S02]  /*55a0*/  LOP3.LUT R39, R36, 0xff00, R35, 0xf8, !PT ;  /* 0x0000ff0024277812 */ /* 0x000fe400078ef823 */
[----:B------:R-:W-:Y:S01]  /*55b0*/  LOP3.LUT R6, R4, 0xff0000, R5, 0xf8, !PT ;  /* 0x00ff000004067812 */ /* 0x000fe200078ef805 */
[----:B------:R-:W-:Y:S01]  /*55c0*/  IMAD.U32 R4, R74, 0x10000, RZ ;  /* 0x000100004a047824 */ /* 0x000fe200078e00ff */
[----:B------:R-:W-:-:S02]  /*55d0*/  F2FP.F16.E4M3.UNPACK_B R36, R87.H1 ;  /* 0x00000057ff24723e */ /* 0x000fc400030006ff */
[----:B------:R-:W-:Y:S02]  /*55e0*/  F2FP.F16.E4M3.UNPACK_B R34, R32.H1 ;  /* 0x00000020ff22723e */ /* 0x000fe400030006ff */
[----:B------:R-:W-:Y:S01]  /*55f0*/  F2FP.F16.E4M3.UNPACK_B R33, R30.H1 ;  /* 0x0000001eff21723e */ /* 0x000fe200030006ff */
[----:B------:R-:W-:Y:S01]  /*5600*/  HADD2.F32 R5, -RZ, R36.H0_H0 ;  /* 0x20000024ff057230 */ /* 0x000fe20000004100 */
[----:B------:R-:W-:Y:S01]  /*5610*/  LOP3.LUT R4, R7, 0xff0000, R4, 0xf8, !PT ;  /* 0x00ff000007047812 */ /* 0x000fe200078ef804 */
[----:B------:R-:W-:Y:S01]  /*5620*/  HADD2.F32 R12, -RZ, R34.H0_H0 ;  /* 0x20000022ff0c7230 */ /* 0x000fe20000004100 */
[----:B------:R-:W-:Y:S01]  /*5630*/  F2FP.F16.E4M3.UNPACK_B R35, R85.H1 ;  /* 0x00000055ff23723e */ /* 0x000fe200030006ff */
[----:B------:R-:W-:Y:S01]  /*5640*/  HADD2.F32 R8, -RZ, R33.H0_H0 ;  /* 0x20000021ff087230 */ /* 0x000fe20000004100 */
[----:B------:R-:W-:Y:S01]  /*5650*/  F2FP.F16.E4M3.UNPACK_B R87, R87 ;  /* 0x00000057ff57723e */ /* 0x000fe200020006ff */
[----:B------:R-:W-:Y:S02]  /*5660*/  IMAD.U32 R7, R73, 0x10000, RZ ;  /* 0x0001000049077824 */ /* 0x000fe400078e00ff */
[----:B------:R-:W-:Y:S01]  /*5670*/  FMUL.FTZ R73, R12, R5 ;  /* 0x000000050c497220 */ /* 0x000fe20000410000 */
[----:B------:R-:W-:-:S02]  /*5680*/  HADD2.F32 R37, -RZ, R35.H0_H0 ;  /* 0x20000023ff257230 */ /* 0x000fc40000004100 */
[----:B------:R-:W-:Y:S01]  /*5690*/  FMUL.FTZ R75, R8, R5 ;  /* 0x00000005084b7220 */ /* 0x000fe20000410000 */
[----:B------:R-:W-:Y:S01]  /*56a0*/  LOP3.LUT R5, R39, 0xff0000, R72, 0xf8, !PT ;  /* 0x00ff000027057812 */ /* 0x000fe200078ef848 */
[----:B------:R-:W-:Y:S01]  /*56b0*/  HADD2.F32 R72, -RZ, R36.H1_H1 ;  /* 0x30000024ff487230 */ /* 0x000fe20000004100 */
[----:B------:R-:W-:Y:S01]  /*56c0*/  LOP3.LUT R7, R38, 0xff0000, R7, 0xf8, !PT ;  /* 0x00ff000026077812 */ /* 0x000fe200078ef807 */
[----:B------:R-:W-:Y:S01]  /*56d0*/  HADD2.F32 R38, -RZ, R35.H1_H1 ;  /* 0x30000023ff267230 */ /* 0x000fe20000004100 */
[----:B------:R-:W-:Y:S01]  /*56e0*/  F2FP.F16.E4M3.UNPACK_B R36, R32 ;  /* 0x00000020ff24723e */ /* 0x000fe200020006ff */
[----:B------:R-:W-:Y:S01]  /*56f0*/  HADD2.F32 R35, -RZ, R34.H1_H1 ;  /* 0x30000022ff237230 */ /* 0x000fe20000004100 */
[----:B------:R-:W-:Y:S01]  /*5700*/  F2FP.F16.E4M3.UNPACK_B R34, R30 ;  /* 0x0000001eff22723e */ /* 0x000fe200020006ff */
[----:B------:R-:W-:Y:S01]  /*5710*/  HADD2.F32 R39, -RZ, R87.H0_H0 ;  /* 0x20000057ff277230 */ /* 0x000fe20000004100 */
[----:B------:R-:W-:Y:S01]  /*5720*/  F2FP.F16.E4M3.UNPACK_B R85, R85 ;  /* 0x00000055ff55723e */ /* 0x000fe200020006ff */
[----:B------:R-:W-:-:S02]  /*5730*/  HADD2.F32 R30, -RZ, R36.H0_H0 ;  /* 0x20000024ff1e7230 */ /* 0x000fc40000004100 */
[-C--:B------:R-:W-:Y:S01]  /*5740*/  FFMA.FTZ R8, R8, R37.reuse, -R73 ;  /* 0x0000002508087223 */ /* 0x080fe20000010849 */
[----:B------:R-:W-:Y:S02]  /*5750*/  HADD2.F32 R32, -RZ, R34.H0_H0 ;  /* 0x20000022ff207230 */ /* 0x000fe40000004100 */
[----:B------:R-:W-:Y:S01]  /*5760*/  FFMA.FTZ R12, R12, R37, R75 ;  /* 0x000000250c0c7223 */ /* 0x000fe2000001004b */
[----:B------:R-:W-:Y:S02]  /*5770*/  HADD2.F32 R33, -RZ, R33.H1_H1 ;  /* 0x30000021ff217230 */ /* 0x000fe40000004100 */
[-C--:B------:R-:W-:Y:S01]  /*5780*/  FMUL.FTZ R73, R30, R39.reuse ;  /* 0x000000271e497220 */ /* 0x080fe20000410000 */
[----:B------:R-:W-:Y:S02]  /*5790*/  HADD2.F32 R37, -RZ, R85.H0_H0 ;  /* 0x20000055ff257230 */ /* 0x000fe40000004100 */
[----:B------:R-:W-:Y:S01]  /*57a0*/  FMUL.FTZ R74, R35, R72 ;  /* 0x00000048234a7220 */ /* 0x000fe20000410000 */
[----:B------:R-:W-:Y:S01]  /*57b0*/  FMUL.FTZ R39, R32, R39 ;  /* 0x0000002720277220 */ /* 0x000fe20000410000 */
[----:B------:R-:W-:-:S02]  /*57c0*/  HADD2.F32 R87, -RZ, R87.H1_H1 ;  /* 0x30000057ff577230 */ /* 0x000fc40000004100 */
[C---:B------:R-:W-:Y:S01]  /*57d0*/  FMUL.FTZ R72, R33.reuse, R72 ;  /* 0x0000004821487220 */ /* 0x040fe20000410000 */
[----:B------:R-:W-:Y:S02]  /*57e0*/  HADD2.F32 R36, -RZ, R36.H1_H1 ;  /* 0x30000024ff247230 */ /* 0x000fe40000004100 */
[-C--:B------:R-:W-:Y:S01]  /*57f0*/  FFMA.FTZ R32, R32, R37.reuse, -R73 ;  /* 0x0000002520207223 */ /* 0x080fe20000010849 */
[----:B------:R-:W-:Y:S01]  /*5800*/  FFMA.FTZ R30, R30, R37, R39 ;  /* 0x000000251e1e7223 */ /* 0x000fe20000010027 */
[----:B------:R-:W-:Y:S02]  /*5810*/  HADD2.F32 R34, -RZ, R34.H1_H1 ;  /* 0x30000022ff227230 */ /* 0x000fe40000004100 */
[-C--:B------:R-:W-:Y:S01]  /*5820*/  FFMA.FTZ R33, R33, R38.reuse, -R74 ;  /* 0x0000002621217223 */ /* 0x080fe2000001084a */
[----:B------:R-:W-:Y:S02]  /*5830*/  HADD2.F32 R85, -RZ, R85.H1_H1 ;  /* 0x30000055ff557230 */ /* 0x000fe40000004100 */
        /* <DEDUP_REMOVED lines=20> */
[----:B------:R-:W-:Y:S01]  /*5980*/  FFMA.FTZ R34, R36, R75, -R87 ;  /* 0x0000004b24227223 */ /* 0x000fe20000010857 */
[----:B------:R-:W-:Y:S02]  /*5990*/  HADD2.F32 R74, -RZ, R74.H1_H1 ;  /* 0x3000004aff4a7230 */ /* 0x000fe40000004100 */
[C---:B------:R-:W-:Y:S01]  /*59a0*/  FMUL.FTZ R87, R73.reuse, R85 ;  /* 0x0000005549577220 */ /* 0x040fe20000410000 */
[----:B------:R-:W-:Y:S01]  /*59b0*/  FFMA.FTZ R72, R72, R75, R81 ;  /* 0x0000004b48487223 */ /* 0x000fe20000010051 */
[C---:B------:R-:W-:Y:S01]  /*59c0*/  FMUL.FTZ R36, R38.reuse, R85 ;  /* 0x0000005526247220 */ /* 0x040fe20000410000 */
[----:B------:R-:W-:Y:S01]  /*59d0*/  F2FP.F16.E4M3.UNPACK_B R84, R84 ;  /* 0x00000054ff54723e */ /* 0x000fe200020006ff */
[-C--:B------:R-:W-:Y:S01]  /*59e0*/  FFMA.FTZ R91, R38, R74.reuse, -R87 ;  /* 0x0000004a265b7223 */ /* 0x080fe20000010857 */
[--C-:B------:R-:W-:Y:S02]  /*59f0*/  HADD2.F32 R81, -RZ, R86.reuse.H0_H0 ;  /* 0x20000056ff517230 */ /* 0x100fe40000004100 */
[----:B------:R-:W-:Y:S01]  /*5a00*/  FFMA.FTZ R93, R73, R74, R36 ;  /* 0x0000004a495d7223 */ /* 0x000fe20000010024 */
[----:B------:R-:W-:Y:S01]  /*5a10*/  F2FP.F16.E4M3.UNPACK_B R36, R14 ;  /* 0x0000000eff24723e */ /* 0x000fe200020006ff */
[----:B------:R-:W-:Y:S01]  /*5a20*/  HADD2.F32 R85, -RZ, R86.H1_H1 ;  /* 0x30000056ff557230 */ /* 0x000fe20000004100 */
[----:B------:R-:W-:Y:S01]  /*5a30*/  F2FP.SATFINITE.E4M3.F32.PACK_AB_MERGE_C R8, R33, R8, RZ ;  /* 0x000000082108723e */ /* 0x000fe200048070ff */
[----:B------:R-:W-:Y:S01]  /*5a40*/  HADD2.F32 R14, -RZ, R10.H0_H0 ;  /* 0x2000000aff0e7230 */ /* 0x000fe20000004100 */
[----:B------:R-:W-:Y:S01]  /*5a50*/  F2FP.SATFINITE.E4M3.F32.PACK_AB_MERGE_C R91, R91, R34, RZ ;  /* 0x000000225b5b723e */ /* 0x000fe200048070ff */
[--C-:B------:R-:W-:Y:S01]  /*5a60*/  HADD2.F32 R38, -RZ, R36.reuse.H0_H0 ;  /* 0x20000024ff267230 */ /* 0x100fe20000004100 */
[----:B------:R-:W-:Y:S01]  /*5a70*/  F2FP.SATFINITE.E4M3.F32.PACK_AB_MERGE_C R8, R37, R32, R8 ;  /* 0x000000202508723e */ /* 0x000fe20004807008 */
[----:B------:R-:W-:Y:S01]  /*5a80*/  HADD2.F32 R36, -RZ, R36.H1_H1 ;  /* 0x30000024ff247230 */ /* 0x000fe20000004100 */
[----:B------:R-:W-:Y:S01]  /*5a90*/  F2FP.SATFINITE.E4M3.F32.PACK_AB_MERGE_C R12, R35, R12, RZ ;  /* 0x0000000c230c723e */ /* 0x000fe200048070ff */
[----:B------:R-:W-:-:S02]  /*5aa0*/  HADD2.F32 R10, -RZ, R10.H1_H1 ;  /* 0x3000000aff0a7230 */ /* 0x000fc40000004100 */
[----:B------:R-:W-:Y:S01]  /*5ab0*/  FMUL.FTZ R87, R38, R81 ;  /* 0x0000005126577220 */ /* 0x000fe20000410000 */
[--C-:B------:R-:W-:Y:S02]  /*5ac0*/  HADD2.F32 R73, -RZ, R84.reuse.H0_H0 ;  /* 0x20000054ff497230 */ /* 0x100fe40000004100 */
[----:B------:R-:W-:Y:S01]  /*5ad0*/  FMUL.FTZ R89, R36, R85 ;  /* 0x0000005524597220 */ /* 0x000fe20000410000 */
[----:B------:R-:W-:Y:S02]  /*5ae0*/  HADD2.F32 R75, -RZ, R84.H1_H1 ;  /* 0x30000054ff4b7230 */ /* 0x000fe40000004100 */
        /* <DEDUP_REMOVED lines=33> */
[----:B------:R-:W-:Y:S01]  /*5d00*/  HADD2.F32 R34, -RZ, R35.H0_H0 ;  /* 0x20000023ff227230 */ /* 0x000fe20000004100 */
[----:B------:R-:W-:Y:S01]  /*5d10*/  F2FP.F16.E4M3.UNPACK_B R81, R5.H1 ;  /* 0x00000005ff51723e */ /* 0x000fe200030006ff */
[----:B------:R-:W-:-:S02]  /*5d20*/  HADD2.F32 R37, -RZ, R38.H0_H0 ;  /* 0x20000026ff257230 */ /* 0x000fc40000004100 */
[----:B------:R-:W-:Y:S01]  /*5d30*/  FFMA.FTZ R10, R10, R75, -R89 ;  /* 0x0000004b0a0a7223 */ /* 0x000fe20000010859 */
[----:B------:R-:W-:Y:S01]  /*5d40*/  HADD2.F32 R36, -RZ, R35.H1_H1 ;  /* 0x30000023ff247230 */ /* 0x000fe20000004100 */
[----:B------:R-:W-:Y:S01]  /*5d50*/  F2FP.F16.E4M3.UNPACK_B R75, R5 ;  /* 0x00000005ff4b723e */ /* 0x000fe200020006ff */
        /* <DEDUP_REMOVED lines=13> */
[----:B------:R-:W-:Y:S01]  /*5e30*/  F2FP.F16.E4M3.UNPACK_B R38, R15.H1 ;  /* 0x0000000fff26723e */ /* 0x000fe200030006ff */
[----:B------:R-:W-:Y:S01]  /*5e40*/  HADD2.F32 R85, -RZ, R81.H0_H0 ;  /* 0x20000051ff557230 */ /* 0x000fe20000004100 */
[----:B------:R-:W-:Y:S01]  /*5e50*/  F2FP.F16.E4M3.UNPACK_B R35, R11 ;  /* 0x0000000bff23723e */ /* 0x000fe200020006ff */
[----:B------:R-:W-:Y:S01]  /*5e60*/  HADD2.F32 R84, -RZ, R75.H0_H0 ;  /* 0x2000004bff547230 */ /* 0x000fe20000004100 */
[----:B------:R-:W-:Y:S01]  /*5e70*/  F2FP.F16.E4M3.UNPACK_B R37, R15 ;  /* 0x0000000fff25723e */ /* 0x000fe200020006ff */
[----:B------:R-:W-:Y:S01]  /*5e80*/  HADD2.F32 R81, -RZ, R81.H1_H1 ;  /* 0x30000051ff517230 */ /* 0x000fe20000004100 */
[----:B------:R-:W-:Y:S01]  /*5e90*/  F2FP.F16.E4M3.UNPACK_B R11, R11.H1 ;  /* 0x0000000bff0b723e */ /* 0x000fe200030006ff */
        /* <DEDUP_REMOVED lines=9> */
[----:B------:R-:W-:Y:S01]  /*5f30*/  FMUL.FTZ R86, R39, R84 ;  /* 0x0000005427567220 */ /* 0x000fe20000410000 */
[----:B------:R-:W-:Y:S02]  /*5f40*/  HADD2.F32 R38, -RZ, R38.H1_H1 ;  /* 0x30000026ff267230 */ /* 0x000fe40000004100 */
[C---:B------:R-:W-:Y:S01]  /*5f50*/  FMUL.FTZ R85, R36.reuse, R85 ;  /* 0x0000005524557220 */ /* 0x040fe20000410000 */
[----:B------:R-:W-:Y:S02]  /*5f60*/  HADD2.F32 R11, -RZ, R11.H1_H1 ;  /* 0x3000000bff0b7230 */ /* 0x000fe40000004100 */
[----:B------:R-:W-:Y:S01]  /*5f70*/  FFMA.FTZ R87, R36, R73, -R87 ;  /* 0x0000004924577223 */ /* 0x000fe20000010857 */
[----:B------:R-:W-:-:S02]  /*5f80*/  HADD2.F32 R74, -RZ, R5.H0_H0 ;  /* 0x20000005ff4a7230 */ /* 0x000fc40000004100 */
[----:B------:R-:W-:Y:S01]  /*5f90*/  FMUL.FTZ R84, R15, R84 ;  /* 0x000000540f547220 */ /* 0x000fe20000410000 */
[----:B------:R-:W-:Y:S02]  /*5fa0*/  HADD2.F32 R37, -RZ, R37.H1_H1 ;  /* 0x30000025ff257230 */ /* 0x000fe40000004100 */
[-C--:B------:R-:W-:Y:S01]  /*5fb0*/  FMUL.FTZ R90, R38, R81.reuse ;  /* 0x00000051265a7220 */ /* 0x080fe20000410000 */
[----:B------:R-:W-:Y:S02]  /*5fc0*/  HADD2.F32 R36, -RZ, R75.H1_H1 ;  /* 0x3000004bff247230 */ /* 0x000fe40000004100 */
[----:B------:R-:W-:Y:S01]  /*5fd0*/  FMUL.FTZ R81, R11, R81 ;  /* 0x000000510b517220 */ /* 0x000fe20000410000 */
[----:B------:R-:W-:Y:S02]  /*5fe0*/  HADD2.F32 R35, -RZ, R35.H1_H1 ;  /* 0x30000023ff237230 */ /* 0x000fe40000004100 */
[----:B------:R-:W-:Y:S01]  /*5ff0*/  FFMA.FTZ R86, R15, R74, -R86 ;  /* 0x0000004a0f567223 */ /* 0x000fe20000010856 */
[----:B------:R-:W-:-:S02]  /*6000*/  HADD2.F32 R72, -RZ, R72.H1_H1 ;  /* 0x30000048ff487230 */ /* 0x000fc40000004100 */
[----:B------:R-:W-:Y:S01]  /*6010*/  FFMA.FTZ R84, R39, R74, R84 ;  /* 0x0000004a27547223 */ /* 0x000fe20000010054 */
[----:B------:R-:W-:Y:S01]  /*6020*/  FFMA.FTZ R85, R4, R73, R85 ;  /* 0x0000004904557223 */ /* 0x000fe20000010055 */
[----:B------:R-:W-:Y:S02]  /*6030*/  HADD2.F32 R4, -RZ, R5.H1_H1 ;  /* 0x30000005ff047230 */ /* 0x000fe40000004100 */
[-C--:B------:R-:W-:Y:S01]  /*6040*/  FMUL.FTZ R74, R37, R36.reuse ;  /* 0x00000024254a7220 */ /* 0x080fe20000410000 */
[----:B------:R-:W-:Y:S01]  /*6050*/  FMUL.FTZ R36, R35, R36 ;  /* 0x0000002423247220 */ /* 0x000fe20000410000 */
[-C--:B------:R-:W-:Y:S01]  /*6060*/  FFMA.FTZ R90, R11, R72.reuse, -R90 ;  /* 0x000000480b5a7223 */ /* 0x080fe2000001085a */
[----:B------:R-:W-:Y:S01]  /*6070*/  FFMA.FTZ R38, R38, R72, R81 ;  /* 0x0000004826267223 */ /* 0x000fe20000010051 */
[-C--:B------:R-:W-:Y:S01]  /*6080*/  FFMA.FTZ R35, R35, R4.reuse, -R74 ;  /* 0x0000000423237223 */ /* 0x080fe2000001084a */
[----:B------:R-:W-:Y:S01]  /*6090*/  FFMA.FTZ R37, R37, R4, R36 ;  /* 0x0000000425257223 */ /* 0x000fe20000010024 */
[----:B------:R-:W-:-:S02]  /*60a0*/  F2FP.SATFINITE.E4M3.F32.PACK_AB_MERGE_C R13, R34, R13, RZ ;  /* 0x0000000d220d723e */ /* 0x000fc400048070ff */
[----:B------:R-:W-:Y:S02]  /*60b0*/  F2FP.SATFINITE.E4M3.F32.PACK_AB_MERGE_C R87, R90, R87, RZ ;  /* 0x000000575a57723e */ /* 0x000fe400048070ff */
[----:B------:R-:W-:Y:S02]  /*60c0*/  F2FP.SATFINITE.E4M3.F32.PACK_AB_MERGE_C R38, R38, R85, RZ ;  /* 0x000000552626723e */ /* 0x000fe400048070ff */
[----:B------:R-:W-:Y:S02]  /*60d0*/  F2FP.SATFINITE.E4M3.F32.PACK_AB_MERGE_C R9, R9, R30, R6 ;  /* 0x0000001e0909723e */ /* 0x000fe40004807006 */
[----:B------:R-:W-:Y:S02]  /*60e0*/  F2FP.SATFINITE.E4M3.F32.PACK_AB_MERGE_C R11, R35, R86, R87 ;  /* 0x00000056230b723e */ /* 0x000fe40004807057 */
[----:B------:R-:W-:Y:S02]  /*60f0*/  F2FP.SATFINITE.E4M3.F32.PACK_AB_MERGE_C R13, R7, R32, R13 ;  /* 0x00000020070d723e */ /* 0x000fe4000480700d */
[----:B------:R-:W-:-:S07]  /*6100*/  F2FP.SATFINITE.E4M3.F32.PACK_AB_MERGE_C R15, R37, R84, R38 ;  /* 0x00000054250f723e */ /* 0x000fce0004807026 */
.L_x_2220:
[----:B------:R-:W-:Y:S05]  /*6110*/  BSYNC B1 ;  /* 0x0000000000017941 */ /* 0x000fea0003800000 */
.L_x_2219:
[----:B0-----:R0:W-:Y:S01]  /*6120*/  ST.E.128 desc[UR42][R28.64], R8 ;  /* 0x000000081c007985 */ /* 0x0011e2000c101d2a */
[----:B------:R-:W-:-:S13]  /*6130*/  ISETP.GE.AND P5, PT, R31, R88, PT ;  /* 0x000000581f00720c */ /* 0x000fda0003fa6270 */
[----:B------:R-:W-:Y:S05]  /*6140*/  @P5 BRA `(.L_x_2198) ;  /* 0x0000000400045947 */ /* 0x000fea0003800000 */
[----:B------:R-:W-:-:S04]  /*6150*/  IADD3 R4, P5, R83, R31, RZ ;  /* 0x0000001f53047210 */ /* 0x000fc80007fbe0ff */
[----:B------:R-:W-:-:S05]  /*6160*/  LEA.HI.X.SX32 R5, R31, R82, 0x1, P5 ;  /* 0x000000521f057211 */ /* 0x000fca00028f0eff */
[----:B--2---:R2:W-:Y:S01]  /*6170*/  ST.E.128 desc[UR42][R4.64], R12 ;  /* 0x0000000c04007985 */ /* 0x0045e2000c101d2a */
[----:B------:R-:W-:Y:S05]  /*6180*/  BRA `(.L_x_2198) ;  /* 0x0000000000f47947 */ /* 0x000fea0003800000 */
.L_x_2190:
[----:B------:R-:W-:-:S06]  /*6190*/  UISETP.NE.AND UP0, UPT, UR36, 0x3, UPT ;  /* 0x000000032400788c */ /* 0x000fcc000bf05270 */
[----:B------:R-:W-:-:S13]  /*61a0*/  PLOP3.LUT P0, PT, PT, PT, UP0, 0x80, 0x0 ;  /* 0x000000000000781c */ /* 0x000fda0003f0f008 */
[----:B------:R-:W-:Y:S05]  /*61b0*/  @!P0 BRA `(.L_x_2221) ;  /* 0x0000000000048947 */ /* 0x000fea0003800000 */
[----:B------:R-:W-:Y:S01]  /*61c0*/  BPT.TRAP 0x1 ;  /* 0x000000040000795c */ /* 0x000fe20000300000 */
.L_x_2221:
[----:B------:R-:W2:Y:S01]  /*61d0*/  LDL R4, [R1+0x8] ;  /* 0x0000080001047983 */ /* 0x000ea20000100800 */
[----:B------:R-:W-:Y:S01]  /*61e0*/  IMAD R69, R19, 0x8, R18 ;  /* 0x0000000813457824 */ /* 0x000fe200078e0212 */
[----:B------:R-:W-:Y:S01]  /*61f0*/  BSSY B1, `(.L_x_2222) ;  /* 0x0000005000017945 */ /* 0x000fe20003800000 */
[----:B------:R-:W-:Y:S02]  /*6200*/  SHF.R.S32.HI R77, RZ, 0x1f, R78 ;  /* 0x0000001fff4d7819 */ /* 0x000fe4000001144e */
[----:B--2---:R-:W-:-:S04]  /*6210*/  SHF.L.U32 R80, R4, 0x1f, RZ ;  /* 0x0000001f04507819 */ /* 0x004fc800000006ff */
[----:B------:R-:W0:Y:S02]  /*6220*/  SYNCS.PHASECHK.TRANS64.TRYWAIT P5, [R69+URZ+0x19c90], R80 ;  /* 0x019c9050450075a7 */ /* 0x000e2400080a017f */
[----:B0-----:R-:W-:Y:S05]  /*6230*/  @!P5 BRA `(.L_x_2223) ;  /* 0x000001600078d947 */ /* 0x001fea0003800000 */
.L_x_2468:
[----:B------:R-:W-:Y:S05]  /*6240*/  BSYNC B1 ;  /* 0x0000000000017941 */ /* 0x000fea0003800000 */
.L_x_2222:
        /* <DEDUP_REMOVED lines=29> */
.L_x_2472:
        /* <DEDUP_REMOVED lines=20> */
.L_x_2198:
[----:B------:R-:W-:Y:S05]  /*6560*/  BSYNC B0 ;  /* 0x0000000000007941 */ /* 0x000fea0003800000 */
.L_x_2189:
        /* <DEDUP_REMOVED lines=16> */
.L_x_2226:
[----:B------:R-:W-:Y:S05]  /*6670*/  BSYNC B0 ;  /* 0x0000000000007941 */ /* 0x000fea0003800000 */
.L_x_2225:
[----:B------:R-:W0:Y:S01]  /*6680*/  SYNCS.PHASECHK.TRANS64.TRYWAIT P0, [R69+URZ+0x19cb0], R80 ;  /* 0x019cb050450075a7 */ /* 0x000e22000800017f */
[----:B------:R-:W-:Y:S04]  /*6690*/  BSSY B0, `(.L_x_2227) ;  /* 0x0000002000007945 */ /* 0x000fe80003800000 */
[----:B0-----:R-:W-:Y:S05]  /*66a0*/  @!P0 BRA `(.L_x_2228) ;  /* 0x0000015c00b48947 */ /* 0x001fea0003800000 */
.L_x_2473:
[----:B------:R-:W-:Y:S05]  /*66b0*/  BSYNC B0 ;  /* 0x0000000000007941 */ /* 0x000fea0003800000 */
.L_x_2227:
        /* <DEDUP_REMOVED lines=45> */
.L_x_2230:
[----:B------:R-:W-:Y:S05]  /*6990*/  BSYNC B0 ;  /* 0x0000000000007941 */ /* 0x000fea0003800000 */
.L_x_2229:
        /* <DEDUP_REMOVED lines=19> */
.L_x_2184:
[----:B------:R-:W-:Y:S04]  /*6ad0*/  BSSY B0, `(.L_x_2232) ;  /* 0x0000004000007945 */ /* 0x000fe80003800000 */
[----:B------:R-:W-:Y:S05]  /*6ae0*/  @P0 BRA `(.L_x_2233) ;  /* 0x0000000000080947 */ /* 0x000fea0003800000 */
[----:B------:R-:W1:Y:S02]  /*6af0*/  FENCE.VIEW.ASYNC.G ;  /* 0x00000000000073c6 */ /* 0x000e640000000100 */
[----:B-1----:R-:W-:Y:S06]  /*6b00*/  BAR.ARV 0xc, 0x200 ;  /* 0x0308000000007b1d */ /* 0x002fec0000002000 */
.L_x_2233:
[----:B------:R-:W-:Y:S05]  /*6b10*/  BSYNC B0 ;  /* 0x0000000000007941 */ /* 0x000fea0003800000 */
.L_x_2232:
[----:B------:R-:W2:Y:S01]  /*6b20*/  LDL R2, [R1+0x60] ;  /* 0x0000600001027983 */ /* 0x000ea20000100800 */
[----:B------:R-:W-:Y:S01]  /*6b30*/  ULDC.64 UR4, c[0x0][0x990] ;  /* 0x0002640000047ab9 */ /* 0x000fe20000000a00 */
[----:B------:R-:W-:Y:S02]  /*6b40*/  ULDC.64 UR6, c[0x0][0x998] ;  /* 0x0002660000067ab9 */ /* 0x000fe40000000a00 */
[----:B0-----:R-:W2:Y:S01]  /*6b50*/  LDL R5, [R1+0x48] ;  /* 0x0000480001057983 */ /* 0x001ea20000100800 */
[----:B------:R-:W-:Y:S02]  /*6b60*/  ISETP.NE.U32.AND P0, PT, RZ, UR4, PT ;  /* 0x00000004ff007c0c */ /* 0x000fe4000bf05070 */
[----:B------:R-:W-:Y:S01]  /*6b70*/  ISETP.NE.U32.AND P1, PT, RZ, UR6, PT ;  /* 0x00000006ff007c0c */ /* 0x000fe2000bf25070 */
[----:B---3--:R-:W3:Y:S01]  /*6b80*/  LDL R14, [R1+0x30] ;  /* 0x00003000010e7983 */ /* 0x008ee20000100800 */
[----:B------:R-:W-:Y:S02]  /*6b90*/  ISETP.NE.AND.EX P0, PT, RZ, UR5, PT, P0 ;  /* 0x00000005ff007c0c */ /* 0x000fe4000bf05300 */
[----:B------:R-:W-:-:S11]  /*6ba0*/  ISETP.NE.AND.EX P1, PT, RZ, UR7, PT, P1 ;  /* 0x00000007ff007c0c */ /* 0x000fd6000bf25310 */
[----:B------:R-:W0:Y:S08]  /*6bb0*/  @P0 LDC.64 R6, c[0x0][0x9a8] ;  /* 0x00026a00ff060b82 */ /* 0x000e300000000a00 */
[----:B------:R-:W1:Y:S08]  /*6bc0*/  @P1 LDC.64 R8, c[0x0][0x9b8] ;  /* 0x00026e00ff081b82 */ /* 0x000e700000000a00 */
[----:B--2-4-:R-:W2:Y:S08]  /*6bd0*/  @P0 LDC.64 R10, c[0x0][0x9b0] ;  /* 0x00026c00ff0a0b82 */ /* 0x014eb00000000a00 */
[----:B------:R-:W4:Y:S01]  /*6be0*/  @P1 LDC.64 R12, c[0x0][0x9c0] ;  /* 0x00027000ff0c1b82 */ /* 0x000f220000000a00 */
[----:B------:R-:W-:Y:S01]  /*6bf0*/  @P0 SHF.R.S32.HI R15, RZ, 0x1f, R154 ;  /* 0x0000001fff0f0819 */ /* 0x000fe2000001149a */
[----:B0-----:R-:W-:-:S02]  /*6c00*/  @P0 IMAD R0, R2, R6, RZ ;  /* 0x0000000602000224 */ /* 0x001fc400078e02ff */
[----:B-1----:R-:W-:Y:S02]  /*6c10*/  @P1 IMAD R4, R2, R8, RZ ;  /* 0x0000000802041224 */ /* 0x002fe400078e02ff */
[C---:B------:R-:W-:Y:S02]  /*6c20*/  @P0 IMAD R7, R5.reuse, R7, R0 ;  /* 0x0000000705070224 */ /* 0x040fe400078e0200 */
[----:B------:R-:W-:-:S04]  /*6c30*/  @P0 IMAD.WIDE.U32 R2, R5, R6, RZ ;  /* 0x0000000605020225 */ /* 0x000fc800078e00ff */
[----:B------:R-:W-:Y:S01]  /*6c40*/  @P0 IMAD.IADD R3, R3, 0x1, R7 ;  /* 0x0000000103030824 */ /* 0x000fe200078e0207 */
[----:B------:R-:W-:Y:S01]  /*6c50*/  @P1 SHF.R.S32.HI R7, RZ, 0x1f, R154 ;  /* 0x0000001fff071819 */ /* 0x000fe2000001149a */
[C---:B------:R-:W-:Y:S02]  /*6c60*/  @P1 IMAD R9, R5.reuse, R9, R4 ;  /* 0x0000000905091224 */ /* 0x040fe400078e0204 */
[----:B------:R-:W-:-:S04]  /*6c70*/  @P1 IMAD.WIDE.U32 R4, R5, R8, RZ ;  /* 0x0000000805041225 */ /* 0x000fc800078e00ff */
[----:B--2---:R-:W-:Y:S02]  /*6c80*/  @P0 IMAD R0, R15, R10, RZ ;  /* 0x0000000a0f000224 */ /* 0x004fe400078e02ff */
[----:B----4-:R-:W-:Y:S02]  /*6c90*/  @P1 IMAD R6, R7, R12, RZ ;  /* 0x0000000c07061224 */ /* 0x010fe400078e02ff */
[----:B------:R-:W-:Y:S02]  /*6ca0*/  @P1 IMAD.IADD R5, R5, 0x1, R9 ;  /* 0x0000000105051824 */ /* 0x000fe400078e0209 */
[C---:B------:R-:W-:Y:S02]  /*6cb0*/  @P0 IMAD R9, R154.reuse, R11, R0 ;  /* 0x0000000b9a090224 */ /* 0x040fe400078e0200 */
[----:B------:R-:W-:-:S04]  /*6cc0*/  @P0 IMAD.WIDE.U32 R2, R154, R10, R2 ;  /* 0x0000000a9a020225 */ /* 0x000fc800078e0002 */
[C---:B------:R-:W-:Y:S02]  /*6cd0*/  @P1 IMAD R11, R154.reuse, R13, R6 ;  /* 0x0000000d9a0b1224 */ /* 0x040fe400078e0206 */
[----:B------:R-:W-:-:S04]  /*6ce0*/  @P1 IMAD.WIDE.U32 R6, R154, R12, R4 ;  /* 0x0000000c9a061225 */ /* 0x000fc800078e0004 */
[----:B------:R-:W-:Y:S01]  /*6cf0*/  @P0 IMAD.IADD R5, R3, 0x1, R9 ;  /* 0x0000000103050824 */ /* 0x000fe200078e0209 */
[----:B------:R-:W-:Y:S01]  /*6d00*/  @P1 LEA R8, P3, R6, UR6, 0x2 ;  /* 0x0000000606081c11 */ /* 0x000fe2000f8610ff */
[----:B------:R-:W-:Y:S01]  /*6d10*/  @P1 IMAD.IADD R3, R7, 0x1, R11 ;  /* 0x0000000107031824 */ /* 0x000fe200078e020b */
[----:B------:R-:W-:Y:S01]  /*6d20*/  @P0 LEA R4, P2, R2, UR4, 0x2 ;  /* 0x0000000402040c11 */ /* 0x000fe2000f8410ff */
[----:B------:R-:W-:Y:S01]  /*6d30*/  IMAD.MOV.U32 R0, RZ, RZ, 0x3f800000 ;  /* 0x3f800000ff007424 */ /* 0x000fe200078e00ff */
[----:B------:R-:W-:Y:S02]  /*6d40*/  ULDC UR4, c[0x0][0x988] ;  /* 0x0002620000047ab9 */ /* 0x000fe40000000800 */
[----:B------:R-:W-:Y:S01]  /*6d50*/  @P1 LEA.HI.X R9, R6, UR7, R3, 0x2, P3 ;  /* 0x0000000706091c11 */ /* 0x000fe200098f1403 */
[----:B------:R-:W-:Y:S01]  /*6d60*/  IMAD.MOV.U32 R3, RZ, RZ, 0x3f800000 ;  /* 0x3f800000ff037424 */ /* 0x000fe200078e00ff */
[----:B------:R-:W-:Y:S02]  /*6d70*/  @P0 LEA.HI.X R5, R2, UR5, R5, 0x2, P2 ;  /* 0x0000000502050c11 */ /* 0x000fe400090f1405 */
[----:B------:R-:W0:Y:S01]  /*6d80*/  LDC R2, c[0x0][0x448] ;  /* 0x00011200ff027b82 */ /* 0x000e220000000800 */
[----:B------:R-:W2:Y:S04]  /*6d90*/  @P1 LDG.E R0, desc[UR42][R8.64] ;  /* 0x0000002a08001981 */ /* 0x000ea8000c1e1900 */
[----:B------:R1:W2:Y:S01]  /*6da0*/  @P0 LDG.E R3, desc[UR42][R4.64] ;  /* 0x0000002a04030981 */ /* 0x0002a2000c1e1900 */
[----:B0-----:R-:W-:-:S13]  /*6db0*/  ISETP.NE.AND P0, PT, R2, 0x1, PT ;  /* 0x000000010200780c */ /* 0x001fda0003f05270 */
[----:B------:R-:W0:Y:S08]  /*6dc0*/  @P0 LDC R7, c[0x0][0x44c] ;  /* 0x00011300ff070b82 */ /* 0x000e300000000800 */
[----:B------:R-:W4:Y:S01]  /*6dd0*/  @P0 LDC R6, c[0x0][0x450] ;  /* 0x00011400ff060b82 */ /* 0x000f220000000800 */
[----:B---3--:R-:W-:-:S04]  /*6de0*/  VIADD R2, R14, 0xbf ;  /* 0x000000bf0e027836 */ /* 0x008fc80000000000 */
[----:B0-----:R-:W-:-:S05]  /*6df0*/  @P0 IMAD.HI.U32 R7, R2, R7, RZ ;  /* 0x0000000702070227 */ /* 0x001fca00078e00ff */
[----:B----4-:R-:W-:-:S05]  /*6e00*/  @P0 SHF.R.U32.HI R2, RZ, R6, R7 ;  /* 0x00000006ff020219 */ /* 0x010fca0000011607 */
[----:B------:R-:W-:-:S05]  /*6e10*/  IMAD.IADD R2, R27, 0x1, R2 ;  /* 0x000000011b027824 */ /* 0x000fca00078e0202 */
[----:B-1----:R-:W-:-:S04]  /*6e20*/  SHF.R.S32.HI R5, RZ, 0x1f, R2 ;  /* 0x0000001fff057819 */ /* 0x002fc80000011402 */
[----:B------:R-:W-:-:S04]  /*6e30*/  LEA.HI R5, R5, R2, RZ, 0x7 ;  /* 0x0000000205057211 */ /* 0x000fc800078f38ff */
[----:B------:R-:W-:-:S04]  /*6e40*/  SHF.R.S32.HI R5, RZ, 0x7, R5 ;  /* 0x00000007ff057819 */ /* 0x000fc80000011405 */
[----:B------:R-:W-:-:S04]  /*6e50*/  VIMNMX R88, R26, R5, PT ;  /* 0x000000051a587248 */ /* 0x000fc80003fe0100 */
[----:B------:R-:W-:Y:S02]  /*6e60*/  ISETP.GE.AND P1, PT, R88, 0x1, PT ;  /* 0x000000015800780c */ /* 0x000fe40003f26270 */
[----:B------:R-:W-:Y:S02]  /*6e70*/  CS2R R20, SRZ ;  /* 0x0000000000147805 */ /* 0x000fe4000001ff00 */
[----:B------:R-:W-:Y:S02]  /*6e80*/  PLOP3.LUT P0, PT, PT, PT, PT, 0x80, 0x0 ;  /* 0x000000000000781c */ /* 0x000fe40003f0f070 */
[----:B------:R-:W-:Y:S02]  /*6e90*/  CS2R R134, SRZ ;  /* 0x0000000000867805 */ /* 0x000fe4000001ff00 */
[----:B------:R-:W-:Y:S02]  /*6ea0*/  CS2R R28, SRZ ;  /* 0x00000000001c7805 */ /* 0x000fe4000001ff00 */
[----:B------:R-:W-:-:S02]  /*6eb0*/  CS2R R26, SRZ ;  /* 0x00000000001a7805 */ /* 0x000fc4000001ff00 */
[----:B------:R-:W-:Y:S01]  /*6ec0*/  CS2R R128, SRZ ;  /* 0x0000000000807805 */ /* 0x000fe2000001ff00 */
[----:B------:R-:W-:Y:S01]  /*6ed0*/  IMAD.MOV.U32 R25, RZ, RZ, RZ ;  /* 0x000000ffff197224 */ /* 0x000fe200078e00ff */
        /* <DEDUP_REMOVED lines=14> */
[----:B------:R-:W-:Y:S02]  /*6fc0*/  CS2R R8, SRZ ;  /* 0x0000000000087805 */ /* 0x000fe4000001ff00 */
[----:B------:R-:W-:Y:S02]  /*6fd0*/  CS2R R96, SRZ ;  /* 0x0000000000607805 */ /* 0x000fe4000001ff00 */
[----:B------:R-:W-:Y:S01]  /*6fe0*/  CS2R R94, SRZ ;  /* 0x00000000005e7805 */ /* 0x000fe2000001ff00 */
[----:B------:R-:W-:Y:S01]  /*6ff0*/  IMAD.MOV.U32 R38, RZ, RZ, RZ ;  /* 0x000000ffff267224 */ /* 0x000fe200078e00ff */
[----:B------:R-:W-:Y:S01]  /*7000*/  CS2R R6, SRZ ;  /* 0x0000000000067805 */ /* 0x000fe2000001ff00 */
[----:B------:R-:W-:-:S02]  /*7010*/  IMAD.MOV.U32 R89, RZ, RZ, RZ ;  /* 0x000000ffff597224 */ /* 0x000fc400078e00ff */
        /* <DEDUP_REMOVED lines=26> */
[----:B------:R-:W-:Y:S01]  /*71c0*/  MOV R5, UR5 ;  /* 0x0000000500057c02 */ /* 0x000fe20008000f00 */
        /* <DEDUP_REMOVED lines=10> */
.L_x_2236:
[----:B------:R-:W-:Y:S05]  /*7270*/  BSYNC B6 ;  /* 0x0000000000067941 */ /* 0x000fea0003800000 */
.L_x_2235:
        /* <DEDUP_REMOVED lines=13> */
.L_x_2240:
[----:B-1----:R1:W2:Y:S02]  /*7350*/  SYNCS.PHASECHK.TRANS64.TRYWAIT P0, [R18+URZ+0x19c00], R3 ;  /* 0x019c0003120075a7 */ /* 0x0022a4000800017f */
[----:B--2---:R-:W-:Y:S05]  /*7360*/  @!P0 NANOSLEEP.SYNCS 0x989680 ;  /* 0x009896800000895d */ /* 0x004fea0003900000 */
[----:B------:R-:W2:Y:S02]  /*7370*/  @!P0 SYNCS.PHASECHK.TRANS64 P0, [R18+URZ+0x19c00], R3 ;  /* 0x019c0003120085a7 */ /* 0x000ea4000800007f */
[----:B--2---:R-:W-:Y:S05]  /*7380*/  @!P0 BRA `(.L_x_2240) ;  /* 0xfffffffc00f08947 */ /* 0x004fea000383ffff */
.L_x_2239:
[----:B------:R-:W-:Y:S05]  /*7390*/  BSYNC B0 ;  /* 0x0000000000007941 */ /* 0x000fea0003800000 */
.L_x_2238:
[----:B------:R-:W-:Y:S05]  /*73a0*/  BRA `(.L_x_2241) ;  /* 0x0000004400847947 */ /* 0x000fea0003800000 */
.L_x_2237:
        /* <DEDUP_REMOVED lines=30> */
.L_x_2243:
[----:B------:R-:W-:Y:S05]  /*7590*/  BSYNC B6 ;  /* 0x0000000000067941 */ /* 0x000fea0003800000 */
.L_x_2242:
        /* <DEDUP_REMOVED lines=28> */
[----:B------:R-:W-:Y:S01]  /*7760*/  IMAD R4, R0, UR4, RZ ;  /* 0x0000000400047c24 */ /* 0x000fe2000f8e02ff */
[----:B------:R-:W-:Y:S01]  /*7770*/  IADD3 R5, P1, R8, UR8, RZ ;  /* 0x0000000808057c10 */ /* 0x000fe2000ff3e0ff */
[----:B------:R-:W-:-:S04]  /*7780*/  IMAD.WIDE.U32 R6, R11, UR4, R6 ;  /* 0x000000040b067c25 */ /* 0x000fc8000f8e0006 */
[----:B------:R-:W-:Y:S02]  /*7790*/  IMAD R0, R0, UR6, RZ ;  /* 0x0000000600007c24 */ /* 0x000fe4000f8e02ff */
        /* <DEDUP_REMOVED lines=11> */
[----:B------:R0:W4:Y:S02]  /*7850*/  SHFL.IDX PT, R14, R5, RZ, 0x1e1f ;  /* 0x001e1fff050e7589 */ /* 0x00012400000e0000 */
.L_x_2479:
[----:B0-----:R-:W5:Y:S04]  /*7860*/  LDL R5, [R1+0x34] ;  /* 0x0000340001057983 */ /* 0x001f680000100800 */
[----:B------:R-:W2:Y:S01]  /*7870*/  LDL R6, [R1+0x5c] ;  /* 0x00005c0001067983 */ /* 0x000ea20000100800 */
[----:B------:R-:W-:Y:S01]  /*7880*/  BSSY B1, `(.L_x_2247) ;  /* 0x0000030000017945 */ /* 0x000fe20003800000 */
[----:B------:R-:W-:Y:S02]  /*7890*/  CS2R R24, SRZ ;  /* 0x0000000000187805 */ /* 0x000fe4000001ff00 */
[----:B------:R-:W-:Y:S02]  /*78a0*/  CS2R R20, SRZ ;  /* 0x0000000000147805 */ /* 0x000fe4000001ff00 */
[----:B------:R-:W-:-:S02]  /*78b0*/  CS2R R8, SRZ ;  /* 0x0000000000087805 */ /* 0x000fc4000001ff00 */
[----:B------:R-:W-:Y:S02]  /*78c0*/  CS2R R26, SRZ ;  /* 0x00000000001a7805 */ /* 0x000fe4000001ff00 */
[----:B------:R-:W-:Y:S01]  /*78d0*/  CS2R R12, SRZ ;  /* 0x00000000000c7805 */ /* 0x000fe2000001ff00 */
[----:B-----5:R-:W-:Y:S01]  /*78e0*/  IMAD R38, R5, R38, RZ ;  /* 0x0000002605267224 */ /* 0x020fe200078e02ff */
[----:B--2---:R-:W-:-:S04]  /*78f0*/  LEA.HI R5, R6, R6, RZ, 0x1 ;  /* 0x0000000606057211 */ /* 0x004fc800078f08ff */
[----:B------:R-:W-:Y:S02]  /*7900*/  ISETP.GE.AND P0, PT, R10, R38, PT ;  /* 0x000000260a00720c */ /* 0x000fe40003f06270 */
[----:B------:R-:W-:Y:S02]  /*7910*/  CS2R R10, SRZ ;  /* 0x00000000000a7805 */ /* 0x000fe4000001ff00 */
[----:B------:R-:W-:-:S05]  /*7920*/  LOP3.LUT R5, R5, 0xfffffffe, RZ, 0xc0, !PT ;  /* 0xfffffffe05057812 */ /* 0x000fca00078ec0ff */
[----:B------:R-:W-:-:S05]  /*7930*/  IMAD.IADD R5, R6, 0x1, -R5 ;  /* 0x0000000106057824 */ /* 0x000fca00078e0a05 */
[----:B------:R-:W-:Y:S01]  /*7940*/  SHF.L.U32 R5, R5, 0x1f, RZ ;  /* 0x0000001f05057819 */ /* 0x000fe200000006ff */
[----:B------:R-:W-:Y:S06]  /*7950*/  @P0 BRA `(.L_x_2248) ;  /* 0x0000000000880947 */ /* 0x000fec0003800000 */
[----:B------:R-:W2:Y:S01]  /*7960*/  LDL.64 R28, [R1] ;  /* 0x00000000011c7983 */ /* 0x000ea20000100a00 */
        /* <DEDUP_REMOVED lines=33> */
.L_x_2248:
[----:B------:R-:W-:Y:S05]  /*7b80*/  BSYNC B1 ;  /* 0x0000000000017941 */ /* 0x000fea0003800000 */
.L_x_2247:
[----:B------:R-:W2:Y:S01]  /*7b90*/  SYNCS.PHASECHK.TRANS64.TRYWAIT P0, [R18+URZ+0x19c00], R5 ;  /* 0x019c0005120075a7 */ /* 0x000ea2000800017f */
[----:B------:R-:W-:Y:S01]  /*7ba0*/  IMAD R153, R153, -0xc0, R38 ;  /* 0xffffff4099997824 */ /* 0x000fe200078e0226 */
[----:B------:R-:W-:Y:S04]  /*7bb0*/  BSSY B1, `(.L_x_2249) ;  /* 0x0000004000017945 */ /* 0x000fe80003800000 */
[----:B------:R-:W-:-:S04]  /*7bc0*/  VIMNMX R153, R153, 0xc0, PT ;  /* 0x000000c099997848 */ /* 0x000fc80003fe0100 */
[----:B------:R-:W-:Y:S01]  /*7bd0*/  ISETP.GE.AND P1, PT, R39, R153, PT ;  /* 0x000000992700720c */ /* 0x000fe20003f26270 */
[----:B--2---:R-:W-:-:S12]  /*7be0*/  @!P0 BRA `(.L_x_2250) ;  /* 0x0000014800e48947 */ /* 0x004fd80003800000 */
.L_x_2480:
[----:B------:R-:W-:Y:S05]  /*7bf0*/  BSYNC B1 ;  /* 0x0000000000017941 */ /* 0x000fea0003800000 */
.L_x_2249:
[----:B------:R-:W-:Y:S05]  /*7c00*/  @P1 BRA `(.L_x_2251) ;  /* 0x0000003c00481947 */ /* 0x000fea0003800000 */
[----:B0-----:R-:W2:Y:S01]  /*7c10*/  LDL.64 R6, [R1] ;  /* 0x0000000001067983 */ /* 0x001ea20000100a00 */
[----:B-1----:R-:W2:Y:S03]  /*7c20*/  LDC R0, c[0x0][0x3f4] ;  /* 0x0000fd00ff007b82 */ /* 0x002ea60000000800 */
[----:B---3--:R-:W3:Y:S04]  /*7c30*/  LDL R4, [R1+0x20] ;  /* 0x0000200001047983 */ /* 0x008ee80000100800 */
[----:B------:R-:W4:Y:S01]  /*7c40*/  LDL R3, [R1+0x24] ;  /* 0x0000240001037983 */ /* 0x000f220000100800 */
[----:B------:R-:W-:Y:S01]  /*7c50*/  BSSY B1, `(.L_x_2252) ;  /* 0x000007b000017945 */ /* 0x000fe20003800000 */
[----:B--2---:R-:W-:-:S02]  /*7c60*/  ISETP.GE.AND P0, PT, R6, R0, PT ;  /* 0x000000000600720c */ /* 0x004fc40003f06270 */
[-C--:B---3--:R-:W-:Y:S02]  /*7c70*/  ISETP.GE.AND P1, PT, R4, R0.reuse, PT ;  /* 0x000000000400720c */ /* 0x088fe40003f26270 */
[----:B----4-:R-:W-:-:S09]  /*7c80*/  ISETP.GE.AND P2, PT, R3, R0, PT ;  /* 0x000000000300720c */ /* 0x010fd20003f46270 */
[----:B------:R-:W-:Y:S05]  /*7c90*/  @P0 BRA `(.L_x_2253) ;  /* 0x0000000400d80947 */ /* 0x000fea0003800000 */
[----:B------:R-:W0:Y:S01]  /*7ca0*/  LDS.128 R4, [R37+0xf000] ;  /* 0x00f0000025047984 */ /* 0x000e220000000c00 */
        /* <DEDUP_REMOVED lines=25> */
[-C--:B0-----:R-:W-:Y:S02]  /*7e40*/  F2FP.F16.E4M3.UNPACK_B R0, R6.reuse.H1 ;  /* 0x00000006ff00723e */ /* 0x081fe400030006ff */
[----:B------:R-:W-:Y:S02]  /*7e50*/  LOP3.LUT R29, R29, 0xff0000, R24, 0xf8, !PT ;  /* 0x00ff00001d1d7812 */ /* 0x000fe400078ef818 */
[----:B------:R-:W-:Y:S01]  /*7e60*/  F2FP.F16.E4M3.UNPACK_B R32, R31 ;  /* 0x0000001fff20723e */ /* 0x000fe200020006ff */
[--C-:B------:R-:W-:Y:S01]  /*7e70*/  HADD2.F32 R15, -RZ, R0.reuse.H1_H1 ;  /* 0x30000000ff0f7230 */ /* 0x100fe20000004100 */
[----:B------:R-:W-:Y:S01]  /*7e80*/  F2FP.F16.E4M3.UNPACK_B R28, R27 ;  /* 0x0000001bff1c723e */ /* 0x000fe200020006ff */
[----:B------:R-:W-:Y:S01]  /*7e90*/  HADD2.F32 R14, -RZ, R0.H0_H0 ;  /* 0x20000000ff0e7230 */ /* 0x000fe20000004100 */
        /* <DEDUP_REMOVED lines=13> */
[--C-:B------:R-:W-:Y:S01]  /*7f70*/  HADD2.F32 R5, -RZ, R3.reuse.H1_H1 ;  /* 0x30000003ff057230 */ /* 0x100fe20000004100 */
[----:B------:R-:W-:Y:S01]  /*7f80*/  F2FP.F16.E4M3.UNPACK_B R31, R31.H1 ;  /* 0x0000001fff1f723e */ /* 0x000fe200030006ff */
[C---:B------:R-:W-:Y:S01]  /*7f90*/  FFMA.FTZ R35, R14.reuse, R29, -R35 ;  /* 0x0000001d0e237223 */ /* 0x040fe20000010823 */
        /* <DEDUP_REMOVED lines=70> */
.L_x_2253:
[----:B------:R-:W-:Y:S05]  /*8400*/  BSYNC B1 ;  /* 0x0000000000017941 */ /* 0x000fea0003800000 */
.L_x_2252:
[----:B------:R-:W-:Y:S04]  /*8410*/  BSSY B1, `(.L_x_2254) ;  /* 0x000007c000017945 */ /* 0x000fe80003800000 */
[----:B------:R-:W-:Y:S05]  /*8420*/  @P1 BRA `(.L_x_2255) ;  /* 0x0000000400e81947 */ /* 0x000fea0003800000 */
[----:B0-----:R-:W0:Y:S01]  /*8430*/  LDS.128 R4, [R37+0x10800] ;  /* 0x0108000025047984 */ /* 0x001e220000000c00 */
        /* <DEDUP_REMOVED lines=121> */
.L_x_2255:
[----:B------:R-:W-:Y:S05]  /*8bd0*/  BSYNC B1 ;  /* 0x0000000000017941 */ /* 0x000fea0003800000 */
.L_x_2254:
[----:B------:R-:W-:Y:S05]  /*8be0*/  @P2 BRA `(.L_x_2251) ;  /* 0x0000002c00502947 */ /* 0x000fea0003800000 */
[----:B01----:R-:W0:Y:S01]  /*8bf0*/  LDS.128 R4, [R37+0x12000] ;  /* 0x0120000025047984 */ /* 0x003e220000000c00 */
        /* <DEDUP_REMOVED lines=118> */
.L_x_2245:
[----:B------:R-:W0:Y:S01]  /*9360*/  LDC R25, c[0x0][0x448] ;  /* 0x00011200ff197b82 */ /* 0x000e220000000800 */
[----:B------:R-:W-:Y:S01]  /*9370*/  IMAD.MOV.U32 R9, RZ, RZ, R10 ;  /* 0x000000ffff097224 */ /* 0x000fe200078e000a */
[----:B------:R-:W-:Y:S01]  /*9380*/  MOV R6, R24 ;  /* 0x0000001800067202 */ /* 0x000fe20000000f00 */
[----:B------:R-:W-:Y:S01]  /*9390*/  IMAD.MOV.U32 R7, RZ, RZ, R31 ;  /* 0x000000ffff077224 */ /* 0x000fe200078e001f */
[----:B------:R-:W-:Y:S01]  /*93a0*/  ULDC.64 UR4, c[0x0][0x3f8] ;  /* 0x0000fe0000047ab9 */ /* 0x000fe20000000a00 */
[----:B------:R-:W-:Y:S01]  /*93b0*/  IMAD.MOV.U32 R4, RZ, RZ, R26 ;  /* 0x000000ffff047224 */ /* 0x000fe200078e001a */
[----:B------:R-:W-:Y:S01]  /*93c0*/  ULDC.64 UR6, c[0x0][0x408] ;  /* 0x0001020000067ab9 */ /* 0x000fe20000000a00 */
[----:B------:R-:W-:Y:S01]  /*93d0*/  IMAD.MOV.U32 R5, RZ, RZ, R29 ;  /* 0x000000ffff057224 */ /* 0x000fe200078e001d */
[----:B------:R-:W-:Y:S01]  /*93e0*/  ULDC.64 UR8, c[0x0][0x400] ;  /* 0x0001000000087ab9 */ /* 0x000fe20000000a00 */
        /* <DEDUP_REMOVED lines=23> */
.L_x_2486:
[----:B------:R-:W5:Y:S04]  /*9560*/  LDL R4, [R1+0x34] ;  /* 0x0000340001047983 */ /* 0x000f680000100800 */
[----:B------:R-:W2:Y:S01]  /*9570*/  LDL R13, [R1+0x5c] ;  /* 0x00005c00010d7983 */ /* 0x000ea20000100800 */
[----:B------:R-:W-:Y:S01]  /*9580*/  BSSY B1, `(.L_x_2257) ;  /* 0x000002c000017945 */ /* 0x000fe20003800000 */
[----:B------:R-:W-:Y:S02]  /*9590*/  CS2R R8, SRZ ;  /* 0x0000000000087805 */ /* 0x000fe4000001ff00 */
[----:B------:R-:W-:Y:S02]  /*95a0*/  CS2R R14, SRZ ;  /* 0x00000000000e7805 */ /* 0x000fe4000001ff00 */
[----:B------:R-:W-:Y:S01]  /*95b0*/  CS2R R26, SRZ ;  /* 0x00000000001a7805 */ /* 0x000fe2000001ff00 */
[----:B-----5:R-:W-:Y:S01]  /*95c0*/  IMAD R38, R4, R25, RZ ;  /* 0x0000001904267224 */ /* 0x020fe200078e02ff */
[----:B------:R-:W-:-:S02]  /*95d0*/  CS2R R4, SRZ ;  /* 0x0000000000047805 */ /* 0x000fc4000001ff00 */
[----:B------:R-:W-:Y:S02]  /*95e0*/  CS2R R24, SRZ ;  /* 0x0000000000187805 */ /* 0x000fe4000001ff00 */
[----:B--2---:R-:W-:Y:S02]  /*95f0*/  LEA.HI R6, R13, R13, RZ, 0x1 ;  /* 0x0000000d0d067211 */ /* 0x004fe400078f08ff */
[----:B------:R-:W-:Y:S02]  /*9600*/  ISETP.GE.AND P0, PT, R10, R38, PT ;  /* 0x000000260a00720c */ /* 0x000fe40003f06270 */
[----:B------:R-:W-:Y:S02]  /*9610*/  CS2R R10, SRZ ;  /* 0x00000000000a7805 */ /* 0x000fe4000001ff00 */
[----:B------:R-:W-:Y:S02]  /*9620*/  LOP3.LUT R12, R6, 0xfffffffe, RZ, 0xc0, !PT ;  /* 0xfffffffe060c7812 */ /* 0x000fe400078ec0ff */
[----:B------:R-:W-:-:S03]  /*9630*/  CS2R R6, SRZ ;  /* 0x0000000000067805 */ /* 0x000fc6000001ff00 */
[----:B------:R-:W-:Y:S01]  /*9640*/  IMAD.IADD R39, R13, 0x1, -R12 ;  /* 0x000000010d277824 */ /* 0x000fe200078e0a0c */
[----:B------:R-:W-:-:S04]  /*9650*/  CS2R R12, SRZ ;  /* 0x00000000000c7805 */ /* 0x000fc8000001ff00 */
[----:B------:R-:W-:Y:S01]  /*9660*/  SHF.L.U32 R39, R39, 0x1f, RZ ;  /* 0x0000001f27277819 */ /* 0x000fe200000006ff */
[----:B------:R-:W-:Y:S06]  /*9670*/  @P0 BRA `(.L_x_2258) ;  /* 0x0000000000700947 */ /* 0x000fec0003800000 */
[----:B------:R-:W2:Y:S01]  /*9680*/  LDL R28, [R1+0x14] ;  /* 0x00001400011c7983 */ /* 0x000ea20000100800 */
        /* <DEDUP_REMOVED lines=12> */
[----:B----4-:R-:W-:-:S05]  /*9750*/  @!P4 IADD3 R30, P1, R16, R21, RZ ;  /* 0x00000015101ec210 */ /* 0x010fca0007f3e0ff */
[----:B---3--:R-:W-:Y:S02]  /*9760*/  @!P4 IMAD.X R31, R20, 0x1, R5, P1 ;  /* 0x00000001141fc824 */ /* 0x008fe400008e0605 */
[----:B--2---:R-:W-:Y:S01]  /*9770*/  @!P5 IMAD.SHL.U32 R4, R28, 0x10, RZ ;  /* 0x000000101c04d824 */ /* 0x004fe200078e00ff */
[----:B------:R-:W-:-:S04]  /*9780*/  @!P4 IADD3 R28, P0, R16, R3, RZ ;  /* 0x00000003101cc210 */ /* 0x000fc80007f1e0ff */
[----:B------:R-:W-:Y:S01]  /*9790*/  @!P5 IADD3 R32, P2, R4, R3, RZ ;  /* 0x000000030420d210 */ /* 0x000fe20007f5e0ff */
[----:B-1----:R-:W-:Y:S01]  /*97a0*/  @!P4 IMAD.X R29, R0, 0x1, R5, P0 ;  /* 0x00000001001dc824 */ /* 0x002fe200000e0605 */
[----:B------:R-:W-:Y:S02]  /*97b0*/  @!P5 IADD3 R34, P3, R4, R21, RZ ;  /* 0x000000150422d210 */ /* 0x000fe40007f7e0ff */
[----:B------:R-:W-:Y:S02]  /*97c0*/  @!P5 SHF.R.S32.HI R3, RZ, 0x1f, R4 ;  /* 0x0000001fff03d819 */ /* 0x000fe40000011404 */
[----:B------:R-:W-:Y:S01]  /*97d0*/  CS2R R4, SRZ ;  /* 0x0000000000047805 */ /* 0x000fe2000001ff00 */
[----:B------:R0:W5:Y:S02]  /*97e0*/  @!P4 LD.E.128 R12, desc[UR42][R28.64] ;  /* 0x0000002a1c0cc980 */ /* 0x000164000c101d00 */
[--C-:B------:R-:W-:Y:S02]  /*97f0*/  @!P5 IMAD.X R33, R0, 0x1, R3.reuse, P2 ;  /* 0x000000010021d824 */ /* 0x100fe400010e0603 */
[----:B------:R-:W-:Y:S01]  /*9800*/  @!P5 IMAD.X R35, R20, 0x1, R3, P3 ;  /* 0x000000011423d824 */ /* 0x000fe200018e0603 */
[----:B------:R0:W5:Y:S04]  /*9810*/  @!P4 LD.E.128 R4, desc[UR42][R30.64] ;  /* 0x0000002a1e04c980 */ /* 0x000168000c101d00 */
[----:B------:R0:W5:Y:S04]  /*9820*/  @!P5 LD.E.128 R24, desc[UR42][R32.64] ;  /* 0x0000002a2018d980 */ /* 0x000168000c101d00 */
[----:B------:R0:W5:Y:S02]  /*9830*/  @!P5 LD.E.128 R8, desc[UR42][R34.64] ;  /* 0x0000002a2208d980 */ /* 0x000164000c101d00 */
.L_x_2258:
[----:B------:R-:W-:Y:S05]  /*9840*/  BSYNC B1 ;  /* 0x0000000000017941 */ /* 0x000fea0003800000 */
.L_x_2257:
        /* <DEDUP_REMOVED lines=10> */
.L_x_2487:
[----:B------:R-:W-:Y:S05]  /*98f0*/  BSYNC B1 ;  /* 0x0000000000017941 */ /* 0x000fea0003800000 */
.L_x_2259:
        /* <DEDUP_REMOVED lines=259> */
.L_x_2262:
[----:B------:R-:W-:Y:S05]  /*a930*/  BSYNC B1 ;  /* 0x0000000000017941 */ /* 0x000fea0003800000 */
.L_x_2261:
        /* <DEDUP_REMOVED lines=255> */
.L_x_2251:
[----:B------:R-:W-:Y:S05]  /*b930*/  BSYNC B0 ;  /* 0x0000000000007941 */ /* 0x000fea0003800000 */
.L_x_2244:
        /* <DEDUP_REMOVED lines=8> */
.L_x_2241:
[----:B0-2---:R-:W-:-:S05]  /*b9c0*/  IMAD.U32 R0, RZ, RZ, UR36 ;  /* 0x00000024ff007e24 */ /* 0x005fca000f8e00ff */
[----:B------:R-:W-:-:S13]  /*b9d0*/  ISETP.NE.AND P0, PT, R0, 0x3, PT ;  /* 0x000000030000780c */ /* 0x000fda0003f05270 */
[----:B------:R-:W-:Y:S05]  /*b9e0*/  @!P0 BRA `(.L_x_2263) ;  /* 0x0000000000048947 */ /* 0x000fea0003800000 */
[----:B------:R-:W-:Y:S01]  /*b9f0*/  BPT.TRAP 0x1 ;  /* 0x000000040000795c */ /* 0x000fe20000300000 */
.L_x_2263:
[----:B-1----:R-:W-:Y:S01]  /*ba00*/  IMAD R3, R22, 0x8, R18 ;  /* 0x0000000816037824 */ /* 0x002fe200078e0212 */
[----:B---3-5:R-:W-:-:S04]  /*ba10*/  SHF.L.U32 R4, R156, 0x1f, RZ ;  /* 0x0000001f9c047819 */ /* 0x028fc800000006ff */
[----:B------:R0:W1:Y:S01]  /*ba20*/  SYNCS.PHASECHK.TRANS64.TRYWAIT P1, [R3+URZ+0x19c30], R4 ;  /* 0x019c3004030075a7 */ /* 0x000062000802017f */
[----:B------:R-:W-:Y:S05]  /*ba30*/  @!P0 BRA `(.L_x_2264) ;  /* 0x0000000000048947 */ /* 0x000fea0003800000 */
[----:B------:R-:W-:Y:S01]  /*ba40*/  BPT.TRAP 0x1 ;  /* 0x000000040000795c */ /* 0x000fe20000300000 */
.L_x_2264:
        /* <DEDUP_REMOVED lines=9> */
.L_x_2265:
[----:B01----:R-:W-:Y:S01]  /*bae0*/  IMAD R4, R22, 0x300, R155 ;  /* 0x0000030016047824 */ /* 0x003fe200078e029b */
        /* <DEDUP_REMOVED lines=11> */
[----:B------:R-:W-:Y:S02]  /*bba0*/  VIADD R20, R6, 0x300 ;  /* 0x0000030006147836 */ /* 0x000fe40000000000 */
[----:B------:R-:W-:Y:S02]  /*bbb0*/  VIADD R4, R4, 0x200 ;  /* 0x0000020004047836 */ /* 0x000fe40000000000 */
[----:B----4-:R-:W-:Y:S02]  /*bbc0*/  IMAD.MOV.U32 R21, RZ, RZ, -0x3ffffff0 ;  /* 0xc0000010ff157424 */ /* 0x010fe400078e00ff */
        /* <DEDUP_REMOVED lines=19> */
.L_x_2267:
[----:B------:R-:W2:Y:S01]  /*bd00*/  LDL R0, [R1+0x44] ;  /* 0x0000440001007983 */ /* 0x000ea20000100800 */
[----:B------:R-:W0:Y:S03]  /*bd10*/  LDC R4, c[0x0][0x448] ;  /* 0x00011200ff047b82 */ /* 0x000e260000000800 */
[----:B------:R-:W2:Y:S04]  /*bd20*/  LDL R94, [R1+0x30] ;  /* 0x00003000015e7983 */ /* 0x000ea80000100800 */
[----:B------:R-:W3:Y:S04]  /*bd30*/  LDL R10, [R1+0x40] ;  /* 0x00004000010a7983 */ /* 0x000ee80000100800 */
[----:B------:R-:W4:Y:S04]  /*bd40*/  LDL R90, [R1+0x38] ;  /* 0x00003800015a7983 */ /* 0x000f280000100800 */
[----:B------:R-:W5:Y:S04]  /*bd50*/  LDL R92, [R1+0x34] ;  /* 0x00003400015c7983 */ /* 0x000f680000100800 */
[----:B------:R-:W5:Y:S01]  /*bd60*/  LDL R96, [R1+0x10] ;  /* 0x0000100001607983 */ /* 0x000f620000100800 */
[----:B0-----:R-:W-:-:S13]  /*bd70*/  ISETP.NE.AND P4, PT, R4, 0x1, PT ;  /* 0x000000010400780c */ /* 0x001fda0003f85270 */
[----:B------:R-:W0:Y:S08]  /*bd80*/  @P4 LDC R5, c[0x0][0x44c] ;  /* 0x00011300ff054b82 */ /* 0x000e300000000800 */
[----:B------:R-:W1:Y:S01]  /*bd90*/  @P4 LDC R9, c[0x0][0x450] ;  /* 0x00011400ff094b82 */ /* 0x000e620000000800 */
[----:B--2---:R-:W-:-:S04]  /*bda0*/  IMAD.IADD R8, R0, 0x1, R94 ;  /* 0x0000000100087824 */ /* 0x004fc800078e025e */
[----:B0-----:R-:W-:-:S05]  /*bdb0*/  @P4 IMAD.HI.U32 R0, R8, R5, RZ ;  /* 0x0000000508004227 */ /* 0x001fca00078e00ff */
[----:B-1----:R-:W-:Y:S01]  /*bdc0*/  @P4 SHF.R.U32.HI R8, RZ, R9, R0 ;  /* 0x00000009ff084219 */ /* 0x002fe20000011600 */
[----:B------:R-:W-:-:S04]  /*bdd0*/  IMAD.MOV.U32 R5, RZ, RZ, -0x80 ;  /* 0xffffff80ff057424 */ /* 0x000fc800078e00ff */
[----:B------:R-:W0:Y:S01]  /*bde0*/  SHFL.IDX PT, R9, R8, 0x1, 0x1c1f ;  /* 0x003c1f0008097f89 */ /* 0x000e2200000e0000 */
[----:B------:R-:W-:-:S04]  /*bdf0*/  IMAD R0, R88, R5, 0x80 ;  /* 0x0000008058007424 */ /* 0x000fc800078e0205 */
[----:B------:R-:W-:Y:S02]  /*be00*/  VIADD R4, R0, 0x1 ;  /* 0x0000000100047836 */ /* 0x000fe40000000000 */
[----:B----4-:R-:W-:Y:S02]  /*be10*/  IMAD.IADD R5, R90, 0x1, R0 ;  /* 0x000000015a057824 */ /* 0x010fe400078e0200 */
[C---:B---3--:R-:W-:Y:S02]  /*be20*/  IMAD R4, R10.reuse, -0x2, R4 ;  /* 0xfffffffe0a047824 */ /* 0x048fe400078e0204 */
[----:B------:R-:W-:-:S03]  /*be30*/  IMAD R5, R10, -0x2, R5 ;  /* 0xfffffffe0a057824 */ /* 0x000fc600078e0205 */
[----:B-----5:R-:W-:-:S04]  /*be40*/  IADD3 R4, -R92, R4, R90 ;  /* 0x000000045c047210 */ /* 0x020fc80007ffe15a */
[----:B0-----:R-:W-:-:S04]  /*be50*/  VIADDMNMX R0, R9, R4, R5, PT ;  /* 0x0000000409007246 */ /* 0x001fc80003800105 */
        /* <DEDUP_REMOVED lines=93> */
[----:B------:R-:W-:-:S04]  /*c430*/  FMNMX.FTZ R10, R111, R10, !PT ;  /* 0x0000000a6f0a7209 */ /* 0x000fc80007810000 */
[----:B------:R-:W-:-:S05]  /*c440*/  FMNMX.FTZ R10, R87, R10, !PT ;  /* 0x0000000a570a7209 */ /* 0x000fca0007810000 */
[----:B------:R-:W0:Y:S04]  /*c450*/  SHFL.BFLY PT, R113, R10, 0x2, 0x1f ;  /* 0x0c401f000a717f89 */ /* 0x000e2800000e0000 */
[----:B------:R-:W1:Y:S01]  /*c460*/  SHFL.IDX PT, R8, R8, RZ, 0x1c1f ;  /* 0x001c1fff08087589 */ /* 0x000e6200000e0000 */
[----:B0-----:R-:W-:-:S05]  /*c470*/  FMNMX.FTZ R12, R10, R113, !PT ;  /* 0x000000710a0c7209 */ /* 0x001fca0007810000 */
[----:B------:R-:W0:Y:S01]  /*c480*/  SHFL.BFLY PT, R113, R12, 0x1, 0x1f ;  /* 0x0c201f000c717f89 */ /* 0x000e2200000e0000 */
[----:B-1----:R-:W-:-:S04]  /*c490*/  VIADDMNMX R5, R8, R4, R5, PT ;  /* 0x0000000408057246 */ /* 0x002fc80003800105 */
[C---:B------:R-:W-:Y:S02]  /*c4a0*/  ISETP.GT.AND P2, PT, R5.reuse, 0x1, PT ;  /* 0x000000010500780c */ /* 0x040fe40003f44270 */
[----:B------:R-:W-:Y:S02]  /*c4b0*/  ISETP.GT.AND P3, PT, R5, 0x8, PT ;  /* 0x000000080500780c */ /* 0x000fe40003f64270 */
[----:B0-----:R-:W-:-:S04]  /*c4c0*/  FMNMX.FTZ R0, R12, R113, !PT ;  /* 0x000000710c007209 */ /* 0x001fc80007810000 */
[----:B------:R-:W-:Y:S01]  /*c4d0*/  FSETP.NEU.FTZ.AND P1, PT, R0, -INF , PT ;  /* 0xff8000000000780b */ /* 0x000fe20003f3d000 */
[----:B------:R-:W-:-:S05]  /*c4e0*/  FFMA.FTZ R113, R2, R0, -8 ;  /* 0xc100000002717423 */ /* 0x000fca0000010000 */
[----:B------:R-:W-:Y:S02]  /*c4f0*/  FSEL R113, R113, RZ, P1 ;  /* 0x000000ff71717208 */ /* 0x000fe40000800000 */
[----:B------:R-:W-:Y:S02]  /*c500*/  ISETP.GT.AND P1, PT, R5, RZ, PT ;  /* 0x000000ff0500720c */ /* 0x000fe40003f24270 */
[----:B------:R-:W-:Y:S01]  /*c510*/  FSEL R25, R25, -INF , P2 ;  /* 0xff80000019197808 */ /* 0x000fe20001000000 */
[----:B------:R-:W-:-:S01]  /*c520*/  FFMA.FTZ R8, R2, R11, -R113 ;  /* 0x0000000b02087223 */ /* 0x000fc20000010871 */
[----:B------:R-:W-:Y:S01]  /*c530*/  FSEL R11, R24, -INF , P1 ;  /* 0xff800000180b7808 */ /* 0x000fe20000800000 */
[----:B------:R-:W-:-:S01]  /*c540*/  FFMA.FTZ R14, R2, R27, -R113 ;  /* 0x0000001b020e7223 */ /* 0x000fc20000010871 */
        /* <DEDUP_REMOVED lines=11> */
[----:B------:R-:W-:Y:S01]  /*c600*/  FMNMX.FTZ R12, R115, R12, !PT ;  /* 0x0000000c730c7209 */ /* 0x000fe20007810000 */
[----:B------:R0:W-:Y:S01]  /*c610*/  MUFU.EX2 R4, R14 ;  /* 0x0000000e00047308 */ /* 0x0001e20000000800 */
[----:B------:R-:W-:Y:S02]  /*c620*/  ISETP.GT.AND P1, PT, R5, 0x19, PT ;  /* 0x000000190500780c */ /* 0x000fe40003f24270 */
[----:B------:R-:W-:Y:S01]  /*c630*/  FMNMX.FTZ R12, R33, R12, !PT ;  /* 0x0000000c210c7209 */ /* 0x000fe20007810000 */
[----:B0-----:R-:W-:-:S01]  /*c640*/  FFMA.FTZ R14, R2, R13, -R113 ;  /* 0x0000000d020e7223 */ /* 0x001fc20000010871 */
[----:B------:R-:W-:-:S02]  /*c650*/  FSEL R13, R36, -INF , P2 ;  /* 0xff800000240d7808 */ /* 0x000fc40001000000 */
[----:B------:R-:W-:Y:S02]  /*c660*/  ISETP.GT.AND P2, PT, R5, 0x20, PT ;  /* 0x000000200500780c */ /* 0x000fe40003f44270 */
[----:B------:R-:W-:Y:S02]  /*c670*/  FSEL R37, R37, -INF , P1 ;  /* 0xff80000025257808 */ /* 0x000fe40000800000 */
[----:B------:R-:W-:Y:S01]  /*c680*/  FMNMX.FTZ R12, R13, R12, !PT ;  /* 0x0000000c0d0c7209 */ /* 0x000fe20007810000 */
[----:B------:R0:W-:Y:S01]  /*c690*/  MUFU.EX2 R10, R14 ;  /* 0x0000000e000a7308 */ /* 0x0001e20000000800 */
[C---:B------:R-:W-:Y:S02]  /*c6a0*/  ISETP.GT.AND P1, PT, R5.reuse, 0x21, PT ;  /* 0x000000210500780c */ /* 0x040fe40003f24270 */
[----:B------:R-:W-:Y:S02]  /*c6b0*/  FSEL R117, R40, -INF , P2 ;  /* 0xff80000028757808 */ /* 0x000fe40001000000 */
[----:B------:R-:W-:-:S02]  /*c6c0*/  ISETP.GT.AND P2, PT, R5, 0x28, PT ;  /* 0x000000280500780c */ /* 0x000fc40003f44270 */
[----:B0-----:R-:W-:Y:S02]  /*c6d0*/  FMNMX.FTZ R14, R37, R12, !PT ;  /* 0x0000000c250e7209 */ /* 0x001fe40007810000 */
[----:B------:R-:W-:Y:S02]  /*c6e0*/  FSEL R41, R41, -INF , P1 ;  /* 0xff80000029297808 */ /* 0x000fe40000800000 */
[----:B------:R-:W-:Y:S01]  /*c6f0*/  FMNMX.FTZ R14, R117, R14, !PT ;  /* 0x0000000e750e7209 */ /* 0x000fe20007810000 */
[----:B------:R-:W-:-:S01]  /*c700*/  FFMA.FTZ R24, R2, R15, -R113 ;  /* 0x0000000f02187223 */ /* 0x000fc20000010871 */
[----:B------:R-:W-:Y:S02]  /*c710*/  ISETP.GT.AND P1, PT, R5, 0x29, PT ;  /* 0x000000290500780c */ /* 0x000fe40003f24270 */
[----:B------:R-:W-:Y:S02]  /*c720*/  FSEL R15, R44, -INF , P2 ;  /* 0xff8000002c0f7808 */ /* 0x000fe40001000000 */
[----:B------:R-:W-:-:S02]  /*c730*/  FMNMX.FTZ R14, R41, R14, !PT ;  /* 0x0000000e290e7209 */ /* 0x000fc40007810000 */
        /* <DEDUP_REMOVED lines=60> */
[----:B------:R-:W-:Y:S02]  /*cb00*/  ISETP.GT.AND P1, PT, R5, 0x71, PT ;  /* 0x000000710500780c */ /* 0x000fe40003f24270 */
[----:B------:R-:W-:Y:S01]  /*cb10*/  FSEL R127, R80, -INF , P2 ;  /* 0xff800000507f7808 */ /* 0x000fe20001000000 */
[----:B------:R-:W-:-:S01]  /*cb20*/  FFMA.FTZ R34, R2, R97, -R113 ;  /* 0x0000006102227223 */ /* 0x000fc20000010871 */
[----:B------:R-:W-:-:S02]  /*cb30*/  ISETP.GT.AND P2, PT, R5, 0x78, PT ;  /* 0x000000780500780c */ /* 0x000fc40003f44270 */
[----:B0-----:R-:W-:Y:S02]  /*cb40*/  FMNMX.FTZ R32, R77, R30, !PT ;  /* 0x0000001e4d207209 */ /* 0x001fe40007810000 */
        /* <DEDUP_REMOVED lines=10> */
[----:B------:R-:W0:Y:S01]  /*cbf0*/  SHFL.BFLY PT, R5, R44, 0x1, 0x1f ;  /* 0x0c201f002c057f89 */ /* 0x000e2200000e0000 */
[----:B------:R-:W-:-:S01]  /*cc00*/  FFMA.FTZ R9, R2, R9, -R113 ;  /* 0x0000000902097223 */ /* 0x000fc20000010871 */
[----:B------:R-:W-:Y:S01]  /*cc10*/  FFMA.FTZ R31, R2, R31, -R113 ;  /* 0x0000001f021f7223 */ /* 0x000fe20000010871 */
[----:B0-----:R-:W-:-:S04]  /*cc20*/  FMNMX.FTZ R5, R44, R5, !PT ;  /* 0x000000052c057209 */ /* 0x001fc80007810000 */
[----:B------:R-:W-:Y:S01]  /*cc30*/  FSETP.NEU.FTZ.AND P1, PT, R5, -INF , PT ;  /* 0xff8000000500780b */ /* 0x000fe20003f3d000 */
[----:B------:R-:W-:-:S05]  /*cc40*/  FFMA.FTZ R46, R2, R5, -8 ;  /* 0xc1000000022e7423 */ /* 0x000fca0000010005 */
[----:B------:R-:W-:-:S05]  /*cc50*/  FSEL R46, R46, RZ, P1 ;  /* 0x000000ff2e2e7208 */ /* 0x000fca0000800000 */
[C-C-:B------:R-:W-:Y:S01]  /*cc60*/  FFMA.FTZ R148, R2.reuse, R11, -R46.reuse ;  /* 0x0000000b02947223 */ /* 0x140fe2000001082e */
[----:B------:R-:W-:-:S01]  /*cc70*/  FFMA.FTZ R11, R2, R25, -R46 ;  /* 0x00000019020b7223 */ /* 0x000fc2000001082e */
[----:B------:R-:W0:Y:S01]  /*cc80*/  MUFU.EX2 R9, R9 ;  /* 0x0000000900097308 */ /* 0x000e220000000800 */
[----:B------:R-:W-:-:S01]  /*cc90*/  FFMA.FTZ R27, R2, R27, -R46 ;  /* 0x0000001b021b7223 */ /* 0x000fc2000001082e */
[----:B------:R-:W-:-:S06]  /*cca0*/  FFMA.FTZ R48, R2, R29, -R46 ;  /* 0x0000001d02307223 */ /* 0x000fcc000001082e */
[----:B------:R-:W-:Y:S01]  /*ccb0*/  MUFU.EX2 R148, R148 ;  /* 0x0000009400947308 */ /* 0x000fe20000000800 */
[----:B------:R-:W-:-:S07]  /*ccc0*/  FFMA.FTZ R150, R2, R115, -R46 ;  /* 0x0000007302967223 */ /* 0x000fce000001082e */
[----:B------:R-:W1:Y:S01]  /*ccd0*/  MUFU.EX2 R11, R11 ;  /* 0x0000000b000b7308 */ /* 0x000e620000000800 */
[----:B------:R-:W-:-:S07]  /*cce0*/  FFMA.FTZ R35, R2, R35, -R113 ;  /* 0x0000002302237223 */ /* 0x000fce0000010871 */
[----:B------:R-:W2:Y:S01]  /*ccf0*/  MUFU.EX2 R8, R8 ;  /* 0x0000000800087308 */ /* 0x000ea20000000800 */
[----:B------:R-:W-:-:S07]  /*cd00*/  FFMA.FTZ R25, R2, R33, -R46 ;  /* 0x0000002102197223 */ /* 0x000fce000001082e */
[----:B------:R-:W3:Y:S01]  /*cd10*/  MUFU.EX2 R27, R27 ;  /* 0x0000001b001b7308 */ /* 0x000ee20000000800 */
[----:B------:R-:W-:-:S07]  /*cd20*/  FFMA.FTZ R33, R2, R15, -R46 ;  /* 0x0000000f02217223 */ /* 0x000fce000001082e */
[----:B------:R-:W4:Y:S01]  /*cd30*/  MUFU.EX2 R31, R31 ;  /* 0x0000001f001f7308 */ /* 0x000f220000000800 */
[----:B------:R-:W-:-:S01]  /*cd40*/  FFMA.FTZ R29, R2, R13, -R46 ;  /* 0x0000000d021d7223 */ /* 0x000fc2000001082e */
[----:B------:R-:W-:-:S06]  /*cd50*/  FFMA.FTZ R15, R2, R49, -R46 ;  /* 0x00000031020f7223 */ /* 0x000fcc000001082e */
[----:B------:R-:W5:Y:S01]  /*cd60*/  MUFU.EX2 R48, R48 ;  /* 0x0000003000307308 */ /* 0x000f620000000800 */
[----:B0-----:R-:W-:-:S01]  /*cd70*/  FADD.FTZ R49, R9, R4 ;  /* 0x0000000409317221 */ /* 0x001fc20000010000 */
[----:B------:R-:W-:Y:S01]  /*cd80*/  FFMA.FTZ R39, R2, R39, -R113 ;  /* 0x0000002702277223 */ /* 0x000fe20000010871 */
[----:B-1----:R-:W-:-:S05]  /*cd90*/  FADD.FTZ R58, R148, R11 ;  /* 0x0000000b943a7221 */ /* 0x002fca0000010000 */
[----:B------:R-:W0:Y:S01]  /*cda0*/  MUFU.EX2 R150, R150 ;  /* 0x0000009600967308 */ /* 0x000e220000000800 */
[----:B------:R-:W-:-:S01]  /*cdb0*/  FFMA.FTZ R50, R2, R37, -R46 ;  /* 0x0000002502327223 */ /* 0x000fc2000001082e */
[----:B--2---:R-:W-:-:S06]  /*cdc0*/  FADD.FTZ R60, R8, R49 ;  /* 0x00000031083c7221 */ /* 0x004fcc0000010000 */
[----:B------:R-:W1:Y:S01]  /*cdd0*/  MUFU.EX2 R35, R35 ;  /* 0x0000002300237308 */ /* 0x000e620000000800 */
[----:B------:R-:W-:-:S01]  /*cde0*/  FFMA.FTZ R54, R2, R53, -R46 ;  /* 0x0000003502367223 */ /* 0x000fc2000001082e */
[----:B------:R-:W-:Y:S01]  /*cdf0*/  FFMA.FTZ R13, R2, R41, -R46 ;  /* 0x00000029020d7223 */ /* 0x000fe2000001082e */
[----:B---3--:R-:W-:-:S05]  /*ce00*/  FADD.FTZ R53, R27, R58 ;  /* 0x0000003a1b357221 */ /* 0x008fca0000010000 */
[----:B------:R-:W2:Y:S01]  /*ce10*/  MUFU.EX2 R25, R25 ;  /* 0x0000001900197308 */ /* 0x000ea20000000800 */
[----:B------:R-:W-:-:S01]  /*ce20*/  FFMA.FTZ R144, R2, R117, -R46 ;  /* 0x0000007502907223 */ /* 0x000fc2000001082e */
[----:B------:R-:W-:Y:S01]  /*ce30*/  FFMA.FTZ R41, R2, R57, -R46 ;  /* 0x0000003902297223 */ /* 0x000fe2000001082e */
[----:B----4-:R-:W-:-:S01]  /*ce40*/  FADD.FTZ R57, R31, R60 ;  /* 0x0000003c1f397221 */ /* 0x010fc20000010000 */
[----:B------:R-:W-:-:S04]  /*ce50*/  FFMA.FTZ R43, R2, R43, -R113 ;  /* 0x0000002b022b7223 */ /* 0x000fc80000010871 */
[----:B------:R-:W3:Y:S01]  /*ce60*/  MUFU.EX2 R29, R29 ;  /* 0x0000001d001d7308 */ /* 0x000ee20000000800 */
[----:B-----5:R-:W-:-:S01]  /*ce70*/  FADD.FTZ R53, R48, R53 ;  /* 0x0000003530357221 */ /* 0x020fc20000010000 */
[----:B------:R-:W-:-:S06]  /*ce80*/  FADD.FTZ R62, R10, R57 ;  /* 0x000000390a3e7221 */ /* 0x000fcc0000010000 */
[----:B------:R-:W4:Y:S01]  /*ce90*/  MUFU.EX2 R39, R39 ;  /* 0x0000002700277308 */ /* 0x000f220000000800 */
[----:B0-----:R-:W-:-:S07]  /*cea0*/  FADD.FTZ R60, R150, R53 ;  /* 0x00000035963c7221 */ /* 0x001fce0000010000 */
[----:B------:R-:W0:Y:S01]  /*ceb0*/  MUFU.EX2 R50, R50 ;  /* 0x0000003200327308 */ /* 0x000e220000000800 */
[----:B-1----:R-:W-:-:S01]  /*cec0*/  FADD.FTZ R53, R35, R62 ;  /* 0x0000003e23357221 */ /* 0x002fc20000010000 */
[----:B------:R-:W-:Y:S01]  /*ced0*/  FFMA.FTZ R47, R2, R47, -R113 ;  /* 0x0000002f022f7223 */ /* 0x000fe20000010871 */
        /* <DEDUP_REMOVED lines=9> */
[----:B------:R-:W-:Y:S01]  /*cf70*/  FFMA.FTZ R51, R2, R51, -R113 ;  /* 0x0000003302337223 */ /* 0x000fe20000010871 */
[----:B0-----:R-:W-:-:S05]  /*cf80*/  FADD.FTZ R53, R50, R53 ;  /* 0x0000003532357221 */ /* 0x001fca0000010000 */
[----:B------:R-:W0:Y:S01]  /*cf90*/  MUFU.EX2 R33, R33 ;  /* 0x0000002100217308 */ /* 0x000e220000000800 */
[----:B------:R-:W-:-:S07]  /*cfa0*/  FADD.FTZ R62, R14, R57 ;  /* 0x000000390e3e7221 */ /* 0x000fce0000010000 */
[----:B------:R-:W4:Y:S01]  /*cfb0*/  MUFU.EX2 R47, R47 ;  /* 0x0000002f002f7308 */ /* 0x000f220000000800 */
[----:B-1----:R-:W-:-:S01]  /*cfc0*/  FADD.FTZ R60, R144, R53 ;  /* 0x00000035903c7221 */ /* 0x002fc20000010000 */
[----:B------:R-:W-:-:S06]  /*cfd0*/  FFMA.FTZ R37, R2, R89, -R46 ;  /* 0x0000005902257223 */ /* 0x000fcc000001082e */
[----:B------:R-:W1:Y:S01]  /*cfe0*/  MUFU.EX2 R52, R52 ;  /* 0x0000003400347308 */ /* 0x000e620000000800 */
[----:B------:R-:W-:Y:S01]  /*cff0*/  F2FP.SATFINITE.E4M3.F32.PACK_AB_MERGE_C R149, R31, R8, RZ ;  /* 0x000000081f95723e */ /* 0x000fe200048070ff */
[----:B------:R-:W-:Y:S01]  /*d000*/  FFMA.FTZ R55, R2, R55, -R113 ;  /* 0x0000003702377223 */ /* 0x000fe20000010871 */
[----:B--2---:R-:W-:-:S05]  /*d010*/  FADD.FTZ R31, R43, R62 ;  /* 0x0000003e2b1f7221 */ /* 0x004fca0000010000 */
[----:B------:R-:W2:Y:S01]  /*d020*/  MUFU.EX2 R146, R146 ;  /* 0x0000009200927308 */ /* 0x000ea20000000800 */
[----:B---3--:R-:W-:-:S01]  /*d030*/  FADD.FTZ R60, R13, R60 ;  /* 0x0000003c0d3c7221 */ /* 0x008fc20000010000 */
[----:B------:R-:W-:Y:S01]  /*d040*/  F2FP.SATFINITE.E4M3.F32.PACK_AB_MERGE_C R151, R39, R12, RZ ;  /* 0x0000000c2797723e */ /* 0x000fe200048070ff */
[----:B------:R-:W-:-:S05]  /*d050*/  FADD.FTZ R12, R24, R31 ;  /* 0x0000001f180c7221 */ /* 0x000fca0000010000 */
[----:B------:R-:W3:Y:S01]  /*d060*/  MUFU.EX2 R51, R51 ;  /* 0x0000003300337308 */ /* 0x000ee20000000800 */
[----:B------:R-:W-:Y:S01]  /*d070*/  F2FP.SATFINITE.E4M3.F32.PACK_AB_MERGE_C R39, R48, R27, RZ ;  /* 0x0000001b3027723e */ /* 0x000fe200048070ff */
[----:B0-----:R-:W-:-:S06]  /*d080*/  FADD.FTZ R27, R33, R60 ;  /* 0x0000003c211b7221 */ /* 0x001fcc0000010000 */
[----:B------:R-:W0:Y:S01]  /*d090*/  MUFU.EX2 R15, R15 ;  /* 0x0000000f000f7308 */ /* 0x000e220000000800 */
[----:B------:R-:W-:-:S01]  /*d0a0*/  FFMA.FTZ R140, R2, R121, -R46 ;  /* 0x00000079028c7223 */ /* 0x000fc2000001082e */
[----:B----4-:R-:W-:Y:S01]  /*d0b0*/  FADD.FTZ R31, R47, R12 ;  /* 0x0000000c2f1f7221 */ /* 0x010fe20000010000 */
[----:B------:R-:W-:-:S01]  /*d0c0*/  FFMA.FTZ R59, R2, R59, -R113 ;  /* 0x0000003b023b7223 */ /* 0x000fc20000010871 */
[----:B------:R-:W-:-:S04]  /*d0d0*/  F2FP.SATFINITE.E4M3.F32.PACK_AB_MERGE_C R50, R50, R29, RZ ;  /* 0x0000001d3232723e */ /* 0x000fc800048070ff */
[----:B------:R-:W4:Y:S01]  /*d0e0*/  MUFU.EX2 R37, R37 ;  /* 0x0000002500257308 */ /* 0x000f220000000800 */
[----:B-1----:R-:W-:-:S01]  /*d0f0*/  FADD.FTZ R29, R52, R27 ;  /* 0x0000001b341d7221 */ /* 0x002fc20000010000 */
[----:B------:R-:W-:-:S06]  /*d100*/  FADD.FTZ R48, R26, R31 ;  /* 0x0000001f1a307221 */ /* 0x000fcc0000010000 */
[----:B------:R-:W1:Y:S01]  /*d110*/  MUFU.EX2 R55, R55 ;  /* 0x0000003700377308 */ /* 0x000e620000000800 */
[----:B--2---:R-:W-:-:S01]  /*d120*/  FADD.FTZ R12, R146, R29 ;  /* 0x0000001d920c7221 */ /* 0x004fc20000010000 */
[----:B------:R-:W-:-:S06]  /*d130*/  FFMA.FTZ R99, R2, R99, -R113 ;  /* 0x0000006302637223 */ /* 0x000fcc0000010871 */
[----:B------:R-:W2:Y:S01]  /*d140*/  MUFU.EX2 R54, R54 ;  /* 0x0000003600367308 */ /* 0x000ea20000000800 */
[----:B------:R-:W-:-:S01]  /*d150*/  FFMA.FTZ R45, R2, R91, -R46 ;  /* 0x0000005b022d7223 */ /* 0x000fc2000001082e */
[----:B------:R-:W-:Y:S01]  /*d160*/  F2FP.SATFINITE.E4M3.F32.PACK_AB_MERGE_C R149, R4, R9, R149 ;  /* 0x000000090495723e */ /* 0x000fe20004807095 */
[----:B------:R-:W-:-:S05]  /*d170*/  FFMA.FTZ R81, R2, R63, -R113 ;  /* 0x0000003f02517223 */ /* 0x000fca0000010871 */
[----:B------:R5:W2:Y:S01]  /*d180*/  MUFU.EX2 R30, R34 ;  /* 0x00000022001e7308 */ /* 0x000aa20000000800 */
[----:B---3--:R-:W-:-:S01]  /*d190*/  FADD.FTZ R9, R51, R48 ;  /* 0x0000003033097221 */ /* 0x008fc20000010000 */
[----:B------:R-:W-:Y:S02]  /*d1a0*/  VIADD R3, R3, 0x19c40 ;  /* 0x00019c4003037836 */ /* 0x000fe40000000000 */
[----:B0-----:R-:W-:-:S04]  /*d1b0*/  FADD.FTZ R12, R15, R12 ;  /* 0x0000000c0f0c7221 */ /* 0x001fc80000010000 */
[----:B------:R-:W0:Y:S01]  /*d1c0*/  MUFU.EX2 R140, R140 ;  /* 0x0000008c008c7308 */ /* 0x000e220000000800 */
[----:B------:R-:W-:-:S01]  /*d1d0*/  FFMA.FTZ R56, R2, R61, -R46 ;  /* 0x0000003d02387223 */ /* 0x000fc2000001082e */
[----:B------:R-:W-:-:S06]  /*d1e0*/  FADD.FTZ R4, R28, R9 ;  /* 0x000000091c047221 */ /* 0x000fcc0000010000 */
[----:B------:R-:W3:Y:S01]  /*d1f0*/  MUFU.EX2 R59, R59 ;  /* 0x0000003b003b7308 */ /* 0x000ee20000000800 */
[----:B-----5:R-:W-:-:S01]  /*d200*/  FFMA.FTZ R34, R2, R101, -R113 ;  /* 0x0000006502227223 */ /* 0x020fc20000010871 */
[----:B------:R-:W-:Y:S01]  /*d210*/  PRMT R3, R96, 0x654, R3 ;  /* 0x0000065460037816 */ /* 0x000fe20000000003 */
[----:B----4-:R-:W-:-:S05]  /*d220*/  FADD.FTZ R9, R37, R12 ;  /* 0x0000000c25097221 */ /* 0x010fca0000010000 */
[----:B------:R-:W4:Y:S01]  /*d230*/  MUFU.EX2 R41, R41 ;  /* 0x0000002900297308 */ /* 0x000f220000000800 */
[----:B------:R-:W-:-:S01]  /*d240*/  FFMA.FTZ R142, R2, R123, -R46 ;  /* 0x0000007b028e7223 */ /* 0x000fc2000001082e */
[C---:B-1----:R-:W-:Y:S01]  /*d250*/  F2FP.SATFINITE.E4M3.F32.PACK_AB_MERGE_C R147, R55.reuse, R28, RZ ;  /* 0x0000001c3793723e */ /* 0x042fe200048070ff */
[----:B------:R-:W-:-:S05]  /*d260*/  FADD.FTZ R55, R55, R4 ;  /* 0x0000000437377221 */ /* 0x000fca0000010000 */
[----:B------:R-:W1:Y:S01]  /*d270*/  MUFU.EX2 R32, R99 ;  /* 0x0000006300207308 */ /* 0x000e620000000800 */
[----:B------:R-:W-:-:S01]  /*d280*/  FFMA.FTZ R63, R2, R67, -R113 ;  /* 0x00000043023f7223 */ /* 0x000fc20000010871 */
[----:B------:R5:W-:Y:S01]  /*d290*/  SYNCS.ARRIVE.TRANS64.RED.A1T0 RZ, [R3+URZ], RZ ;  /* 0x000000ff03ff79a7 */ /* 0x000be2000810043f */
[----:B--2---:R-:W-:-:S05]  /*d2a0*/  FADD.FTZ R9, R54, R9 ;  /* 0x0000000936097221 */ /* 0x004fca0000010000 */
[----:B------:R-:W2:Y:S01]  /*d2b0*/  MUFU.EX2 R45, R45 ;  /* 0x0000002d002d7308 */ /* 0x000ea20000000800 */
[----:B------:R-:W-:-:S01]  /*d2c0*/  FADD.FTZ R12, R30, R55 ;  /* 0x000000371e0c7221 */ /* 0x000fc20000010000 */
[----:B-----5:R-:W-:-:S06]  /*d2d0*/  FFMA.FTZ R3, R2, R65, -R46 ;  /* 0x0000004102037223 */ /* 0x020fcc000001082e */
[----:B------:R-:W5:Y:S01]  /*d2e0*/  MUFU.EX2 R81, R81 ;  /* 0x0000005100517308 */ /* 0x000f620000000800 */
[----:B------:R-:W-:-:S01]  /*d2f0*/  FFMA.FTZ R36, R2, R103, -R113 ;  /* 0x0000006702247223 */ /* 0x000fc20000010871 */
[----:B------:R-:W-:Y:S01]  /*d300*/  F2FP.SATFINITE.E4M3.F32.PACK_AB_MERGE_C R151, R35, R10, R151 ;  /* 0x0000000a2397723e */ /* 0x000fe20004807097 */
[----:B0-----:R-:W-:-:S05]  /*d310*/  FADD.FTZ R10, R140, R9 ;  /* 0x000000098c0a7221 */ /* 0x001fca0000010000 */
[----:B------:R-:W0:Y:S01]  /*d320*/  MUFU.EX2 R56, R56 ;  /* 0x0000003800387308 */ /* 0x000e220000000800 */
[----:B------:R-:W-:-:S01]  /*d330*/  FFMA.FTZ R49, R2, R93, -R46 ;  /* 0x0000005d02317223 */ /* 0x000fc2000001082e */
[----:B------:R-:W-:Y:S01]  /*d340*/  FFMA.FTZ R67, R2, R71, -R113 ;  /* 0x0000004702437223 */ /* 0x000fe20000010871 */
[----:B---3--:R-:W-:-:S05]  /*d350*/  FADD.FTZ R9, R59, R12 ;  /* 0x0000000c3b097221 */ /* 0x008fca0000010000 */
[----:B------:R-:W3:Y:S01]  /*d360*/  MUFU.EX2 R34, R34 ;  /* 0x0000002200227308 */ /* 0x000ee20000000800 */
[----:B----4-:R-:W-:-:S01]  /*d370*/  FADD.FTZ R10, R41, R10 ;  /* 0x0000000a290a7221 */ /* 0x010fc20000010000 */
[----:B------:R-:W-:-:S06]  /*d380*/  FFMA.FTZ R58, R2, R69, -R46 ;  /* 0x00000045023a7223 */ /* 0x000fcc000001082e */
[----:B------:R-:W4:Y:S01]  /*d390*/  MUFU.EX2 R142, R142 ;  /* 0x0000008e008e7308 */ /* 0x000f220000000800 */
[----:B-1----:R-:W-:-:S01]  /*d3a0*/  FADD.FTZ R12, R32, R9 ;  /* 0x00000009200c7221 */ /* 0x002fc20000010000 */
[----:B------:R-:W-:-:S06]  /*d3b0*/  FFMA.FTZ R38, R2, R105, -R113 ;  /* 0x0000006902267223 */ /* 0x000fcc0000010871 */
[----:B------:R-:W1:Y:S01]  /*d3c0*/  MUFU.EX2 R63, R63 ;  /* 0x0000003f003f7308 */ /* 0x000e620000000800 */
[----:B--2---:R-:W-:-:S01]  /*d3d0*/  FADD.FTZ R9, R45, R10 ;  /* 0x0000000a2d097221 */ /* 0x004fc20000010000 */
[----:B-----5:R-:W-:-:S06]  /*d3e0*/  F2FP.SATFINITE.E4M3.F32.PACK_AB_MERGE_C R141, R81, R32, RZ ;  /* 0x00000020518d723e */ /* 0x020fcc00048070ff */
[----:B------:R-:W2:Y:S01]  /*d3f0*/  MUFU.EX2 R3, R3 ;  /* 0x0000000300037308 */ /* 0x000ea20000000800 */
[----:B------:R-:W-:-:S01]  /*d400*/  FADD.FTZ R81, R81, R12 ;  /* 0x0000000c51517221 */ /* 0x000fc20000010000 */
[----:B------:R-:W-:-:S06]  /*d410*/  FFMA.FTZ R71, R2, R75, -R113 ;  /* 0x0000004b02477223 */ /* 0x000fcc0000010871 */
[----:B------:R-:W5:Y:S01]  /*d420*/  MUFU.EX2 R36, R36 ;  /* 0x0000002400247308 */ /* 0x000f620000000800 */
[----:B------:R-:W-:-:S01]  /*d430*/  FFMA.FTZ R125, R2, R125, -R46 ;  /* 0x0000007d027d7223 */ /* 0x000fc2000001082e */
[----:B0-----:R-:W-:-:S06]  /*d440*/  FADD.FTZ R9, R56, R9 ;  /* 0x0000000938097221 */ /* 0x001fcc0000010000 */
[----:B------:R-:W0:Y:S01]  /*d450*/  MUFU.EX2 R49, R49 ;  /* 0x0000003100317308 */ /* 0x000e220000000800 */
[----:B------:R-:W-:-:S01]  /*d460*/  FFMA.FTZ R40, R2, R107, -R113 ;  /* 0x0000006b02287223 */ /* 0x000fc20000010871 */
[----:B------:R-:W-:-:S06]  /*d470*/  FFMA.FTZ R75, R2, R79, -R113 ;  /* 0x0000004f024b7223 */ /* 0x000fcc0000010871 */
[----:B------:R-:W0:Y:S01]  /*d480*/  MUFU.EX2 R67, R67 ;  /* 0x0000004300437308 */ /* 0x000e220000000800 */
[----:B---3--:R-:W-:-:S01]  /*d490*/  FADD.FTZ R12, R34, R81 ;  /* 0x00000051220c7221 */ /* 0x008fc20000010000 */
[C-C-:B------:R-:W-:Y:S01]  /*d4a0*/  FFMA.FTZ R73, R2.reuse, R73, -R46.reuse ;  /* 0x0000004902497223 */ /* 0x140fe2000001082e */
[----:B------:R-:W-:-:S05]  /*d4b0*/  FFMA.FTZ R95, R2, R95, -R46 ;  /* 0x0000005f025f7223 */ /* 0x000fca000001082e */
[----:B------:R-:W3:Y:S01]  /*d4c0*/  MUFU.EX2 R58, R58 ;  /* 0x0000003a003a7308 */ /* 0x000ee20000000800 */
[----:B----4-:R-:W-:-:S01]  /*d4d0*/  FADD.FTZ R10, R142, R9 ;  /* 0x000000098e0a7221 */ /* 0x010fc20000010000 */
[----:B------:R-:W-:Y:S01]  /*d4e0*/  F2FP.SATFINITE.E4M3.F32.PACK_AB_MERGE_C R148, R11, R148, R39 ;  /* 0x000000940b94723e */ /* 0x000fe20004807027 */
[----:B------:R-:W-:-:S01]  /*d4f0*/  FFMA.FTZ R77, R2, R77, -R46 ;  /* 0x0000004d024d7223 */ /* 0x000fc2000001082e */
[----:B------:R-:W4:Y:S04]  /*d500*/  @P4 LDC R11, c[0x0][0x44c] ;  /* 0x00011300ff0b4b82 */ /* 0x000f280000000800 */
[----:B------:R-:W3:Y:S01]  /*d510*/  MUFU.EX2 R38, R38 ;  /* 0x0000002600267308 */ /* 0x000ee20000000800 */
[----:B-1----:R-:W-:-:S01]  /*d520*/  FADD.FTZ R9, R63, R12 ;  /* 0x0000000c3f097221 */ /* 0x002fc20000010000 */
[----:B--2---:R-:W-:-:S06]  /*d530*/  FADD.FTZ R10, R3, R10 ;  /* 0x0000000a030a7221 */ /* 0x004fcc0000010000 */
[----:B------:R-:W1:Y:S01]  /*d540*/  MUFU.EX2 R8, R125 ;  /* 0x0000007d00087308 */ /* 0x000e620000000800 */
[----:B------:R-:W-:Y:S01]  /*d550*/  F2FP.SATFINITE.E4M3.F32.PACK_AB_MERGE_C R145, R47, R24, RZ ;  /* 0x000000182f91723e */ /* 0x000fe200048070ff */
[----:B-----5:R-:W-:Y:S01]  /*d560*/  FADD.FTZ R12, R36, R9 ;  /* 0x00000009240c7221 */ /* 0x020fe20000010000 */
[----:B------:R-:W-:-:S01]  /*d570*/  FFMA.FTZ R42, R2, R109, -R113 ;  /* 0x0000006d022a7223 */ /* 0x000fc20000010871 */
[C-C-:B------:R-:W-:Y:S01]  /*d580*/  FFMA.FTZ R127, R2.reuse, R127, -R46.reuse ;  /* 0x0000007f027f7223 */ /* 0x140fe2000001082e */
[----:B------:R-:W-:-:S01]  /*d590*/  FFMA.FTZ R97, R2, R97, -R46 ;  /* 0x0000006102617223 */ /* 0x000fc2000001082e */
[C-C-:B------:R-:W-:Y:S01]  /*d5a0*/  FFMA.FTZ R129, R2.reuse, R129, -R46.reuse ;  /* 0x0000008102817223 */ /* 0x140fe2000001082e */
[----:B------:R-:W2:Y:S01]  /*d5b0*/  @P4 LDC R24, c[0x0][0x450] ;  /* 0x00011400ff184b82 */ /* 0x000ea20000000800 */
[----:B------:R-:W5:Y:S01]  /*d5c0*/  MUFU.EX2 R71, R71 ;  /* 0x0000004700477308 */ /* 0x000f620000000800 */
[----:B------:R-:W-:-:S01]  /*d5d0*/  FFMA.FTZ R46, R2, R85, -R46 ;  /* 0x00000055022e7223 */ /* 0x000fc2000001082e */
[----:B0-----:R-:W-:-:S06]  /*d5e0*/  FADD.FTZ R9, R49, R10 ;  /* 0x0000000a31097221 */ /* 0x001fcc0000010000 */
[----:B------:R-:W0:Y:S01]  /*d5f0*/  MUFU.EX2 R27, R73 ;  /* 0x00000049001b7308 */ /* 0x000e220000000800 */
[C---:B------:R-:W-:Y:S01]  /*d600*/  F2FP.SATFINITE.E4M3.F32.PACK_AB_MERGE_C R143, R67.reuse, R36, RZ ;  /* 0x00000024438f723e */ /* 0x040fe200048070ff */
[----:B------:R-:W-:-:S06]  /*d610*/  FADD.FTZ R67, R67, R12 ;  /* 0x0000000c43437221 */ /* 0x000fcc0000010000 */
[----:B------:R-:W-:Y:S01]  /*d620*/  MUFU.EX2 R40, R40 ;  /* 0x0000002800287308 */ /* 0x000fe20000000800 */
[----:B------:R-:W-:-:S07]  /*d630*/  FFMA.FTZ R79, R2, R83, -R113 ;  /* 0x00000053024f7223 */ /* 0x000fce0000010871 */
[----:B------:R-:W4:Y:S01]  /*d640*/  MUFU.EX2 R75, R75 ;  /* 0x0000004b004b7308 */ /* 0x000f220000000800 */
[----:B---3--:R-:W-:-:S07]  /*d650*/  FADD.FTZ R9, R58, R9 ;  /* 0x000000093a097221 */ /* 0x008fce0000010000 */
[----:B------:R-:W-:Y:S01]  /*d660*/  MUFU.EX2 R95, R95 ;  /* 0x0000005f005f7308 */ /* 0x000fe20000000800 */
[----:B------:R-:W-:-:S07]  /*d670*/  F2FP.SATFINITE.E4M3.F32.PACK_AB_MERGE_C R145, R43, R14, R145 ;  /* 0x0000000e2b91723e */ /* 0x000fce0004807091 */
[----:B------:R-:W3:Y:S01]  /*d680*/  MUFU.EX2 R4, R77 ;  /* 0x0000004d00047308 */ /* 0x000ee20000000800 */
[----:B------:R-:W-:Y:S01]  /*d690*/  F2FP.SATFINITE.E4M3.F32.PACK_AB_MERGE_C R49, R58, R49, RZ ;  /* 0x000000313a31723e */ /* 0x000fe200048070ff */
[C-C-:B------:R-:W-:Y:S01]  /*d6a0*/  FFMA.FTZ R44, R2.reuse, R111, -R113.reuse ;  /* 0x0000006f022c7223 */ /* 0x140fe20000010871 */
[----:B------:R-:W-:-:S01]  /*d6b0*/  FFMA.FTZ R83, R2, R87, -R113 ;  /* 0x0000005702537223 */ /* 0x000fc20000010871 */
[----:B------:R-:W-:Y:S01]  /*d6c0*/  FADD.FTZ R14, R38, R67 ;  /* 0x00000043260e7221 */ /* 0x000fe20000010000 */
[----:B-1----:R-:W-:-:S03]  /*d6d0*/  FADD.FTZ R12, R8, R9 ;  /* 0x00000009080c7221 */ /* 0x002fc60000010000 */
[----:B------:R-:W1:Y:S01]  /*d6e0*/  MUFU.EX2 R42, R42 ;  /* 0x0000002a002a7308 */ /* 0x000e620000000800 */
[----:B------:R-:W-:Y:S01]  /*d6f0*/  F2FP.SATFINITE.E4M3.F32.PACK_AB_MERGE_C R142, R3, R142, R49 ;  /* 0x0000008e038e723e */ /* 0x000fe20004807031 */
[----:B-----5:R-:W-:-:S06]  /*d700*/  FADD.FTZ R3, R71, R14 ;  /* 0x0000000e47037221 */ /* 0x020fcc0000010000 */
[----:B------:R-:W-:Y:S01]  /*d710*/  MUFU.EX2 R129, R129 ;  /* 0x0000008100817308 */ /* 0x000fe20000000800 */
[----:B0-----:R-:W-:-:S07]  /*d720*/  FADD.FTZ R12, R27, R12 ;  /* 0x0000000c1b0c7221 */ /* 0x001fce0000010000 */
[----:B------:R-:W0:Y:S01]  /*d730*/  MUFU.EX2 R46, R46 ;  /* 0x0000002e002e7308 */ /* 0x000e220000000800 */
[----:B----4-:R-:W-:-:S07]  /*d740*/  F2FP.SATFINITE.E4M3.F32.PACK_AB_MERGE_C R137, R75, R40, RZ ;  /* 0x000000284b89723e */ /* 0x010fce00048070ff */
[----:B------:R-:W4:Y:S01]  /*d750*/  MUFU.EX2 R127, R127 ;  /* 0x0000007f007f7308 */ /* 0x000f220000000800 */
[----:B------:R-:W-:-:S01]  /*d760*/  FADD.FTZ R40, R40, R3 ;  /* 0x0000000328287221 */ /* 0x000fc20000010000 */
[----:B---3--:R-:W-:-:S06]  /*d770*/  F2FP.SATFINITE.E4M3.F32.PACK_AB_MERGE_C R136, R4, R95, RZ ;  /* 0x0000005f0488723e */ /* 0x008fcc00048070ff */
[----:B------:R-:W3:Y:S01]  /*d780*/  MUFU.EX2 R79, R79 ;  /* 0x0000004f004f7308 */ /* 0x000ee20000000800 */
[----:B------:R-:W-:-:S07]  /*d790*/  FADD.FTZ R95, R95, R12 ;  /* 0x0000000c5f5f7221 */ /* 0x000fce0000010000 */
[----:B------:R-:W5:Y:S01]  /*d7a0*/  MUFU.EX2 R10, R97 ;  /* 0x00000061000a7308 */ /* 0x000f620000000800 */
[----:B------:R-:W-:-:S01]  /*d7b0*/  FADD.FTZ R75, R75, R40 ;  /* 0x000000284b4b7221 */ /* 0x000fc20000010000 */
[----:B------:R-:W-:-:S06]  /*d7c0*/  @P4 IMAD.HI.U32 R9, R94, R11, RZ ;  /* 0x0000000b5e094227 */ /* 0x000fcc00078e00ff */
[----:B------:R-:W-:Y:S08]  /*d7d0*/  MUFU.EX2 R44, R44 ;  /* 0x0000002c002c7308 */ /* 0x000ff00000000800 */
[----:B------:R-:W5:Y:S01]  /*d7e0*/  MUFU.EX2 R83, R83 ;  /* 0x0000005300537308 */ /* 0x000f620000000800 */
[----:B------:R-:W-:-:S01]  /*d7f0*/  FADD.FTZ R4, R4, R95 ;  /* 0x0000005f04047221 */ /* 0x000fc20000010000 */
[----:B------:R-:W-:Y:S01]  /*d800*/  F2FP.SATFINITE.E4M3.F32.PACK_AB_MERGE_C R136, R27, R8, R136 ;  /* 0x000000081b88723e */ /* 0x000fe20004807088 */
[----:B------:R-:W-:-:S02]  /*d810*/  IMAD.MOV.U32 R11, RZ, RZ, R94 ;  /* 0x000000ffff0b7224 */ /* 0x000fc400078e005e */
[----:B-1----:R-:W-:Y:S01]  /*d820*/  FADD.FTZ R8, R42, R75 ;  /* 0x0000004b2a087221 */ /* 0x002fe20000010000 */
[----:B0-----:R-:W-:Y:S01]  /*d830*/  F2FP.SATFINITE.E4M3.F32.PACK_AB_MERGE_C R138, R46, R129, RZ ;  /* 0x000000812e8a723e */ /* 0x001fe200048070ff */
[----:B----4-:R-:W-:Y:S01]  /*d840*/  FADD.FTZ R3, R127, R4 ;  /* 0x000000047f037221 */ /* 0x010fe20000010000 */
[----:B--2---:R-:W-:Y:S01]  /*d850*/  @P4 SHF.R.U32.HI R11, RZ, R24, R9 ;  /* 0x00000018ff0b4219 */ /* 0x004fe20000011609 */
[----:B---3--:R-:W-:Y:S01]  /*d860*/  FADD.FTZ R9, R79, R8 ;  /* 0x000000084f097221 */ /* 0x008fe20000010000 */
[C---:B-----5:R-:W-:Y:S01]  /*d870*/  F2FP.SATFINITE.E4M3.F32.PACK_AB_MERGE_C R138, R10.reuse, R127, R138 ;  /* 0x0000007f0a8a723e */ /* 0x060fe2000480708a */
[----:B------:R-:W-:Y:S01]  /*d880*/  FADD.FTZ R10, R10, R3 ;  /* 0x000000030a0a7221 */ /* 0x000fe20000010000 */
[----:B------:R-:W-:Y:S02]  /*d890*/  IADD3 R8, R11, R90, -R92 ;  /* 0x0000005a0b087210 */ /* 0x000fe40007ffe85c */
[----:B------:R-:W-:Y:S01]  /*d8a0*/  F2FP.SATFINITE.E4M3.F32.PACK_AB_MERGE_C R3, R83, R44, RZ ;  /* 0x0000002c5303723e */ /* 0x000fe200048070ff */
[----:B------:R-:W-:-:S01]  /*d8b0*/  FADD.FTZ R44, R44, R9 ;  /* 0x000000092c2c7221 */ /* 0x000fc20000010000 */
[----:B------:R-:W-:-:S04]  /*d8c0*/  SHF.R.S32.HI R9, RZ, 0x1f, R8 ;  /* 0x0000001fff097819 */ /* 0x000fc80000011408 */
[----:B------:R-:W-:-:S04]  /*d8d0*/  LEA.HI R9, R9, R8, RZ, 0x7 ;  /* 0x0000000809097211 */ /* 0x000fc800078f38ff */
[----:B------:R-:W-:-:S04]  /*d8e0*/  SHF.R.S32.HI R9, RZ, 0x7, R9 ;  /* 0x00000007ff097819 */ /* 0x000fc80000011409 */
[----:B------:R-:W-:Y:S01]  /*d8f0*/  VIMNMX R12, RZ, R9, !PT ;  /* 0x00000009ff0c7248 */ /* 0x000fe20007fe0100 */
[----:B------:R-:W-:-:S04]  /*d900*/  VIADD R14, R88, 0xfffffffe ;  /* 0xfffffffe580e7836 */ /* 0x000fc80000000000 */
[----:B------:R0:W-:Y:S01]  /*d910*/  STL [R1+0x2c], R12 ;  /* 0x00002c0c01007387 */ /* 0x0001e20000100800 */
[----:B------:R-:W-:Y:S01]  /*d920*/  ISETP.GE.AND P1, PT, R14, R12, PT ;  /* 0x0000000c0e00720c */ /* 0x000fe20003f26270 */
[----:B------:R-:W-:Y:S01]  /*d930*/  FADD.FTZ R129, R129, R10 ;  /* 0x0000000a81817221 */ /* 0x000fe20000010000 */
[----:B------:R-:W-:Y:S01]  /*d940*/  LOP3.LUT R23, R23, 0xffffffef, RZ, 0xc0, !PT ;  /* 0xffffffef17177812 */ /* 0x000fe200078ec0ff */
[----:B------:R-:W-:Y:S01]  /*d950*/  BSSY B0, `(.L_x_2268) ;  /* 0x00002a8000007945 */ /* 0x000fe20003800000 */
[----:B------:R-:W-:Y:S02]  /*d960*/  F2FP.SATFINITE.E4M3.F32.PACK_AB_MERGE_C R33, R52, R33, RZ ;  /* 0x000000213421723e */ /* 0x000fe400048070ff */
[----:B------:R-:W-:Y:S02]  /*d970*/  F2FP.SATFINITE.E4M3.F32.PACK_AB_MERGE_C R37, R54, R37, RZ ;  /* 0x000000253625723e */ /* 0x000fe400048070ff */
[----:B------:R-:W-:Y:S01]  /*d980*/  F2FP.SATFINITE.E4M3.F32.PACK_AB_MERGE_C R45, R56, R45, RZ ;  /* 0x0000002d382d723e */ /* 0x000fe200048070ff */
[----:B------:R-:W-:Y:S01]  /*d990*/  FADD.FTZ R4, R46, R129 ;  /* 0x000000812e047221 */ /* 0x000fe20000010000 */
[----:B------:R-:W-:Y:S01]  /*d9a0*/  F2FP.SATFINITE.E4M3.F32.PACK_AB_MERGE_C R139, R79, R42, R3 ;  /* 0x0000002a4f8b723e */ /* 0x000fe20004807003 */
[----:B------:R-:W-:Y:S01]  /*d9b0*/  FADD.FTZ R3, R83, R44 ;  /* 0x0000002c53037221 */ /* 0x000fe20000010000 */
[----:B------:R-:W-:-:S02]  /*d9c0*/  @P4 LOP3.LUT R23, R23, 0x10, RZ, 0xfc, !PT ;  /* 0x0000001017174812 */ /* 0x000fc400078efcff */
[----:B------:R-:W-:Y:S02]  /*d9d0*/  CS2R R134, SRZ ;  /* 0x0000000000867805 */ /* 0x000fe4000001ff00 */
[----:B------:R-:W-:Y:S02]  /*d9e0*/  F2FP.SATFINITE.E4M3.F32.PACK_AB_MERGE_C R150, R25, R150, R50 ;  /* 0x000000961996723e */ /* 0x000fe40004807032 */
[----:B------:R-:W-:Y:S02]  /*d9f0*/  CS2R R132, SRZ ;  /* 0x0000000000847805 */ /* 0x000fe4000001ff00 */
[----:B------:R-:W-:Y:S02]  /*da00*/  F2FP.SATFINITE.E4M3.F32.PACK_AB_MERGE_C R144, R13, R144, R33 ;  /* 0x000000900d90723e */ /* 0x000fe40004807021 */
[----:B------:R-:W-:Y:S02]  /*da10*/  CS2R R130, SRZ ;  /* 0x0000000000827805 */ /* 0x000fe4000001ff00 */
[----:B------:R-:W-:-:S02]  /*da20*/  F2FP.SATFINITE.E4M3.F32.PACK_AB_MERGE_C R146, R15, R146, R37 ;  /* 0x000000920f92723e */ /* 0x000fc40004807025 */
        /* <DEDUP_REMOVED lines=26> */
[----:B0-----:R-:W-:Y:S06]  /*dbd0*/  @!P1 BRA `(.L_x_2269) ;  /* 0x0000002400fc9947 */ /* 0x001fec0003800000 */
[----:B------:R-:W-:Y:S01]  /*dbe0*/  BSSY B1, `(.L_x_2269) ;  /* 0x000027e000017945 */ /* 0x000fe20003800000 */
[----:B------:R-:W-:Y:S01]  /*dbf0*/  IMAD.MOV.U32 R12, RZ, RZ, R0 ;  /* 0x000000ffff0c7224 */ /* 0x000fe200078e0000 */
[----:B------:R-:W-:Y:S01]  /*dc00*/  MOV R8, R22 ;  /* 0x0000001600087202 */ /* 0x000fe20000000f00 */
[----:B------:R-:W-:Y:S02]  /*dc10*/  IMAD.MOV.U32 R13, RZ, RZ, R5 ;  /* 0x000000ffff0d7224 */ /* 0x000fe400078e0005 */
[----:B------:R-:W-:Y:S02]  /*dc20*/  IMAD.MOV.U32 R9, RZ, RZ, R156 ;  /* 0x000000ffff097224 */ /* 0x000fe400078e009c */
[----:B------:R-:W-:-:S07]  /*dc30*/  IMAD.MOV.U32 R135, RZ, RZ, RZ ;  /* 0x000000ffff877224 */ /* 0x000fce00078e00ff */
.L_x_2282:
[----:B------:R-:W-:-:S04]  /*dc40*/  ISETP.NE.AND P1, PT, R8, 0x1, PT ;  /* 0x000000010800780c */ /* 0x000fc80003f25270 */
[----:B------:R-:W-:-:S04]  /*dc50*/  SEL R156, RZ, 0x1, P1 ;  /* 0x00000001ff9c7807 */ /* 0x000fc80000800000 */
[----:B------:R-:W-:Y:S01]  /*dc60*/  LOP3.LUT R156, R9, R156, RZ, 0x3c, !PT ;  /* 0x0000009c099c7212 */ /* 0x000fe200078e3cff */
[----:B------:R-:W-:Y:S06]  /*dc70*/  @!P0 BRA `(.L_x_2270) ;  /* 0x0000000000048947 */ /* 0x000fec0003800000 */
[----:B------:R-:W-:Y:S01]  /*dc80*/  BPT.TRAP 0x1 ;  /* 0x000000040000795c */ /* 0x000fe20000300000 */
.L_x_2270:
[----:B------:R-:W-:Y:S01]  /*dc90*/  VIADD R22, R8, 0x1 ;  /* 0x0000000108167836 */ /* 0x000fe20000000000 */
[----:B------:R-:W-:-:S04]  /*dca0*/  SHF.L.U32 R5, R156, 0x1f, RZ ;  /* 0x0000001f9c057819 */ /* 0x000fc800000006ff */
[----:B------:R-:W-:-:S04]  /*dcb0*/  ISETP.NE.AND P1, PT, R22, 0x2, PT ;  /* 0x000000021600780c */ /* 0x000fc80003f25270 */
[----:B------:R-:W-:-:S05]  /*dcc0*/  SEL R22, R22, RZ, P1 ;  /* 0x000000ff16167207 */ /* 0x000fca0000800000 */
[----:B------:R-:W-:-:S04]  /*dcd0*/  IMAD R0, R22, 0x8, R18 ;  /* 0x0000000816007824 */ /* 0x000fc800078e0212 */
[----:B------:R0:W1:Y:S01]  /*dce0*/  SYNCS.PHASECHK.TRANS64.TRYWAIT P1, [R0+URZ+0x19c30], R5 ;  /* 0x019c3005000075a7 */ /* 0x000062000802017f */
[----:B------:R-:W-:Y:S05]  /*dcf0*/  @!P0 BRA `(.L_x_2271) ;  /* 0x0000000000048947 */ /* 0x000fea0003800000 */
[----:B------:R-:W-:Y:S01]  /*dd00*/  BPT.TRAP 0x1 ;  /* 0x000000040000795c */ /* 0x000fe20000300000 */
.L_x_2271:
[----:B------:R-:W-:Y:S01]  /*dd10*/  BSSY B2, `(.L_x_2272) ;  /* 0x0000006000027945 */ /* 0x000fe20003800000 */
[----:B------:R-:W-:Y:S02]  /*dd20*/  IMAD R24, R22, 0x300, R155 ;  /* 0x0000030016187824 */ /* 0x000fe400078e029b */
[----:B------:R-:W-:Y:S01]  /*dd30*/  IMAD.MOV.U32 R25, RZ, RZ, -0x3ffffff0 ;  /* 0xc0000010ff197424 */ /* 0x000fe200078e00ff */
[----:B-1----:R-:W-:Y:S06]  /*dd40*/  @P1 BRA `(.L_x_2273) ;  /* 0x0000000000081947 */ /* 0x002fec0003800000 */
[----:B------:R-:W1:Y:S02]  /*dd50*/  SYNCS.PHASECHK.TRANS64.TRYWAIT P1, [R0+URZ+0x19c30], R5 ;  /* 0x019c3005000075a7 */ /* 0x000e64000802017f */
[----:B-1----:R-:W-:Y:S05]  /*dd60*/  @!P1 BRA `(.L_x_2274) ;  /* 0x000000ec00309947 */ /* 0x002fea0003800000 */
.L_x_2273:
[----:B------:R-:W-:Y:S05]  /*dd70*/  BSYNC B2 ;  /* 0x0000000000027941 */ /* 0x000fea0003800000 */
.L_x_2272:
[C---:B------:R-:W-:Y:S01]  /*dd80*/  R2UR UR6, R24.reuse ;  /* 0x00000000180672ca */ /* 0x040fe200000e0000 */
[C---:B------:R-:W-:Y:S01]  /*dd90*/  VIADD R10, R24.reuse, 0x100 ;  /* 0x00000100180a7836 */ /* 0x040fe20000000000 */
[----:B------:R-:W-:Y:S01]  /*dda0*/  R2UR UR7, R25 ;  /* 0x00000000190772ca */ /* 0x000fe200000e0000 */
[----:B------:R-:W-:Y:S01]  /*ddb0*/  VIADD R24, R24, 0x200 ;  /* 0x0000020018187836 */ /* 0x000fe20000000000 */
[----:B------:R-:W-:Y:S01]  /*ddc0*/  R2UR UR4, R6 ;  /* 0x00000000060472ca */ /* 0x000fe200000e0000 */
[----:B------:R-:W-:Y:S01]  /*ddd0*/  IMAD.MOV.U32 R25, RZ, RZ, -0x3ffffff0 ;  /* 0xc0000010ff197424 */ /* 0x000fe200078e00ff */
[----:B------:R-:W-:Y:S01]  /*dde0*/  R2UR UR5, R7 ;  /* 0x00000000070572ca */ /* 0x000fe200000e0000 */
[----:B------:R-:W-:Y:S01]  /*ddf0*/  IMAD.MOV.U32 R11, RZ, RZ, -0x3ffffff0 ;  /* 0xc0000010ff0b7424 */ /* 0x000fe200078e00ff */
[----:B------:R-:W-:Y:S02]  /*de00*/  R2UR UR14, R24 ;  /* 0x00000000180e72ca */ /* 0x000fe400000e0000 */
[----:B------:R-:W-:-:S02]  /*de10*/  R2UR UR15, R25 ;  /* 0x00000000190f72ca */ /* 0x000fc400000e0000 */
[----:B------:R-:W-:Y:S01]  /*de20*/  WARPGROUP.ARRIVE ;  /* 0x00000000000079c5 */ /* 0x000fe20000000000 */
[----:B------:R-:W-:Y:S02]  /*de30*/  R2UR UR10, R10 ;  /* 0x000000000a0a72ca */ /* 0x000fe400000e0000 */
[----:B------:R-:W-:Y:S02]  /*de40*/  R2UR UR11, R11 ;  /* 0x000000000b0b72ca */ /* 0x000fe400000e0000 */
[----:B------:R-:W-:Y:S02]  /*de50*/  R2UR UR8, R152 ;  /* 0x00000000980872ca */ /* 0x000fe400000e0000 */
[----:B------:R-:W-:Y:S01]  /*de60*/  QGMMA.64x128x32.F32.E4M3.E4M3 R24, gdesc[UR4], RZ, !UPT, gsb0 ;  /* 0x01e00000041879f3 */ /* 0x000fe2000c0008ff */
[----:B------:R-:W-:Y:S02]  /*de70*/  R2UR UR9, R153 ;  /* 0x00000000990972ca */ /* 0x000fe400000e0000 */
        /* <DEDUP_REMOVED lines=11> */
.L_x_2275:
[----:B01----:R-:W-:Y:S01]  /*df30*/  SHF.L.U32 R5, R9, 0x1f, RZ ;  /* 0x0000001f09057819 */ /* 0x003fe200000006ff */
[----:B------:R-:W-:-:S04]  /*df40*/  IMAD R15, R8, 0x8, R18 ;  /* 0x00000008080f7824 */ /* 0x000fc800078e0212 */
[----:B------:R0:W1:Y:S01]  /*df50*/  SYNCS.PHASECHK.TRANS64.TRYWAIT P1, [R15+URZ+0x19c50], R5 ;  /* 0x019c50050f0075a7 */ /* 0x000062000802017f */
[----:B------:R-:W-:Y:S05]  /*df60*/  @!P0 BRA `(.L_x_2276) ;  /* 0x0000000000048947 */ /* 0x000fea0003800000 */
[----:B------:R-:W-:Y:S01]  /*df70*/  BPT.TRAP 0x1 ;  /* 0x000000040000795c */ /* 0x000fe20000300000 */
.L_x_2276:
[----:B------:R-:W-:Y:S04]  /*df80*/  BSSY B2, `(.L_x_2277) ;  /* 0x0000004000027945 */ /* 0x000fe80003800000 */
[----:B-1----:R-:W-:Y:S05]  /*df90*/  @P1 BRA `(.L_x_2278) ;  /* 0x0000000000081947 */ /* 0x002fea0003800000 */
[----:B------:R-:W1:Y:S02]  /*dfa0*/  SYNCS.PHASECHK.TRANS64.TRYWAIT P1, [R15+URZ+0x19c50], R5 ;  /* 0x019c50050f0075a7 */ /* 0x000e64000802017f */
[----:B-1----:R-:W-:Y:S05]  /*dfb0*/  @!P1 BRA `(.L_x_2279) ;  /* 0x000000e800b09947 */ /* 0x002fea0003800000 */
.L_x_2278:
[----:B------:R-:W-:Y:S05]  /*dfc0*/  BSYNC B2 ;  /* 0x0000000000027941 */ /* 0x000fea0003800000 */
.L_x_2277:
        /* <DEDUP_REMOVED lines=34> */
.L_x_2280:
[----:B------:R-:W2:Y:S01]  /*e1f0*/  LDL R136, [R1+0x10] ;  /* 0x0000100001887983 */ /* 0x000ea20000100800 */
[----:B------:R-:W0:Y:S03]  /*e200*/  LDC R5, c[0x0][0x448] ;  /* 0x00011200ff057b82 */ /* 0x000e260000000800 */
[----:B------:R-:W3:Y:S04]  /*e210*/  LDL R138, [R1+0x30] ;  /* 0x00003000018a7983 */ /* 0x000ee80000100800 */
[----:B------:R-:W3:Y:S04]  /*e220*/  LDL R137, [R1+0x44] ;  /* 0x0000440001897983 */ /* 0x000ee80000100800 */
[----:B------:R-:W4:Y:S04]  /*e230*/  LDL R11, [R1+0x40] ;  /* 0x00004000010b7983 */ /* 0x000f280000100800 */
[----:B------:R-:W5:Y:S04]  /*e240*/  LDL R10, [R1+0x38] ;  /* 0x00003800010a7983 */ /* 0x000f680000100800 */
[----:B------:R-:W5:Y:S01]  /*e250*/  LDL R9, [R1+0x34] ;  /* 0x0000340001097983 */ /* 0x000f620000100800 */
[----:B0-----:R-:W-:Y:S01]  /*e260*/  ISETP.NE.AND P1, PT, R5, 0x1, PT ;  /* 0x000000010500780c */ /* 0x001fe20003f25270 */
[----:B------:R-:W-:-:S12]  /*e270*/  VIADD R0, R0, 0x19c40 ;  /* 0x00019c4000007836 */ /* 0x000fd80000000000 */
[----:B------:R-:W0:Y:S08]  /*e280*/  @P1 LDC R8, c[0x0][0x44c] ;  /* 0x00011300ff081b82 */ /* 0x000e300000000800 */
[----:B------:R-:W1:Y:S01]  /*e290*/  @P1 LDC R5, c[0x0][0x450] ;  /* 0x00011400ff051b82 */ /* 0x000e620000000800 */
[----:B------:R-:W-:-:S04]  /*e2a0*/  LOP3.LUT R23, R23, 0xffffffdf, RZ, 0xc0, !PT ;  /* 0xffffffdf17177812 */ /* 0x000fc800078ec0ff */
[----:B------:R-:W-:Y:S02]  /*e2b0*/  @P0 LOP3.LUT R23, R23, 0x20, RZ, 0xfc, !PT ;  /* 0x0000002017170812 */ /* 0x000fe400078efcff */
[----:B--2---:R-:W-:-:S04]  /*e2c0*/  PRMT R0, R136, 0x654, R0 ;  /* 0x0000065488007816 */ /* 0x004fc80000000000 */
[----:B------:R3:W-:Y:S02]  /*e2d0*/  SYNCS.ARRIVE.TRANS64.RED.A1T0 RZ, [R0+URZ], RZ ;  /* 0x000000ff00ff79a7 */ /* 0x0007e4000810043f */
[----:B---3--:R-:W-:-:S04]  /*e2e0*/  IMAD.IADD R0, R137, 0x1, R138 ;  /* 0x0000000189007824 */ /* 0x008fc800078e028a */
[----:B0-----:R-:W-:-:S05]  /*e2f0*/  @P1 IMAD.HI.U32 R8, R0, R8, RZ ;  /* 0x0000000800081227 */ /* 0x001fca00078e00ff */
[----:B-1----:R-:W-:-:S05]  /*e300*/  @P1 SHF.R.U32.HI R0, RZ, R5, R8 ;  /* 0x00000005ff001219 */ /* 0x002fca0000011608 */
[----:B------:R-:W0:Y:S01]  /*e310*/  SHFL.IDX PT, R5, R0, RZ, 0x1c1f ;  /* 0x001c1fff00057589 */ /* 0x000e2200000e0000 */
[----:B------:R-:W-:-:S04]  /*e320*/  IMAD.MOV.U32 R8, RZ, RZ, -0x80 ;  /* 0xffffff80ff087424 */ /* 0x000fc800078e00ff */
[----:B------:R-:W-:-:S04]  /*e330*/  IMAD R8, R14, R8, 0x1 ;  /* 0x000000010e087424 */ /* 0x000fc800078e0208 */
[----:B----4-:R-:W-:-:S05]  /*e340*/  IMAD R8, R11, -0x2, R8 ;  /* 0xfffffffe0b087824 */ /* 0x010fca00078e0208 */
[----:B-----5:R-:W-:-:S05]  /*e350*/  IADD3 R8, -R9, R8, R10 ;  /* 0x0000000809087210 */ /* 0x020fca0007ffe10a */
[----:B0-----:R-:W-:-:S05]  /*e360*/  IMAD.IADD R5, R8, 0x1, R5 ;  /* 0x0000000108057824 */ /* 0x001fca00078e0205 */
[C---:B------:R-:W-:Y:S02]  /*e370*/  ISETP.GT.AND P5, PT, R5.reuse, RZ, PT ;  /* 0x000000ff0500720c */ /* 0x040fe40003fa4270 */
[----:B------:R-:W-:Y:S02]  /*e380*/  ISETP.GT.AND P4, PT, R5, 0x1, PT ;  /* 0x000000010500780c */ /* 0x000fe40003f84270 */
[----:B------:R-:W-:Y:S02]  /*e390*/  FSEL R24, R24, -INF , P5 ;  /* 0xff80000018187808 */ /* 0x000fe40002800000 */
[----:B------:R-:W-:Y:S02]  /*e3a0*/  FSEL R25, R25, -INF , P4 ;  /* 0xff80000019197808 */ /* 0x000fe40002000000 */
[C---:B------:R-:W-:Y:S02]  /*e3b0*/  ISETP.GT.AND P3, PT, R5.reuse, 0x8, PT ;  /* 0x000000080500780c */ /* 0x040fe40003f64270 */
[----:B------:R-:W-:-:S02]  /*e3c0*/  ISETP.GT.AND P2, PT, R5, 0x9, PT ;  /* 0x000000090500780c */ /* 0x000fc40003f44270 */
[C---:B------:R-:W-:Y:S02]  /*e3d0*/  ISETP.GT.AND P1, PT, R5.reuse, 0x10, PT ;  /* 0x000000100500780c */ /* 0x040fe40003f24270 */
[C---:B------:R-:W-:Y:S02]  /*e3e0*/  ISETP.GT.AND P5, PT, R5.reuse, 0x11, PT ;  /* 0x000000110500780c */ /* 0x040fe40003fa4270 */
[----:B------:R-:W-:Y:S02]  /*e3f0*/  ISETP.GT.AND P4, PT, R5, 0x18, PT ;  /* 0x000000180500780c */ /* 0x000fe40003f84270 */
[----:B------:R-:W-:Y:S02]  /*e400*/  FSEL R28, R28, -INF , P3 ;  /* 0xff8000001c1c7808 */ /* 0x000fe40001800000 */
[----:B------:R-:W-:Y:S02]  /*e410*/  FSEL R29, R29, -INF , P2 ;  /* 0xff8000001d1d7808 */ /* 0x000fe40001000000 */
[----:B------:R-:W-:-:S02]  /*e420*/  FSEL R32, R32, -INF , P1 ;  /* 0xff80000020207808 */ /* 0x000fc40000800000 */
[----:B------:R-:W-:Y:S02]  /*e430*/  FSEL R33, R33, -INF , P5 ;  /* 0xff80000021217808 */ /* 0x000fe40002800000 */
[----:B------:R-:W-:Y:S02]  /*e440*/  FSEL R36, R36, -INF , P4 ;  /* 0xff80000024247808 */ /* 0x000fe40002000000 */
[C---:B------:R-:W-:Y:S02]  /*e450*/  ISETP.GT.AND P3, PT, R5.reuse, 0x19, PT ;  /* 0x000000190500780c */ /* 0x040fe40003f64270 */
[C---:B------:R-:W-:Y:S02]  /*e460*/  ISETP.GT.AND P2, PT, R5.reuse, 0x20, PT ;  /* 0x000000200500780c */ /* 0x040fe40003f44270 */
[C---:B------:R-:W-:Y:S02]  /*e470*/  ISETP.GT.AND P1, PT, R5.reuse, 0x21, PT ;  /* 0x000000210500780c */ /* 0x040fe40003f24270 */
[----:B------:R-:W-:-:S02]  /*e480*/  ISETP.GT.AND P5, PT, R5, 0x28, PT ;  /* 0x000000280500780c */ /* 0x000fc40003fa4270 */
[----:B------:R-:W-:Y:S02]  /*e490*/  ISETP.GT.AND P4, PT, R5, 0x29, PT ;  /* 0x000000290500780c */ /* 0x000fe40003f84270 */
[----:B------:R-:W-:Y:S02]  /*e4a0*/  FSEL R37, R37, -INF , P3 ;  /* 0xff80000025257808 */ /* 0x000fe40001800000 */
[----:B------:R-:W-:Y:S02]  /*e4b0*/  FSEL R40, R40, -INF , P2 ;  /* 0xff80000028287808 */ /* 0x000fe40001000000 */
[----:B------:R-:W-:Y:S02]  /*e4c0*/  FSEL R41, R41, -INF , P1 ;  /* 0xff80000029297808 */ /* 0x000fe40000800000 */
[----:B------:R-:W-:Y:S02]  /*e4d0*/  FSEL R44, R44, -INF , P5 ;  /* 0xff8000002c2c7808 */ /* 0x000fe40002800000 */
[----:B------:R-:W-:-:S02]  /*e4e0*/  FSEL R45, R45, -INF , P4 ;  /* 0xff8000002d2d7808 */ /* 0x000fc40002000000 */
[C---:B------:R-:W-:Y:S02]  /*e4f0*/  ISETP.GT.AND P3, PT, R5.reuse, 0x30, PT ;  /* 0x000000300500780c */ /* 0x040fe40003f64270 */
[C---:B------:R-:W-:Y:S02]  /*e500*/  ISETP.GT.AND P2, PT, R5.reuse, 0x31, PT ;  /* 0x000000310500780c */ /* 0x040fe40003f44270 */
[C---:B------:R-:W-:Y:S02]  /*e510*/  ISETP.GT.AND P1, PT, R5.reuse, 0x38, PT ;  /* 0x000000380500780c */ /* 0x040fe40003f24270 */
[C---:B------:R-:W-:Y:S02]  /*e520*/  ISETP.GT.AND P5, PT, R5.reuse, 0x39, PT ;  /* 0x000000390500780c */ /* 0x040fe40003fa4270 */
[----:B------:R-:W-:Y:S02]  /*e530*/  ISETP.GT.AND P4, PT, R5, 0x40, PT ;  /* 0x000000400500780c */ /* 0x000fe40003f84270 */
[----:B------:R-:W-:-:S02]  /*e540*/  FSEL R48, R48, -INF , P3 ;  /* 0xff80000030307808 */ /* 0x000fc40001800000 */
[----:B------:R-:W-:Y:S02]  /*e550*/  FSEL R49, R49, -INF , P2 ;  /* 0xff80000031317808 */ /* 0x000fe40001000000 */
[----:B------:R-:W-:Y:S02]  /*e560*/  FSEL R52, R52, -INF , P1 ;  /* 0xff80000034347808 */ /* 0x000fe40000800000 */
        /* <DEDUP_REMOVED lines=52> */
[----:B------:R-:W-:Y:S01]  /*e8b0*/  FMNMX.FTZ R5, R73, R5, !PT ;  /* 0x0000000549057209 */ /* 0x000fe20007810000 */
[----:B------:R-:W0:Y:S01]  /*e8c0*/  SHFL.IDX PT, R0, R0, 0x1, 0x1c1f ;  /* 0x003c1f0000007f89 */ /* 0x000e2200000e0000 */
[----:B------:R-:W-:Y:S02]  /*e8d0*/  FSEL R77, R77, -INF , P3 ;  /* 0xff8000004d4d7808 */ /* 0x000fe40001800000 */
[----:B------:R-:W-:Y:S02]  /*e8e0*/  FMNMX.FTZ R5, R76, R5, !PT ;  /* 0x000000054c057209 */ /* 0x000fe40007810000 */
[----:B------:R-:W-:Y:S02]  /*e8f0*/  FSEL R80, R80, -INF , P2 ;  /* 0xff80000050507808 */ /* 0x000fe40001000000 */
[----:B------:R-:W-:Y:S02]  /*e900*/  FMNMX.FTZ R5, R77, R5, !PT ;  /* 0x000000054d057209 */ /* 0x000fe40007810000 */
[----:B------:R-:W-:-:S02]  /*e910*/  FSEL R81, R81, -INF , P1 ;  /* 0xff80000051517808 */ /* 0x000fc40000800000 */
[----:B------:R-:W-:Y:S02]  /*e920*/  FMNMX.FTZ R5, R80, R5, !PT ;  /* 0x0000000550057209 */ /* 0x000fe40007810000 */
[----:B------:R-:W-:Y:S02]  /*e930*/  FSEL R84, R84, -INF , P5 ;  /* 0xff80000054547808 */ /* 0x000fe40002800000 */
[----:B------:R-:W-:Y:S02]  /*e940*/  FMNMX.FTZ R5, R81, R5, !PT ;  /* 0x0000000551057209 */ /* 0x000fe40007810000 */
[----:B------:R-:W-:Y:S02]  /*e950*/  FSEL R85, R85, -INF , P4 ;  /* 0xff80000055557808 */ /* 0x000fe40002000000 */
[----:B------:R-:W-:-:S04]  /*e960*/  FMNMX.FTZ R5, R84, R5, !PT ;  /* 0x0000000554057209 */ /* 0x000fc80007810000 */
[----:B------:R-:W-:Y:S01]  /*e970*/  FMNMX.FTZ R5, R85, R5, !PT ;  /* 0x0000000555057209 */ /* 0x000fe20007810000 */
[----:B0-----:R-:W-:-:S04]  /*e980*/  IMAD.IADD R0, R8, 0x1, R0 ;  /* 0x0000000108007824 */ /* 0x001fc800078e0200 */
[----:B------:R-:W0:Y:S01]  /*e990*/  SHFL.BFLY PT, R8, R5, 0x2, 0x1f ;  /* 0x0c401f0005087f89 */ /* 0x000e2200000e0000 */
[----:B------:R-:W-:-:S04]  /*e9a0*/  ISETP.GT.AND P1, PT, R0, 0x8, PT ;  /* 0x000000080000780c */ /* 0x000fc80003f24270 */
[----:B------:R-:W-:Y:S02]  /*e9b0*/  FSEL R30, R30, -INF , P1 ;  /* 0xff8000001e1e7808 */ /* 0x000fe40000800000 */
[----:B------:R-:W-:-:S04]  /*e9c0*/  ISETP.GT.AND P1, PT, R0, 0x19, PT ;  /* 0x000000190000780c */ /* 0x000fc80003f24270 */
[----:B------:R-:W-:Y:S02]  /*e9d0*/  FSEL R39, R39, -INF , P1 ;  /* 0xff80000027277808 */ /* 0x000fe40000800000 */
[----:B------:R-:W-:Y:S02]  /*e9e0*/  ISETP.GT.AND P1, PT, R0, 0x30, PT ;  /* 0x000000300000780c */ /* 0x000fe40003f24270 */
[----:B0-----:R-:W-:-:S05]  /*e9f0*/  FMNMX.FTZ R5, R5, R8, !PT ;  /* 0x0000000805057209 */ /* 0x001fca0007810000 */
[----:B------:R-:W0:Y:S01]  /*ea00*/  SHFL.BFLY PT, R8, R5, 0x1, 0x1f ;  /* 0x0c201f0005087f89 */ /* 0x000e2200000e0000 */
[C---:B------:R-:W-:Y:S02]  /*ea10*/  ISETP.GT.AND P3, PT, R0.reuse, RZ, PT ;  /* 0x000000ff0000720c */ /* 0x040fe40003f64270 */
[----:B------:R-:W-:Y:S02]  /*ea20*/  ISETP.GT.AND P2, PT, R0, 0x1, PT ;  /* 0x000000010000780c */ /* 0x000fe40003f44270 */
[----:B------:R-:W-:Y:S02]  /*ea30*/  FSEL R50, R50, -INF , P1 ;  /* 0xff80000032327808 */ /* 0x000fe40000800000 */
[C---:B------:R-:W-:Y:S02]  /*ea40*/  ISETP.GT.AND P1, PT, R0.reuse, 0x41, PT ;  /* 0x000000410000780c */ /* 0x040fe40003f24270 */
[----:B------:R-:W-:Y:S02]  /*ea50*/  ISETP.GT.AND P0, PT, R0, 0x61, PT ;  /* 0x000000610000780c */ /* 0x000fe40003f04270 */
[----:B------:R-:W-:-:S02]  /*ea60*/  FSEL R26, R26, -INF , P3 ;  /* 0xff8000001a1a7808 */ /* 0x000fc40001800000 */
[----:B------:R-:W-:Y:S02]  /*ea70*/  FSEL R27, R27, -INF , P2 ;  /* 0xff8000001b1b7808 */ /* 0x000fe40001000000 */
[C---:B------:R-:W-:Y:S02]  /*ea80*/  ISETP.GT.AND P5, PT, R0.reuse, 0x9, PT ;  /* 0x000000090000780c */ /* 0x040fe40003fa4270 */
[C---:B------:R-:W-:Y:S02]  /*ea90*/  ISETP.GT.AND P4, PT, R0.reuse, 0x10, PT ;  /* 0x000000100000780c */ /* 0x040fe40003f84270 */
[C---:B------:R-:W-:Y:S02]  /*eaa0*/  ISETP.GT.AND P3, PT, R0.reuse, 0x11, PT ;  /* 0x000000110000780c */ /* 0x040fe40003f64270 */
[----:B------:R-:W-:Y:S02]  /*eab0*/  ISETP.GT.AND P2, PT, R0, 0x18, PT ;  /* 0x000000180000780c */ /* 0x000fe40003f44270 */
[----:B------:R-:W-:-:S02]  /*eac0*/  FSEL R59, R59, -INF , P1 ;  /* 0xff8000003b3b7808 */ /* 0x000fc40000800000 */
[----:B------:R-:W-:Y:S02]  /*ead0*/  ISETP.GT.AND P1, PT, R0, 0x58, PT ;  /* 0x000000580000780c */ /* 0x000fe40003f24270 */
[----:B------:R-:W-:Y:S02]  /*eae0*/  FSEL R31, R31, -INF , P5 ;  /* 0xff8000001f1f7808 */ /* 0x000fe40002800000 */
[----:B------:R-:W-:Y:S02]  /*eaf0*/  FSEL R34, R34, -INF , P4 ;  /* 0xff80000022227808 */ /* 0x000fe40002000000 */
[----:B------:R-:W-:Y:S02]  /*eb00*/  FSEL R35, R35, -INF , P3 ;  /* 0xff80000023237808 */ /* 0x000fe40001800000 */
[----:B------:R-:W-:Y:S02]  /*eb10*/  FSEL R38, R38, -INF , P2 ;  /* 0xff80000026267808 */ /* 0x000fe40001000000 */
[----:B------:R-:W-:-:S02]  /*eb20*/  ISETP.GT.AND P5, PT, R0, 0x20, PT ;  /* 0x000000200000780c */ /* 0x000fc40003fa4270 */
[C---:B------:R-:W-:Y:S02]  /*eb30*/  ISETP.GT.AND P4, PT, R0.reuse, 0x21, PT ;  /* 0x000000210000780c */ /* 0x040fe40003f84270 */
[C---:B------:R-:W-:Y:S02]  /*eb40*/  ISETP.GT.AND P3, PT, R0.reuse, 0x28, PT ;  /* 0x000000280000780c */ /* 0x040fe40003f64270 */
[----:B------:R-:W-:Y:S02]  /*eb50*/  ISETP.GT.AND P2, PT, R0, 0x29, PT ;  /* 0x000000290000780c */ /* 0x000fe40003f44270 */
[----:B------:R-:W-:Y:S02]  /*eb60*/  FSEL R70, R70, -INF , P1 ;  /* 0xff80000046467808 */ /* 0x000fe40000800000 */
[----:B------:R-:W-:Y:S02]  /*eb70*/  ISETP.GT.AND P1, PT, R0, 0x69, PT ;  /* 0x000000690000780c */ /* 0x000fe40003f24270 */
[----:B------:R-:W-:-:S02]  /*eb80*/  LOP3.LUT R23, R23, 0xffffffbf, RZ, 0xc0, !PT ;  /* 0xffffffbf17177812 */ /* 0x000fc400078ec0ff */
[----:B------:R-:W-:Y:S02]  /*eb90*/  FSEL R42, R42, -INF , P5 ;  /* 0xff8000002a2a7808 */ /* 0x000fe40002800000 */
[----:B------:R-:W-:Y:S02]  /*eba0*/  FSEL R43, R43, -INF , P4 ;  /* 0xff8000002b2b7808 */ /* 0x000fe40002000000 */
[----:B------:R-:W-:Y:S02]  /*ebb0*/  FSEL R46, R46, -INF , P3 ;  /* 0xff8000002e2e7808 */ /* 0x000fe40001800000 */
[----:B------:R-:W-:Y:S02]  /*ebc0*/  FSEL R47, R47, -INF , P2 ;  /* 0xff8000002f2f7808 */ /* 0x000fe40001000000 */
[----:B0-----:R-:W-:Y:S02]  /*ebd0*/  FMNMX.FTZ R5, R5, R8, !PT ;  /* 0x0000000805057209 */ /* 0x001fe40007810000 */
[----:B------:R-:W-:-:S02]  /*ebe0*/  ISETP.GT.AND P5, PT, R0, 0x31, PT ;  /* 0x000000310000780c */ /* 0x000fc40003fa4270 */
[C---:B------:R-:W-:Y:S02]  /*ebf0*/  ISETP.GT.AND P4, PT, R0.reuse, 0x38, PT ;  /* 0x000000380000780c */ /* 0x040fe40003f84270 */
[C---:B------:R-:W-:Y:S02]  /*ec00*/  ISETP.GT.AND P3, PT, R0.reuse, 0x39, PT ;  /* 0x000000390000780c */ /* 0x040fe40003f64270 */
[----:B------:R-:W-:Y:S02]  /*ec10*/  ISETP.GT.AND P2, PT, R0, 0x40, PT ;  /* 0x000000400000780c */ /* 0x000fe40003f44270 */
[----:B------:R-:W-:Y:S01]  /*ec20*/  @P0 LOP3.LUT R23, R23, 0x40, RZ, 0xfc, !PT ;  /* 0x0000004017170812 */ /* 0x000fe200078efcff */
[----:B------:R-:W-:-:S01]  /*ec30*/  FFMA.FTZ R9, R2, R5, -8 ;  /* 0xc100000002097423 */ /* 0x000fc20000010005 */
        /* <DEDUP_REMOVED lines=8> */
[----:B------:R-:W-:Y:S02]  /*ecc0*/  LOP3.LUT R23, R23, 0xffffff7f, RZ, 0xc0, !PT ;  /* 0xffffff7f17177812 */ /* 0x000fe400078ec0ff */
[----:B------:R-:W-:Y:S02]  /*ecd0*/  FSETP.NEU.FTZ.AND P6, PT, R5, -INF , PT ;  /* 0xff8000000500780b */ /* 0x000fe40003fdd000 */
[----:B------:R-:W-:Y:S02]  /*ece0*/  FSEL R62, R62, -INF , P5 ;  /* 0xff8000003e3e7808 */ /* 0x000fe40002800000 */
[----:B------:R-:W-:Y:S02]  /*ecf0*/  FSEL R63, R63, -INF , P4 ;  /* 0xff8000003f3f7808 */ /* 0x000fe40002000000 */
[----:B------:R-:W-:Y:S02]  /*ed00*/  FSEL R66, R66, -INF , P3 ;  /* 0xff80000042427808 */ /* 0x000fe40001800000 */
[----:B------:R-:W-:-:S02]  /*ed10*/  FSEL R67, R67, -INF , P2 ;  /* 0xff80000043437808 */ /* 0x000fc40001000000 */
[----:B------:R-:W-:Y:S02]  /*ed20*/  @P1 LOP3.LUT R23, R23, 0x80, RZ, 0xfc, !PT ;  /* 0x0000008017171812 */ /* 0x000fe400078efcff */
[----:B------:R-:W-:Y:S02]  /*ed30*/  FSEL R8, R5, RZ, P6 ;  /* 0x000000ff05087208 */ /* 0x000fe40003000000 */
[----:B------:R-:W-:Y:S02]  /*ed40*/  FSEL R9, R9, RZ, P6 ;  /* 0x000000ff09097208 */ /* 0x000fe40003000000 */
[C---:B------:R-:W-:Y:S02]  /*ed50*/  ISETP.GT.AND P2, PT, R0.reuse, 0x70, PT ;  /* 0x000000700000780c */ /* 0x040fe40003f44270 */
[C---:B------:R-:W-:Y:S02]  /*ed60*/  ISETP.GT.AND P3, PT, R0.reuse, 0x71, PT ;  /* 0x000000710000780c */ /* 0x040fe40003f64270 */
[----:B------:R-:W-:-:S02]  /*ed70*/  ISETP.GT.AND P4, PT, R0, 0x78, PT ;  /* 0x000000780000780c */ /* 0x000fc40003f84270 */
        /* <DEDUP_REMOVED lines=25> */
[----:B------:R-:W-:Y:S02]  /*ef10*/  FMNMX.FTZ R0, R67, R0, !PT ;  /* 0x0000000043007209 */ /* 0x000fe40007810000 */
[----:B------:R-:W-:Y:S02]  /*ef20*/  FSEL R71, R71, -INF , P1 ;  /* 0xff80000047477808 */ /* 0x000fe40000800000 */
[----:B------:R-:W-:Y:S02]  /*ef30*/  FMNMX.FTZ R0, R70, R0, !PT ;  /* 0x0000000046007209 */ /* 0x000fe40007810000 */
[----:B------:R-:W-:Y:S02]  /*ef40*/  FSEL R74, R74, -INF , P0 ;  /* 0xff8000004a4a7808 */ /* 0x000fe40000000000 */
[----:B------:R-:W-:Y:S02]  /*ef50*/  LOP3.LUT P0, RZ, R23, 0x40, RZ, 0xc0, !PT ;  /* 0x0000004017ff7812 */ /* 0x000fe4000780c0ff */
[----:B------:R-:W-:-:S02]  /*ef60*/  FMNMX.FTZ R0, R71, R0, !PT ;  /* 0x0000000047007209 */ /* 0x000fc40007810000 */
[----:B------:R-:W-:Y:S02]  /*ef70*/  FSEL R75, R75, -INF , P0 ;  /* 0xff8000004b4b7808 */ /* 0x000fe40000000000 */
[----:B------:R-:W-:Y:S02]  /*ef80*/  FMNMX.FTZ R0, R74, R0, !PT ;  /* 0x000000004a007209 */ /* 0x000fe40007810000 */
[----:B------:R-:W-:Y:S02]  /*ef90*/  LOP3.LUT P1, RZ, R23, 0x80, RZ, 0xc0, !PT ;  /* 0x0000008017ff7812 */ /* 0x000fe4000782c0ff */
[----:B------:R-:W-:Y:S02]  /*efa0*/  FSEL R78, R78, -INF , P6 ;  /* 0xff8000004e4e7808 */ /* 0x000fe40003000000 */
[----:B------:R-:W-:Y:S02]  /*efb0*/  FMNMX.FTZ R0, R75, R0, !PT ;  /* 0x000000004b007209 */ /* 0x000fe40007810000 */
[----:B------:R-:W-:-:S02]  /*efc0*/  FSEL R79, R79, -INF , P1 ;  /* 0xff8000004f4f7808 */ /* 0x000fc40000800000 */
[----:B------:R-:W-:Y:S02]  /*efd0*/  FMNMX.FTZ R0, R78, R0, !PT ;  /* 0x000000004e007209 */ /* 0x000fe40007810000 */
[----:B------:R-:W-:Y:S02]  /*efe0*/  FSEL R82, R82, -INF , P2 ;  /* 0xff80000052527808 */ /* 0x000fe40001000000 */
[----:B------:R-:W-:Y:S02]  /*eff0*/  FMNMX.FTZ R0, R79, R0, !PT ;  /* 0x000000004f007209 */ /* 0x000fe40007810000 */
[----:B------:R-:W-:Y:S02]  /*f000*/  FSEL R83, R83, -INF , P3 ;  /* 0xff80000053537808 */ /* 0x000fe40001800000 */
[----:B------:R-:W-:Y:S02]  /*f010*/  FMNMX.FTZ R0, R82, R0, !PT ;  /* 0x0000000052007209 */ /* 0x000fe40007810000 */
[----:B------:R-:W-:-:S02]  /*f020*/  FSEL R86, R86, -INF , P4 ;  /* 0xff80000056567808 */ /* 0x000fc40002000000 */
[----:B------:R-:W-:Y:S02]  /*f030*/  FMNMX.FTZ R0, R83, R0, !PT ;  /* 0x0000000053007209 */ /* 0x000fe40007810000 */
[----:B------:R-:W-:Y:S02]  /*f040*/  FSEL R87, R87, -INF , P5 ;  /* 0xff80000057577808 */ /* 0x000fe40002800000 */
[----:B------:R-:W-:-:S04]  /*f050*/  FMNMX.FTZ R0, R86, R0, !PT ;  /* 0x0000000056007209 */ /* 0x000fc80007810000 */
[----:B------:R-:W-:-:S05]  /*f060*/  FMNMX.FTZ R0, R87, R0, !PT ;  /* 0x0000000057007209 */ /* 0x000fca0007810000 */
[----:B------:R-:W0:Y:S02]  /*f070*/  SHFL.BFLY PT, R10, R0, 0x2, 0x1f ;  /* 0x0c401f00000a7f89 */ /* 0x000e2400000e0000 */
[----:B0-----:R-:W-:-:S05]  /*f080*/  FMNMX.FTZ R0, R0, R10, !PT ;  /* 0x0000000a00007209 */ /* 0x001fca0007810000 */
[----:B------:R-:W0:Y:S01]  /*f090*/  SHFL.BFLY PT, R10, R0, 0x1, 0x1f ;  /* 0x0c201f00000a7f89 */ /* 0x000e2200000e0000 */
[----:B------:R-:W-:-:S01]  /*f0a0*/  FADD.FTZ R8, -R8, R13 ;  /* 0x0000000d08087221 */ /* 0x000fc20000010100 */
[----:B------:R-:W-:-:S03]  /*f0b0*/  FFMA.FTZ R24, R2, R24, -R9 ;  /* 0x0000001802187223 */ /* 0x000fc60000010809 */
[----:B------:R-:W-:Y:S01]  /*f0c0*/  FMUL.FTZ R8, R2, R8 ;  /* 0x0000000802087220 */ /* 0x000fe20000410000 */
[----:B0-----:R-:W-:-:S04]  /*f0d0*/  FMNMX.FTZ R0, R0, R10, !PT ;  /* 0x0000000a00007209 */ /* 0x001fc80007810000 */
[----:B------:R-:W-:Y:S01]  /*f0e0*/  FSETP.NEU.FTZ.AND P1, PT, R0, -INF , PT ;  /* 0xff8000000000780b */ /* 0x000fe20003f3d000 */
[----:B------:R-:W-:-:S03]  /*f0f0*/  FFMA.FTZ R11, R2, R0, -8 ;  /* 0xc1000000020b7423 */ /* 0x000fc60000010000 */
[----:B------:R-:W-:Y:S02]  /*f100*/  FSEL R10, R0, RZ, P1 ;  /* 0x000000ff000a7208 */ /* 0x000fe40000800000 */
[----:B------:R-:W-:-:S03]  /*f110*/  FSEL R11, R11, RZ, P1 ;  /* 0x000000ff0b0b7208 */ /* 0x000fc60000800000 */
[----:B------:R-:W-:Y:S02]  /*f120*/  FADD.FTZ R10, -R10, R12 ;  /* 0x0000000c0a0a7221 */ /* 0x000fe40000010100 */
[----:B------:R-:W-:-:S02]  /*f130*/  FFMA.FTZ R26, R2, R26, -R11 ;  /* 0x0000001a021a7223 */ /* 0x000fc4000001080b */
[C---:B------:R-:W-:Y:S01]  /*f140*/  FMUL.FTZ R10, R2.reuse, R10 ;  /* 0x0000000a020a7220 */ /* 0x040fe20000410000 */
[----:B------:R-:W-:-:S01]  /*f150*/  FFMA.FTZ R25, R2, R25, -R9 ;  /* 0x0000001902197223 */ /* 0x000fc20000010809 */
[C---:B------:R-:W-:Y:S01]  /*f160*/  FFMA.FTZ R27, R2.reuse, R27, -R11 ;  /* 0x0000001b021b7223 */ /* 0x040fe2000001080b */
[----:B------:R-:W-:Y:S01]  /*f170*/  MUFU.EX2 R24, R24 ;  /* 0x0000001800187308 */ /* 0x000fe20000000800 */
[----:B------:R-:W-:-:S01]  /*f180*/  FFMA.FTZ R28, R2, R28, -R9 ;  /* 0x0000001c021c7223 */ /* 0x000fc20000010809 */
[----:B------:R-:W-:-:S06]  /*f190*/  FFMA.FTZ R30, R2, R30, -R11 ;  /* 0x0000001e021e7223 */ /* 0x000fcc000001080b */
[----:B------:R-:W0:Y:S01]  /*f1a0*/  MUFU.EX2 R8, R8 ;  /* 0x0000000800087308 */ /* 0x000e220000000800 */
[----:B------:R-:W-:-:S01]  /*f1b0*/  FFMA.FTZ R29, R2, R29, -R9 ;  /* 0x0000001d021d7223 */ /* 0x000fc20000010809 */
[----:B------:R-:W-:-:S06]  /*f1c0*/  FFMA.FTZ R31, R2, R31, -R11 ;  /* 0x0000001f021f7223 */ /* 0x000fcc000001080b */
[----:B------:R-:W-:Y:S08]  /*f1d0*/  MUFU.EX2 R26, R26 ;  /* 0x0000001a001a7308 */ /* 0x000ff00000000800 */
[----:B------:R-:W1:Y:S01]  /*f1e0*/  MUFU.EX2 R10, R10 ;  /* 0x0000000a000a7308 */ /* 0x000e620000000800 */
[----:B------:R-:W-:-:S07]  /*f1f0*/  FFMA.FTZ R32, R2, R32, -R9 ;  /* 0x0000002002207223 */ /* 0x000fce0000010809 */
[----:B------:R-:W2:Y:S01]  /*f200*/  MUFU.EX2 R25, R25 ;  /* 0x0000001900197308 */ /* 0x000ea20000000800 */
[----:B------:R-:W-:-:S07]  /*f210*/  FFMA.FTZ R34, R2, R34, -R11 ;  /* 0x0000002202227223 */ /* 0x000fce000001080b */
[----:B------:R-:W3:Y:S01]  /*f220*/  MUFU.EX2 R27, R27 ;  /* 0x0000001b001b7308 */ /* 0x000ee20000000800 */
[----:B------:R-:W-:-:S07]  /*f230*/  FFMA.FTZ R33, R2, R33, -R9 ;  /* 0x0000002102217223 */ /* 0x000fce0000010809 */
[----:B------:R-:W4:Y:S01]  /*f240*/  MUFU.EX2 R28, R28 ;  /* 0x0000001c001c7308 */ /* 0x000f220000000800 */
[----:B------:R-:W-:-:S07]  /*f250*/  FFMA.FTZ R35, R2, R35, -R11 ;  /* 0x0000002302237223 */ /* 0x000fce000001080b */
[----:B------:R-:W5:Y:S01]  /*f260*/  MUFU.EX2 R30, R30 ;  /* 0x0000001e001e7308 */ /* 0x000f620000000800 */
[----:B0-----:R-:W-:-:S01]  /*f270*/  FFMA.FTZ R4, R8, R4, R24 ;  /* 0x0000000408047223 */ /* 0x001fc20000010018 */
[----:B------:R-:W-:-:S06]  /*f280*/  FFMA.FTZ R36, R2, R36, -R9 ;  /* 0x0000002402247223 */ /* 0x000fcc0000010809 */
[----:B------:R-:W0:Y:S01]  /*f290*/  MUFU.EX2 R29, R29 ;  /* 0x0000001d001d7308 */ /* 0x000e220000000800 */
[----:B-1----:R-:W-:-:S01]  /*f2a0*/  FFMA.FTZ R3, R10, R3, R26 ;  /* 0x000000030a037223 */ /* 0x002fc2000001001a */
[----:B------:R-:W-:-:S06]  /*f2b0*/  FFMA.FTZ R38, R2, R38, -R11 ;  /* 0x0000002602267223 */ /* 0x000fcc000001080b */
[----:B------:R-:W1:Y:S01]  /*f2c0*/  MUFU.EX2 R31, R31 ;  /* 0x0000001f001f7308 */ /* 0x000e620000000800 */
[----:B--2---:R-:W-:-:S01]  /*f2d0*/  FADD.FTZ R4, R25, R4 ;  /* 0x0000000419047221 */ /* 0x004fc20000010000 */
[----:B------:R-:W-:-:S06]  /*f2e0*/  FFMA.FTZ R37, R2, R37, -R9 ;  /* 0x0000002502257223 */ /* 0x000fcc0000010809 */
[----:B------:R-:W2:Y:S01]  /*f2f0*/  MUFU.EX2 R32, R32 ;  /* 0x0000002000207308 */ /* 0x000ea20000000800 */
[----:B---3--:R-:W-:-:S01]  /*f300*/  FADD.FTZ R12, R27, R3 ;  /* 0x000000031b0c7221 */ /* 0x008fc20000010000 */
[----:B------:R-:W-:-:S06]  /*f310*/  FFMA.FTZ R39, R2, R39, -R11 ;  /* 0x0000002702277223 */ /* 0x000fcc000001080b */
[----:B------:R-:W3:Y:S01]  /*f320*/  MUFU.EX2 R34, R34 ;  /* 0x0000002200227308 */ /* 0x000ee20000000800 */
[----:B----4-:R-:W-:-:S01]  /*f330*/  FADD.FTZ R3, R28, R4 ;  /* 0x000000041c037221 */ /* 0x010fc20000010000 */
[----:B------:R-:W-:-:S06]  /*f340*/  FFMA.FTZ R40, R2, R40, -R9 ;  /* 0x0000002802287223 */ /* 0x000fcc0000010809 */
[----:B------:R-:W4:Y:S01]  /*f350*/  MUFU.EX2 R33, R33 ;  /* 0x0000002100217308 */ /* 0x000f220000000800 */
[----:B-----5:R-:W-:-:S01]  /*f360*/  FADD.FTZ R4, R30, R12 ;  /* 0x0000000c1e047221 */ /* 0x020fc20000010000 */
[----:B------:R-:W-:-:S06]  /*f370*/  FFMA.FTZ R42, R2, R42, -R11 ;  /* 0x0000002a022a7223 */ /* 0x000fcc000001080b */
[----:B------:R-:W5:Y:S01]  /*f380*/  MUFU.EX2 R35, R35 ;  /* 0x0000002300237308 */ /* 0x000f620000000800 */
[----:B0-----:R-:W-:-:S01]  /*f390*/  FADD.FTZ R3, R29, R3 ;  /* 0x000000031d037221 */ /* 0x001fc20000010000 */
[----:B------:R-:W-:-:S06]  /*f3a0*/  FFMA.FTZ R41, R2, R41, -R9 ;  /* 0x0000002902297223 */ /* 0x000fcc0000010809 */
[----:B------:R-:W0:Y:S01]  /*f3b0*/  MUFU.EX2 R36, R36 ;  /* 0x0000002400247308 */ /* 0x000e220000000800 */
[----:B-1----:R-:W-:-:S01]  /*f3c0*/  FADD.FTZ R4, R31, R4 ;  /* 0x000000041f047221 */ /* 0x002fc20000010000 */
        /* <DEDUP_REMOVED lines=135> */
[----:B-----5:R-:W-:-:S06]  /*fc40*/  FADD.FTZ R4, R78, R4 ;  /* 0x000000044e047221 */ /* 0x020fcc0000010000 */
[----:B------:R-:W4:Y:S08]  /*fc50*/  MUFU.EX2 R81, R81 ;  /* 0x0000005100517308 */ /* 0x000f300000000800 */
[----:B------:R-:W5:Y:S01]  /*fc60*/  MUFU.EX2 R83, R83 ;  /* 0x0000005300537308 */ /* 0x000f620000000800 */
[----:B0-----:R-:W-:-:S01]  /*fc70*/  FADD.FTZ R3, R77, R3 ;  /* 0x000000034d037221 */ /* 0x001fc20000010000 */
[----:B-1----:R-:W-:-:S06]  /*fc80*/  FADD.FTZ R4, R79, R4 ;  /* 0x000000044f047221 */ /* 0x002fcc0000010000 */
[----:B------:R-:W0:Y:S01]  /*fc90*/  MUFU.EX2 R84, R84 ;  /* 0x0000005400547308 */ /* 0x000e220000000800 */
[----:B------:R-:W-:-:S07]  /*fca0*/  LOP3.LUT P0, RZ, R23, 0x20, RZ, 0xc0, !PT ;  /* 0x0000002017ff7812 */ /* 0x000fce000780c0ff */
[----:B------:R-:W1:Y:S01]  /*fcb0*/  MUFU.EX2 R86, R86 ;  /* 0x0000005600567308 */ /* 0x000e620000000800 */
[----:B--2---:R-:W-:-:S01]  /*fcc0*/  FADD.FTZ R3, R80, R3 ;  /* 0x0000000350037221 */ /* 0x004fc20000010000 */
[----:B---3--:R-:W-:-:S06]  /*fcd0*/  FADD.FTZ R4, R82, R4 ;  /* 0x0000000452047221 */ /* 0x008fcc0000010000 */
[----:B------:R-:W2:Y:S08]  /*fce0*/  MUFU.EX2 R9, R9 ;  /* 0x0000000900097308 */ /* 0x000eb00000000800 */
[----:B------:R-:W3:Y:S01]  /*fcf0*/  MUFU.EX2 R11, R11 ;  /* 0x0000000b000b7308 */ /* 0x000ee20000000800 */
[----:B----4-:R-:W-:-:S01]  /*fd00*/  FADD.FTZ R3, R81, R3 ;  /* 0x0000000351037221 */ /* 0x010fc20000010000 */
[----:B-----5:R-:W-:-:S03]  /*fd10*/  FADD.FTZ R4, R83, R4 ;  /* 0x0000000453047221 */ /* 0x020fc60000010000 */
[----:B0-----:R-:W-:Y:S01]  /*fd20*/  FADD.FTZ R3, R84, R3 ;  /* 0x0000000354037221 */ /* 0x001fe20000010000 */
[----:B-1----:R-:W-:-:S03]  /*fd30*/  FADD.FTZ R12, R86, R4 ;  /* 0x00000004560c7221 */ /* 0x002fc60000010000 */
[----:B--2---:R-:W-:Y:S01]  /*fd40*/  FADD.FTZ R4, R9, R3 ;  /* 0x0000000309047221 */ /* 0x004fe20000010000 */
[----:B---3--:R-:W-:-:S01]  /*fd50*/  FADD.FTZ R3, R11, R12 ;  /* 0x0000000c0b037221 */ /* 0x008fc20000010000 */
[----:B------:R-:W-:Y:S06]  /*fd60*/  @!P0 BRA `(.L_x_2281) ;  /* 0x0000000000048947 */ /* 0x000fec0003800000 */
[----:B------:R-:W-:Y:S01]  /*fd70*/  BPT.TRAP 0x1 ;  /* 0x000000040000795c */ /* 0x000fe20000300000 */
.L_x_2281:
        /* <DEDUP_REMOVED lines=92> */
[----:B------:R-:W-:Y:S02]  /*10340*/  IMAD.MOV.U32 R145, RZ, RZ, R46 ;  /* 0x000000ffff917224 */ /* 0x000fe400078e002e */
[----:B------:R-:W-:Y:S02]  /*10350*/  IMAD.MOV.U32 R146, RZ, RZ, R52 ;  /* 0x000000ffff927224 */ /* 0x000fe400078e0034 */
[----:B------:R-:W-:Y:S02]  /*10360*/  IMAD.MOV.U32 R147, RZ, RZ, R54 ;  /* 0x000000ffff937224 */ /* 0x000fe400078e0036 */
[----:B------:R-:W-:Y:S01]  /*10370*/  IMAD.MOV.U32 R140, RZ, RZ, R60 ;  /* 0x000000ffff8c7224 */ /* 0x000fe200078e003c */
[C---:B--2---:R-:W-:Y:S01]  /*10380*/  ISETP.GT.AND P1, PT, R14.reuse, R12, PT ;  /* 0x0000000c0e00720c */ /* 0x044fe20003f24270 */
[----:B------:R-:W-:-:S02]  /*10390*/  VIADD R14, R14, 0xffffffff ;  /* 0xffffffff0e0e7836 */ /* 0x000fc40000000000 */
[----:B------:R-:W-:-:S10]  /*103a0*/  IMAD.MOV.U32 R12, RZ, RZ, R0 ;  /* 0x000000ffff0c7224 */ /* 0x000fd400078e0000 */
[----:B0-----:R-:W-:Y:S05]  /*103b0*/  @P1 BRA `(.L_x_2282) ;  /* 0xffffffd800201947 */ /* 0x001fea000383ffff */
[----:B------:R-:W-:Y:S05]  /*103c0*/  BSYNC B1 ;  /* 0x0000000000017941 */ /* 0x000fea0003800000 */
.L_x_2269:
[----:B------:R-:W-:Y:S05]  /*103d0*/  BSYNC B0 ;  /* 0x0000000000007941 */ /* 0x000fea0003800000 */
.L_x_2268:
[----:B------:R-:W-:Y:S01]  /*103e0*/  ISETP.GE.AND P1, PT, R14, RZ, PT ;  /* 0x000000ff0e00720c */ /* 0x000fe20003f26270 */
[----:B------:R-:W-:-:S12]  /*103f0*/  BSSY B0, `(.L_x_2283) ;  /* 0x00001d7000007945 */ /* 0x000fd80003800000 */
[----:B------:R-:W-:Y:S05]  /*10400*/  @!P1 BRA `(.L_x_2284) ;  /* 0x0000001c00549947 */ /* 0x000fea0003800000 */
[----:B------:R-:W-:Y:S02]  /*10410*/  IMAD.MOV.U32 R13, RZ, RZ, R0 ;  /* 0x000000ffff0d7224 */ /* 0x000fe400078e0000 */
[----:B------:R-:W-:Y:S02]  /*10420*/  IMAD.MOV.U32 R12, RZ, RZ, R5 ;  /* 0x000000ffff0c7224 */ /* 0x000fe400078e0005 */
[----:B------:R-:W-:Y:S02]  /*10430*/  IMAD.MOV.U32 R9, RZ, RZ, R156 ;  /* 0x000000ffff097224 */ /* 0x000fe400078e009c */
[----:B------:R-:W-:-:S07]  /*10440*/  IMAD.MOV.U32 R8, RZ, RZ, R22 ;  /* 0x000000ffff087224 */ /* 0x000fce00078e0016 */
.L_x_2297:
[----:B------:R-:W-:-:S04]  /*10450*/  IADD3 R0, R8, 0x1, RZ ;  /* 0x0000000108007810 */ /* 0x000fc80007ffe0ff */
[----:B------:R-:W-:-:S04]  /*10460*/  ISETP.NE.AND P1, PT, R0, 0x2, PT ;  /* 0x000000020000780c */ /* 0x000fc80003f25270 */
[----:B------:R-:W-:Y:S02]  /*10470*/  SEL R0, R0, RZ, P1 ;  /* 0x000000ff00007207 */ /* 0x000fe40000800000 */
[----:B------:R-:W-:-:S03]  /*10480*/  SEL R156, RZ, 0x1, P1 ;  /* 0x00000001ff9c7807 */ /* 0x000fc60000800000 */
[----:B------:R-:W-:Y:S01]  /*10490*/  IMAD.MOV.U32 R22, RZ, RZ, R0 ;  /* 0x000000ffff167224 */ /* 0x000fe200078e0000 */
[----:B------:R-:W-:Y:S01]  /*104a0*/  LOP3.LUT R156, R9, R156, RZ, 0x3c, !PT ;  /* 0x0000009c099c7212 */ /* 0x000fe200078e3cff */
[----:B------:R-:W-:Y:S06]  /*104b0*/  @!P0 BRA `(.L_x_2285) ;  /* 0x0000000000048947 */ /* 0x000fec0003800000 */
[----:B------:R-:W-:Y:S01]  /*104c0*/  BPT.TRAP 0x1 ;  /* 0x000000040000795c */ /* 0x000fe20000300000 */
.L_x_2285:
[----:B------:R-:W-:Y:S01]  /*104d0*/  IMAD R5, R22, 0x8, R18 ;  /* 0x0000000816057824 */ /* 0x000fe200078e0212 */
[----:B------:R-:W-:-:S04]  /*104e0*/  SHF.L.U32 R10, R156, 0x1f, RZ ;  /* 0x0000001f9c0a7819 */ /* 0x000fc800000006ff */
[----:B------:R0:W1:Y:S01]  /*104f0*/  SYNCS.PHASECHK.TRANS64.TRYWAIT P1, [R5+URZ+0x19c30], R10 ;  /* 0x019c300a050075a7 */ /* 0x000062000802017f */
[----:B------:R-:W-:Y:S05]  /*10500*/  @!P0 BRA `(.L_x_2286) ;  /* 0x0000000000048947 */ /* 0x000fea0003800000 */
[----:B------:R-:W-:Y:S01]  /*10510*/  BPT.TRAP 0x1 ;  /* 0x000000040000795c */ /* 0x000fe20000300000 */
.L_x_2286:
[----:B------:R-:W-:Y:S01]  /*10520*/  BSSY B1, `(.L_x_2287) ;  /* 0x0000006000017945 */ /* 0x000fe20003800000 */
[----:B------:R-:W-:Y:S02]  /*10530*/  IMAD R24, R22, 0x300, R155 ;  /* 0x0000030016187824 */ /* 0x000fe400078e029b */
[----:B------:R-:W-:Y:S01]  /*10540*/  IMAD.MOV.U32 R25, RZ, RZ, -0x3ffffff0 ;  /* 0xc0000010ff197424 */ /* 0x000fe200078e00ff */
[----:B-1----:R-:W-:Y:S06]  /*10550*/  @P1 BRA `(.L_x_2288) ;  /* 0x0000000000081947 */ /* 0x002fec0003800000 */
[----:B------:R-:W1:Y:S02]  /*10560*/  SYNCS.PHASECHK.TRANS64.TRYWAIT P1, [R5+URZ+0x19c30], R10 ;  /* 0x019c300a050075a7 */ /* 0x000e64000802017f */
[----:B-1----:R-:W-:Y:S05]  /*10570*/  @!P1 BRA `(.L_x_2289) ;  /* 0x000000c400549947 */ /* 0x002fea0003800000 */
.L_x_2288:
[----:B------:R-:W-:Y:S05]  /*10580*/  BSYNC B1 ;  /* 0x0000000000017941 */ /* 0x000fea0003800000 */
.L_x_2287:
[C---:B------:R-:W-:Y:S01]  /*10590*/  R2UR UR6, R24.reuse ;  /* 0x00000000180672ca */ /* 0x040fe200000e0000 */
[C---:B01----:R-:W-:Y:S01]  /*105a0*/  VIADD R10, R24.reuse, 0x100 ;  /* 0x00000100180a7836 */ /* 0x043fe20000000000 */
        /* <DEDUP_REMOVED lines=25> */
.L_x_2290:
[----:B------:R-:W-:Y:S01]  /*10740*/  SHF.L.U32 R5, R9, 0x1f, RZ ;  /* 0x0000001f09057819 */ /* 0x000fe200000006ff */
[----:B------:R-:W-:-:S04]  /*10750*/  IMAD R15, R8, 0x8, R18 ;  /* 0x00000008080f7824 */ /* 0x000fc800078e0212 */
[----:B------:R0:W1:Y:S01]  /*10760*/  SYNCS.PHASECHK.TRANS64.TRYWAIT P1, [R15+URZ+0x19c50], R5 ;  /* 0x019c50050f0075a7 */ /* 0x000062000802017f */
[----:B------:R-:W-:Y:S05]  /*10770*/  @!P0 BRA `(.L_x_2291) ;  /* 0x0000000000048947 */ /* 0x000fea0003800000 */
[----:B------:R-:W-:Y:S01]  /*10780*/  BPT.TRAP 0x1 ;  /* 0x000000040000795c */ /* 0x000fe20000300000 */
.L_x_2291:
[----:B------:R-:W-:Y:S04]  /*10790*/  BSSY B1, `(.L_x_2292) ;  /* 0x0000004000017945 */ /* 0x000fe80003800000 */
[----:B-1----:R-:W-:Y:S05]  /*107a0*/  @P1 BRA `(.L_x_2293) ;  /* 0x0000000000081947 */ /* 0x002fea0003800000 */
[----:B------:R-:W1:Y:S02]  /*107b0*/  SYNCS.PHASECHK.TRANS64.TRYWAIT P1, [R15+URZ+0x19c50], R5 ;  /* 0x019c50050f0075a7 */ /* 0x000e64000802017f */
[----:B-1----:R-:W-:Y:S05]  /*107c0*/  @!P1 BRA `(.L_x_2294) ;  /* 0x000000c000d49947 */ /* 0x002fea0003800000 */
.L_x_2293:
[----:B------:R-:W-:Y:S05]  /*107d0*/  BSYNC B1 ;  /* 0x0000000000017941 */ /* 0x000fea0003800000 */
.L_x_2292:
        /* <DEDUP_REMOVED lines=34> */
.L_x_2295:
        /* <DEDUP_REMOVED lines=279> */
.L_x_2296:
[----:B------:R-:W-:Y:S01]  /*11b70*/  ISETP.GT.AND P1, PT, R14, RZ, PT ;  /* 0x000000ff0e00720c */ /* 0x000fe20003f24270 */
        /* <DEDUP_REMOVED lines=92> */
[----:B------:R-:W-:Y:S01]  /*12140*/  IMAD.MOV.U32 R144, RZ, RZ, R44 ;  /* 0x000000ffff907224 */ /* 0x000fe200078e002c */
[----:B0-----:R-:W-:Y:S06]  /*12150*/  @P1 BRA `(.L_x_2297) ;  /* 0xffffffe000bc1947 */ /* 0x001fec000383ffff */
.L_x_2284:
[----:B------:R-:W-:Y:S05]  /*12160*/  BSYNC B0 ;  /* 0x0000000000007941 */ /* 0x000fea0003800000 */
.L_x_2283:
[----:B------:R-:W-:Y:S06]  /*12170*/  BAR.ARV 0x8, 0x200 ;  /* 0x0208000000007b1d */ /* 0x000fec0000002000 */
[----:B------:R-:W-:Y:S05]  /*12180*/  @!P0 BRA `(.L_x_2298) ;  /* 0x0000000000048947 */ /* 0x000fea0003800000 */
[----:B------:R-:W-:Y:S01]  /*12190*/  BPT.TRAP 0x1 ;  /* 0x000000040000795c */ /* 0x000fe20000300000 */
.L_x_2298:
[----:B------:R-:W-:Y:S01]  /*121a0*/  IMAD R12, R22, 0x8, R18 ;  /* 0x00000008160c7824 */ /* 0x000fe200078e0212 */
[----:B------:R-:W-:-:S04]  /*121b0*/  SHF.L.U32 R7, R156, 0x1f, RZ ;  /* 0x0000001f9c077819 */ /* 0x000fc800000006ff */
[----:B------:R0:W1:Y:S01]  /*121c0*/  SYNCS.PHASECHK.TRANS64.TRYWAIT P1, [R12+URZ+0x19c50], R7 ;  /* 0x019c50070c0075a7 */ /* 0x000062000802017f */
[----:B------:R-:W-:Y:S05]  /*121d0*/  @!P0 BRA `(.L_x_2299) ;  /* 0x0000000000048947 */ /* 0x000fea0003800000 */
[----:B------:R-:W-:Y:S01]  /*121e0*/  BPT.TRAP 0x1 ;  /* 0x000000040000795c */ /* 0x000fe20000300000 */
.L_x_2299:
[----:B------:R-:W-:Y:S04]  /*121f0*/  BSSY B0, `(.L_x_2300) ;  /* 0x0000004000007945 */ /* 0x000fe80003800000 */
[----:B-1----:R-:W-:Y:S05]  /*12200*/  @P1 BRA `(.L_x_2301) ;  /* 0x0000000000081947 */ /* 0x002fea0003800000 */
[----:B------:R-:W1:Y:S02]  /*12210*/  SYNCS.PHASECHK.TRANS64.TRYWAIT P1, [R12+URZ+0x19c50], R7 ;  /* 0x019c50070c0075a7 */ /* 0x000e64000802017f */
[----:B-1----:R-:W-:Y:S05]  /*12220*/  @!P1 BRA `(.L_x_2302) ;  /* 0x000000a800509947 */ /* 0x002fea0003800000 */
.L_x_2301:
[----:B------:R-:W-:Y:S05]  /*12230*/  BSYNC B0 ;  /* 0x0000000000007941 */ /* 0x000fea0003800000 */
.L_x_2300:
[----:B------:R-:W2:Y:S04]  /*12240*/  LDL R13, [R1+0x60] ;  /* 0x00006000010d7983 */ /* 0x000ea80000100800 */
[----:B------:R-:W3:Y:S01]  /*12250*/  LDL R15, [R1+0x48] ;  /* 0x00004800010f7983 */ /* 0x000ee20000100800 */
[----:B------:R-:W-:Y:S01]  /*12260*/  VIADD R18, R18, 0x3000 ;  /* 0x0000300012127836 */ /* 0x000fe20000000000 */
[----:B------:R-:W-:Y:S01]  /*12270*/  ULDC.64 UR4, c[0x0][0x9a0] ;  /* 0x0002680000047ab9 */ /* 0x000fe20000000a00 */
[----:B------:R-:W-:Y:S01]  /*12280*/  WARPGROUP.ARRIVE ;  /* 0x00000000000079c5 */ /* 0x000fe20000000000 */
[----:B------:R-:W-:Y:S02]  /*12290*/  ISETP.NE.U32.AND P1, PT, RZ, UR4, PT ;  /* 0x00000004ff007c0c */ /* 0x000fe4000bf25070 */
[----:B------:R-:W-:-:S02]  /*122a0*/  SHF.R.U32.HI R18, RZ, 0x4, R18 ;  /* 0x00000004ff127819 */ /* 0x000fc40000011612 */
[----:B------:R-:W-:Y:S02]  /*122b0*/  ISETP.NE.AND.EX P1, PT, RZ, UR5, PT, P1 ;  /* 0x00000005ff007c0c */ /* 0x000fe4000bf25310 */
[----:B------:R-:W-:-:S04]  /*122c0*/  LOP3.LUT R18, R18, 0x3fff, RZ, 0xc0, !PT ;  /* 0x00003fff12127812 */ /* 0x000fc800078ec0ff */
[----:B01----:R-:W-:-:S05]  /*122d0*/  LOP3.LUT R7, R18, 0x10000, RZ, 0xfc, !PT ;  /* 0x0001000012077812 */ /* 0x003fca00078efcff */
[----:B------:R-:W-:Y:S02]  /*122e0*/  IMAD R6, R22, 0x300, R7 ;  /* 0x0000030016067824 */ /* 0x000fe400078e0207 */
[----:B------:R-:W-:Y:S01]  /*122f0*/  IMAD.MOV.U32 R7, RZ, RZ, 0x40000040 ;  /* 0x40000040ff077424 */ /* 0x000fe200078e00ff */
[----:B------:R-:W2:Y:S02]  /*12300*/  @P1 LDC.64 R10, c[0x0][0x9c8] ;  /* 0x00027200ff0a1b82 */ /* 0x000ea40000000a00 */
[----:B------:R-:W-:Y:S02]  /*12310*/  R2UR UR6, R6 ;  /* 0x00000000060672ca */ /* 0x000fe400000e0000 */
[----:B------:R-:W-:-:S04]  /*12320*/  R2UR UR7, R7 ;  /* 0x00000000070772ca */ /* 0x000fc800000e0000 */
[----:B------:R-:W0:Y:S09]  /*12330*/  @P1 LDC.64 R8, c[0x0][0x9d0] ;  /* 0x00027400ff081b82 */ /* 0x000e320000000a00 */
[----:B------:R-:W-:Y:S03]  /*12340*/  QGMMA.64x96x32.F32.E4M3.E4M3 R88, R148, gdesc[UR4], R88, gsb0 ;  /* 0x0160000494587df3 */ /* 0x000fe60008000858 */
[----:B------:R-:W-:-:S02]  /*12350*/  WARPGROUP.DEPBAR.LE gsb0, 0x0 ;  /* 0x00008000000079c5 */ /* 0x000fc40000010000 */
[----:B------:R-:W-:Y:S01]  /*12360*/  WARPGROUP.ARRIVE ;  /* 0x00000000000079c5 */ /* 0x000fe20000000000 */
[----:B--2---:R-:W-:Y:S01]  /*12370*/  @P1 IMAD R14, R13, R10, RZ ;  /* 0x0000000a0d0e1224 */ /* 0x004fe200078e02ff */
[----:B------:R-:W-:-:S03]  /*12380*/  @P1 SHF.R.S32.HI R13, RZ, 0x1f, R154 ;  /* 0x0000001fff0d1819 */ /* 0x000fc6000001149a */
[C---:B---3--:R-:W-:Y:S02]  /*12390*/  @P1 IMAD R7, R15.reuse, R11, R14 ;  /* 0x0000000b0f071224 */ /* 0x048fe400078e020e */
[----:B------:R-:W-:-:S04]  /*123a0*/  @P1 IMAD.WIDE.U32 R10, R15, R10, RZ ;  /* 0x0000000a0f0a1225 */ /* 0x000fc800078e00ff */
[-C--:B0-----:R-:W-:Y:S02]  /*123b0*/  @P1 IMAD R13, R13, R8.reuse, RZ ;  /* 0x000000080d0d1224 */ /* 0x081fe400078e02ff */
[----:B------:R-:W-:Y:S02]  /*123c0*/  @P1 IMAD.IADD R11, R11, 0x1, R7 ;  /* 0x000000010b0b1824 */ /* 0x000fe400078e0207 */
[C---:B------:R-:W-:Y:S02]  /*123d0*/  @P1 IMAD R7, R154.reuse, R9, R13 ;  /* 0x000000099a071224 */ /* 0x040fe400078e020d */
[----:B------:R-:W-:-:S04]  /*123e0*/  @P1 IMAD.WIDE.U32 R8, R154, R8, R10 ;  /* 0x000000089a081225 */ /* 0x000fc800078e000a */
[----:B------:R-:W-:Y:S01]  /*123f0*/  @P1 IMAD.IADD R7, R9, 0x1, R7 ;  /* 0x0000000109071824 */ /* 0x000fe200078e0207 */
[----:B------:R-:W-:Y:S01]  /*12400*/  @P1 LEA R10, P2, R8, UR4, 0x2 ;  /* 0x00000004080a1c11 */ /* 0x000fe2000f8410ff */
[----:B------:R-:W-:-:S03]  /*12410*/  IMAD.MOV.U32 R13, RZ, RZ, 0x3f800000 ;  /* 0x3f800000ff0d7424 */ /* 0x000fc600078e00ff */
[----:B------:R-:W-:-:S05]  /*12420*/  @P1 LEA.HI.X R11, R8, UR5, R7, 0x2, P2 ;  /* 0x00000005080b1c11 */ /* 0x000fca00090f1407 */
[----:B------:R0:W2:Y:S01]  /*12430*/  @P1 LDG.E R13, desc[UR42][R10.64] ;  /* 0x0000002a0a0d1981 */ /* 0x0000a2000c1e1900 */
[----:B------:R-:W-:Y:S02]  /*12440*/  VIADD R8, R6, 0x2 ;  /* 0x0000000206087836 */ /* 0x000fe40000000000 */
[----:B------:R-:W-:Y:S02]  /*12450*/  IMAD.MOV.U32 R9, RZ, RZ, 0x40000040 ;  /* 0x40000040ff097424 */ /* 0x000fe400078e00ff */
[----:B------:R-:W-:Y:S01]  /*12460*/  IMAD.MOV.U32 R7, RZ, RZ, 0x40000040 ;  /* 0x40000040ff077424 */ /* 0x000fe200078e00ff */
[----:B------:R-:W-:Y:S01]  /*12470*/  R2UR UR6, R8 ;  /* 0x00000000080672ca */ /* 0x000fe200000e0000 */
[C---:B------:R-:W-:Y:S01]  /*12480*/  VIADD R8, R6.reuse, 0x4 ;  /* 0x0000000406087836 */ /* 0x040fe20000000000 */
[----:B------:R-:W-:Y:S01]  /*12490*/  R2UR UR7, R9 ;  /* 0x00000000090772ca */ /* 0x000fe200000e0000 */
[----:B------:R-:W-:Y:S02]  /*124a0*/  IMAD.MOV.U32 R9, RZ, RZ, 0x40000040 ;  /* 0x40000040ff097424 */ /* 0x000fe400078e00ff */
[----:B------:R-:W-:-:S02]  /*124b0*/  VIADD R6, R6, 0x6 ;  /* 0x0000000606067836 */ /* 0x000fc40000000000 */
[----:B------:R-:W-:-:S08]  /*124c0*/  IMAD.MOV.U32 R20, RZ, RZ, -0x800000 ;  /* 0xff800000ff147424 */ /* 0x000fd000078e00ff */
[----:B------:R-:W-:Y:S01]  /*124d0*/  QGMMA.64x96x32.F32.E4M3.E4M3 R88, R144, gdesc[UR4], R88, gsb0 ;  /* 0x0160000490587df3 */ /* 0x000fe20008000858 */
[----:B------:R-:W-:Y:S02]  /*124e0*/  R2UR UR6, R8 ;  /* 0x00000000080672ca */ /* 0x000fe400000e0000 */
[----:B------:R-:W-:Y:S01]  /*124f0*/  R2UR UR7, R9 ;  /* 0x00000000090772ca */ /* 0x000fe200000e0000 */
[----:B------:R-:W1:Y:S04]  /*12500*/  SHFL.BFLY PT, R8, R3, 0x2, 0x1f ;  /* 0x0c401f0003087f89 */ /* 0x000e6800000e0000 */
[----:B------:R-:W3:Y:S01]  /*12510*/  SHFL.BFLY PT, R9, R4, 0x2, 0x1f ;  /* 0x0c401f0004097f89 */ /* 0x000ee200000e0000 */
[----:B-1----:R-:W-:-:S01]  /*12520*/  FADD.FTZ R8, R8, R3 ;  /* 0x0000000308087221 */ /* 0x002fc20000010000 */
[----:B------:R-:W-:-:S02]  /*12530*/  IMAD.MOV.U32 R3, RZ, RZ, -0x800000 ;  /* 0xff800000ff037424 */ /* 0x000fc400078e00ff */
[----:B---3--:R-:W-:-:S01]  /*12540*/  FADD.FTZ R9, R9, R4 ;  /* 0x0000000409097221 */ /* 0x008fc20000010000 */
[----:B------:R-:W-:Y:S01]  /*12550*/  MOV R4, RZ ;  /* 0x000000ff00047202 */ /* 0x000fe20000000f00 */
[----:B------:R-:W-:Y:S02]  /*12560*/  WARPGROUP.DEPBAR.LE gsb0, 0x0 ;  /* 0x00008000000079c5 */ /* 0x000fe40000010000 */
[----:B------:R-:W-:-:S06]  /*12570*/  WARPGROUP.ARRIVE ;  /* 0x00000000000079c5 */ /* 0x000fcc0000000000 */
[----:B------:R-:W-:Y:S01]  /*12580*/  QGMMA.64x96x32.F32.E4M3.E4M3 R88, R140, gdesc[UR4], R88, gsb0 ;  /* 0x016000048c587df3 */ /* 0x000fe20008000858 */
[----:B------:R-:W-:Y:S02]  /*12590*/  R2UR UR6, R6 ;  /* 0x00000000060672ca */ /* 0x000fe400000e0000 */
[----:B------:R-:W-:Y:S01]  /*125a0*/  R2UR UR7, R7 ;  /* 0x00000000070772ca */ /* 0x000fe200000e0000 */
[----:B------:R-:W0:Y:S04]  /*125b0*/  SHFL.BFLY PT, R6, R9, 0x1, 0x1f ;  /* 0x0c201f0009067f89 */ /* 0x000e2800000e0000 */
[----:B------:R-:W1:Y:S01]  /*125c0*/  SHFL.BFLY PT, R7, R8, 0x1, 0x1f ;  /* 0x0c201f0008077f89 */ /* 0x000e6200000e0000 */
[----:B0-----:R-:W-:-:S01]  /*125d0*/  FADD.FTZ R10, R9, R6 ;  /* 0x00000006090a7221 */ /* 0x001fc20000010000 */
[----:B-1----:R-:W-:-:S04]  /*125e0*/  FADD.FTZ R11, R8, R7 ;  /* 0x00000007080b7221 */ /* 0x002fc80000010000 */
[C---:B------:R-:W-:Y:S01]  /*125f0*/  FSETP.NE.FTZ.AND P1, PT, R10.reuse, RZ, PT ;  /* 0x000000ff0a00720b */ /* 0x040fe20003f35000 */
[----:B------:R-:W-:Y:S01]  /*12600*/  FMUL.FTZ R14, R10, 0.00390625 ;  /* 0x3b8000000a0e7820 */ /* 0x000fe20000410000 */
[----:B------:R-:W-:Y:S02]  /*12610*/  IMAD.MOV.U32 R8, RZ, RZ, RZ ;  /* 0x000000ffff087224 */ /* 0x000fe400078e00ff */
[----:B------:R-:W-:Y:S02]  /*12620*/  FMUL.FTZ R15, R11, 0.00390625 ;  /* 0x3b8000000b0f7820 */ /* 0x000fe40000410000 */
[----:B------:R-:W-:-:S03]  /*12630*/  FSETP.NE.FTZ.AND P2, PT, R14, RZ, PT ;  /* 0x000000ff0e00720b */ /* 0x000fc60003f55000 */
[----:B------:R-:W-:-:S04]  /*12640*/  FSETP.NE.FTZ.AND P3, PT, R15, RZ, PT ;  /* 0x000000ff0f00720b */ /* 0x000fc80003f75000 */
[----:B------:R-:W-:Y:S01]  /*12650*/  @P1 MUFU.RCP R4, R10 ;  /* 0x0000000a00041308 */ /* 0x000fe20000001000 */
[----:B------:R-:W-:-:S05]  /*12660*/  FSETP.NE.FTZ.AND P1, PT, R11, RZ, PT ;  /* 0x000000ff0b00720b */ /* 0x000fca0003f35000 */
[C---:B------:R-:W-:Y:S02]  /*12670*/  @P2 FMUL.FTZ R6, R2.reuse, 0.69314718246459960938 ;  /* 0x3f31721802062820 */ /* 0x040fe40000410000 */
[----:B------:R-:W0:Y:S01]  /*12680*/  @P2 MUFU.LG2 R7, R14 ;  /* 0x0000000e00072308 */ /* 0x000e220000000c00 */
[----:B------:R-:W-:-:S07]  /*12690*/  @P3 FMUL.FTZ R2, R2, 0.69314718246459960938 ;  /* 0x3f31721802023820 */ /* 0x000fce0000410000 */
[----:B------:R-:W1:Y:S08]  /*126a0*/  @P3 MUFU.LG2 R9, R15 ;  /* 0x0000000f00093308 */ /* 0x000e700000000c00 */
[----:B------:R-:W3:Y:S01]  /*126b0*/  @P1 MUFU.RCP R8, R11 ;  /* 0x0000000b00081308 */ /* 0x000ee20000001000 */
[----:B0-----:R-:W-:-:S04]  /*126c0*/  @P2 FMUL.FTZ R7, R7, 0.69314718246459960938 ;  /* 0x3f31721807072820 */ /* 0x001fc80000410000 */
[----:B------:R-:W-:Y:S01]  /*126d0*/  @P2 FFMA.FTZ R3, R6, R5, R7 ;  /* 0x0000000506032223 */ /* 0x000fe20000010007 */
[----:B-1----:R-:W-:-:S04]  /*126e0*/  @P3 FMUL.FTZ R9, R9, 0.69314718246459960938 ;  /* 0x3f31721809093820 */ /* 0x002fc80000410000 */
[----:B------:R-:W-:Y:S01]  /*126f0*/  @P3 FFMA.FTZ R20, R2, R0, R9 ;  /* 0x0000000002143223 */ /* 0x000fe20000010009 */
[----:B------:R-:W-:Y:S02]  /*12700*/  WARPGROUP.DEPBAR.LE gsb0, 0x0 ;  /* 0x00008000000079c5 */ /* 0x000fe40000010000 */
[----:B------:R-:W-:-:S06]  /*12710*/  WARPGROUP.ARRIVE ;  /* 0x00000000000079c5 */ /* 0x000fcc0000000000 */
[----:B------:R-:W-:Y:S01]  /*12720*/  QGMMA.64x96x32.F32.E4M3.E4M3 R88, R136, gdesc[UR4], R88, gsb0 ;  /* 0x0160000488587df3 */ /* 0x000fe20008000858 */
[-C--:B--2---:R-:W-:Y:S01]  /*12730*/  FMUL.FTZ R4, R4, R13.reuse ;  /* 0x0000000d04047220 */ /* 0x084fe20000410000 */
[----:B---3--:R-:W-:Y:S01]  /*12740*/  FMUL.FTZ R18, R8, R13 ;  /* 0x0000000d08127220 */ /* 0x008fe20000410000 */
[----:B------:R-:W-:Y:S02]  /*12750*/  WARPGROUP.DEPBAR.LE gsb0, 0x0 ;  /* 0x00008000000079c5 */ /* 0x000fe40000010000 */
[----:B------:R-:W-:Y:S05]  /*12760*/  @!P0 BRA `(.L_x_2303) ;  /* 0x0000000000048947 */ /* 0x000fea0003800000 */
[----:B------:R-:W-:Y:S01]  /*12770*/  BPT.TRAP 0x1 ;  /* 0x000000040000795c */ /* 0x000fe20000300000 */
.L_x_2303:
[----:B------:R-:W2:Y:S01]  /*12780*/  LDL.LU R2, [R1+0x10] ;  /* 0x0000100001027983 */ /* 0x000ea20000300800 */
[----:B------:R-:W-:Y:S02]  /*12790*/  VIADD R12, R12, 0x19c60 ;  /* 0x00019c600c0c7836 */ /* 0x000fe40000000000 */
[-C--:B------:R-:W-:Y:S01]  /*127a0*/  FMUL.FTZ R0, R88, R4.reuse ;  /* 0x0000000458007220 */ /* 0x080fe20000410000 */
[----:B------:R-:W-:Y:S01]  /*127b0*/  FMUL.FTZ R89, R89, R4 ;  /* 0x0000000459597220 */ /* 0x000fe20000410000 */
[----:B------:R-:W3:Y:S01]  /*127c0*/  LDL.LU R24, [R1+0x5c] ;  /* 0x00005c0001187983 */ /* 0x000ee20000300800 */
[----:B------:R-:W-:-:S05]  /*127d0*/  VIADD R22, R22, 0x1 ;  /* 0x0000000116167836 */ /* 0x000fca0000000000 */
[----:B------:R-:W-:-:S04]  /*127e0*/  ISETP.NE.AND P1, PT, R22, 0x2, PT ;  /* 0x000000021600780c */ /* 0x000fc80003f25270 */
[----:B------:R-:W-:Y:S01]  /*127f0*/  SEL R5, RZ, 0x1, P1 ;  /* 0x00000001ff057807 */ /* 0x000fe20000800000 */
        /* <DEDUP_REMOVED lines=46> */
[----:B------:R-:W-:-:S02]  /*12ae0*/  LOP3.LUT R156, R156, R5, RZ, 0x3c, !PT ;  /* 0x000000059c9c7212 */ /* 0x000fc400078e3cff */
[----:B------:R-:W-:Y:S02]  /*12af0*/  SEL R22, R22, RZ, P1 ;  /* 0x000000ff16167207 */ /* 0x000fe40000800000 */
[----:B--2---:R-:W-:Y:S01]  /*12b00*/  PRMT R2, R2, 0x654, R12 ;  /* 0x0000065402027816 */ /* 0x004fe2000000000c */
[----:B---3--:R-:W-:-:S03]  /*12b10*/  VIADD R24, R24, 0x1 ;  /* 0x0000000118187836 */ /* 0x008fc60000000000 */
[----:B------:R0:W-:Y:S02]  /*12b20*/  SYNCS.ARRIVE.TRANS64.RED.A1T0 RZ, [R2+URZ], RZ ;  /* 0x000000ff02ff79a7 */ /* 0x0001e4000810043f */
[----:B------:R0:W-:Y:S01]  /*12b30*/  STL [R1+0x5c], R24 ;  /* 0x00005c1801007387 */ /* 0x0001e20000100800 */
[----:B------:R-:W-:-:S07]  /*12b40*/  FMUL.FTZ R12, R117, R4 ;  /* 0x00000004750c7220 */ /* 0x000fce0000410000 */
.L_x_2234:
        /* <DEDUP_REMOVED lines=13> */
[----:B------:R-:W3:Y:S04]  /*12c20*/  LDL.LU R56, [R1+0x54] ;  /* 0x0000540001387983 */ /* 0x000ee80000300800 */
[----:B------:R-:W4:Y:S01]  /*12c30*/  LDL.LU R55, [R1+0x58] ;  /* 0x0000580001377983 */ /* 0x000f220000300800 */
[----:B------:R-:W-:Y:S01]  /*12c40*/  F2FP.BF16.F32.PACK_AB R0, R7, R0 ;  /* 0x000000000700723e */ /* 0x000fe200000010ff */
[----:B0-----:R-:W-:Y:S01]  /*12c50*/  IMAD.SHL.U32 R2, R24, 0x4, RZ ;  /* 0x0000000418027824 */ /* 0x001fe200078e00ff */
[----:B------:R-:W-:Y:S01]  /*12c60*/  F2FP.BF16.F32.PACK_AB R134, R134, R25 ;  /* 0x000000198686723e */ /* 0x000fe200000010ff */
[----:B------:R-:W4:Y:S03]  /*12c70*/  LDL R54, [R1+0x44] ;  /* 0x0000440001367983 */ /* 0x000f260000100800 */
[----:B------:R-:W-:Y:S01]  /*12c80*/  LOP3.LUT R2, R2, 0xc, RZ, 0xc0, !PT ;  /* 0x0000000c02027812 */ /* 0x000fe200078ec0ff */
[----:B------:R-:W4:Y:S03]  /*12c90*/  LDL R52, [R1+0x30] ;  /* 0x0000300001347983 */ /* 0x000f260000100800 */
[----:B------:R-:W-:-:S05]  /*12ca0*/  IADD3 R4, P0, R2, UR4, RZ ;  /* 0x0000000402047c10 */ /* 0x000fca000ff1e0ff */
[----:B------:R-:W-:Y:S01]  /*12cb0*/  IMAD.X R5, RZ, RZ, UR5, P0 ;  /* 0x00000005ff057e24 */ /* 0x000fe200080e06ff */
[----:B------:R-:W0:Y:S01]  /*12cc0*/  S2R R7, SR_SWINHI ;  /* 0x0000000000077919 */ /* 0x000e220000002f00 */
[----:B------:R-:W-:Y:S01]  /*12cd0*/  F2FP.BF16.F32.PACK_AB R9, R9, R96 ;  /* 0x000000600909723e */ /* 0x000fe200000010ff */
[----:B------:R-:W-:-:S03]  /*12ce0*/  ULDC.64 UR4, c[0x0][0xc00] ;  /* 0x0003000000047ab9 */ /* 0x000fc60000000a00 */
[----:B------:R1:W3:Y:S01]  /*12cf0*/  LDG.E.CONSTANT R5, desc[UR42][R4.64] ;  /* 0x0000002a04057981 */ /* 0x0002e2000c1e9900 */
[----:B------:R-:W-:Y:S02]  /*12d00*/  LOP3.LUT P0, R2, R24, 0x3, RZ, 0xc0, !PT ;  /* 0x0000000318027812 */ /* 0x000fe4000780c0ff */
[----:B------:R-:W-:Y:S02]  /*12d10*/  F2FP.BF16.F32.PACK_AB R8, R8, R97 ;  /* 0x000000610808723e */ /* 0x000fe400000010ff */
[----:B------:R-:W-:Y:S02]  /*12d20*/  ISETP.EQ.OR P0, PT, R2, 0x3, !P0 ;  /* 0x000000030200780c */ /* 0x000fe40004702670 */
[----:B------:R-:W-:Y:S02]  /*12d30*/  F2FP.BF16.F32.PACK_AB R89, R6, R89 ;  /* 0x000000590659723e */ /* 0x000fe400000010ff */
[----:B------:R-:W-:Y:S02]  /*12d40*/  SEL R37, R8, R9, P0 ;  /* 0x0000000908257207 */ /* 0x000fe40000000000 */
[----:B-1----:R-:W-:-:S02]  /*12d50*/  SEL R4, R9, R8, P0 ;  /* 0x0000000809047207 */ /* 0x002fc40000000000 */
[----:B------:R-:W-:Y:S02]  /*12d60*/  SEL R2, R0, R89, P0 ;  /* 0x0000005900027207 */ /* 0x000fe40000000000 */
[----:B------:R-:W-:Y:S02]  /*12d70*/  SEL R89, R89, R0, P0 ;  /* 0x0000000059597207 */ /* 0x000fe40000000000 */
[----:B------:R-:W-:Y:S02]  /*12d80*/  F2FP.BF16.F32.PACK_AB R13, R13, R112 ;  /* 0x000000700d0d723e */ /* 0x000fe400000010ff */
[----:B------:R-:W-:Y:S02]  /*12d90*/  F2FP.BF16.F32.PACK_AB R12, R12, R113 ;  /* 0x000000710c0c723e */ /* 0x000fe400000010ff */
[----:B------:R-:W-:Y:S02]  /*12da0*/  F2FP.BF16.F32.PACK_AB R21, R21, R128 ;  /* 0x000000801515723e */ /* 0x000fe400000010ff */
[----:B------:R-:W-:-:S02]  /*12db0*/  F2FP.BF16.F32.PACK_AB R26, R26, R129 ;  /* 0x000000811a1a723e */ /* 0x000fc400000010ff */
[----:B------:R-:W-:Y:S02]  /*12dc0*/  SEL R40, R13, R12, P0 ;  /* 0x0000000c0d287207 */ /* 0x000fe40000000000 */
[----:B------:R-:W-:Y:S02]  /*12dd0*/  MOV R24, R18 ;  /* 0x0000001200187202 */ /* 0x000fe40000000f00 */
[----:B0-----:R-:W-:Y:S02]  /*12de0*/  MOV R25, R7 ;  /* 0x0000000700197202 */ /* 0x001fe40000000f00 */
[----:B------:R-:W-:Y:S02]  /*12df0*/  SEL R41, R12, R13, P0 ;  /* 0x0000000d0c297207 */ /* 0x000fe40000000000 */
[----:B------:R-:W-:Y:S02]  /*12e00*/  F2FP.BF16.F32.PACK_AB R35, R94, R35 ;  /* 0x000000235e23723e */ /* 0x000fe400000010ff */
[----:B------:R-:W-:-:S02]  /*12e10*/  F2FP.BF16.F32.PACK_AB R38, R95, R38 ;  /* 0x000000265f26723e */ /* 0x000fc400000010ff */
[----:B------:R-:W-:Y:S02]  /*12e20*/  SEL R44, R21, R26, P0 ;  /* 0x0000001a152c7207 */ /* 0x000fe40000000000 */
[----:B------:R-:W-:Y:S02]  /*12e30*/  SEL R21, R26, R21, P0 ;  /* 0x000000151a157207 */ /* 0x000fe40000000000 */
        /* <DEDUP_REMOVED lines=8> */
[----:B------:R-:W-:Y:S02]  /*12ec0*/  SEL R46, R35, R38, P0 ;  /* 0x00000026232e7207 */ /* 0x000fe40000000000 */
[----:B------:R-:W-:-:S02]  /*12ed0*/  F2FP.BF16.F32.PACK_AB R135, R135, R28 ;  /* 0x0000001c8787723e */ /* 0x000fc400000010ff */
[----:B------:R-:W-:Y:S02]  /*12ee0*/  SEL R35, R38, R35, P0 ;  /* 0x0000002326237207 */ /* 0x000fe40000000000 */
[----:B------:R-:W-:Y:S02]  /*12ef0*/  SEL R28, R11, R10, P0 ;  /* 0x0000000a0b1c7207 */ /* 0x000fe40000000000 */
[----:B------:R-:W-:Y:S02]  /*12f00*/  SEL R39, R10, R11, P0 ;  /* 0x0000000b0a277207 */ /* 0x000fe40000000000 */
[----:B------:R-:W-:Y:S02]  /*12f10*/  SEL R42, R15, R14, P0 ;  /* 0x0000000e0f2a7207 */ /* 0x000fe40000000000 */
[----:B------:R-:W-:Y:S02]  /*12f20*/  SEL R43, R14, R15, P0 ;  /* 0x0000000f0e2b7207 */ /* 0x000fe40000000000 */
[----:B------:R-:W-:-:S02]  /*12f30*/  SEL R38, R33, R36, P0 ;  /* 0x0000002421267207 */ /* 0x000fc40000000000 */
[----:B------:R-:W-:Y:S02]  /*12f40*/  F2FP.BF16.F32.PACK_AB R29, R118, R29 ;  /* 0x0000001d761d723e */ /* 0x000fe400000010ff */
[----:B------:R-:W-:Y:S02]  /*12f50*/  F2FP.BF16.F32.PACK_AB R32, R119, R32 ;  /* 0x000000207720723e */ /* 0x000fe400000010ff */
[----:B------:R-:W-:Y:S02]  /*12f60*/  SEL R33, R36, R33, P0 ;  /* 0x0000002124217207 */ /* 0x000fe40000000000 */
[----:B------:R-:W-:Y:S02]  /*12f70*/  SEL R36, R31, R34, P0 ;  /* 0x000000221f247207 */ /* 0x000fe40000000000 */
[----:B------:R-:W-:Y:S02]  /*12f80*/  F2FP.BF16.F32.PACK_AB R27, R126, R27 ;  /* 0x0000001b7e1b723e */ /* 0x000fe400000010ff */
[----:B------:R-:W-:-:S02]  /*12f90*/  F2FP.BF16.F32.PACK_AB R30, R127, R30 ;  /* 0x0000001e7f1e723e */ /* 0x000fc400000010ff */
        /* <DEDUP_REMOVED lines=9> */
[C---:B------:R-:W-:Y:S02]  /*13030*/  IADD3 R51, P3, R8.reuse, 0x3020, RZ ;  /* 0x0000302008337810 */ /* 0x040fe40007f7e0ff */
[----:B------:R-:W-:Y:S02]  /*13040*/  IADD3 R53, P2, R8, 0x6000, RZ ;  /* 0x0000600008357810 */ /* 0x000fe40007f5e0ff */
[----:B------:R-:W-:-:S02]  /*13050*/  LOP3.LUT R12, R0, R47, RZ, 0x3c, !PT ;  /* 0x0000002f000c7212 */ /* 0x000fc400078e3cff */
[----:B------:R-:W-:Y:S02]  /*13060*/  IADD3 R48, P1, R8, 0x6020, RZ ;  /* 0x0000602008307810 */ /* 0x000fe40007f3e0ff */
[----:B------:R-:W-:Y:S02]  /*13070*/  LOP3.LUT R0, R49, 0x180, RZ, 0xc0, !PT ;  /* 0x0000018031007812 */ /* 0x000fe400078ec0ff */
[----:B------:R-:W-:Y:S02]  /*13080*/  LOP3.LUT R6, R51, 0x180, RZ, 0xc0, !PT ;  /* 0x0000018033067812 */ /* 0x000fe400078ec0ff */
[----:B------:R-:W-:Y:S02]  /*13090*/  LOP3.LUT R26, R53, 0x180, RZ, 0xc0, !PT ;  /* 0x00000180351a7812 */ /* 0x000fe400078ec0ff */
[----:B------:R-:W-:Y:S02]  /*130a0*/  LOP3.LUT R47, R48, 0x180, RZ, 0xc0, !PT ;  /* 0x00000180302f7812 */ /* 0x000fe400078ec0ff */
[----:B------:R-:W-:-:S02]  /*130b0*/  SHF.R.U64 R0, R0, 0x3, RZ ;  /* 0x0000000300007819 */ /* 0x000fc400000012ff */
[----:B------:R-:W-:Y:S01]  /*130c0*/  SHF.R.U64 R6, R6, 0x3, RZ ;  /* 0x0000000306067819 */ /* 0x000fe200000012ff */
[----:B------:R-:W-:Y:S01]  /*130d0*/  IMAD.X R11, RZ, RZ, R9, P3 ;  /* 0x000000ffff0b7224 */ /* 0x000fe200018e0609 */
[----:B------:R-:W-:Y:S02]  /*130e0*/  SHF.R.U64 R26, R26, 0x3, RZ ;  /* 0x000000031a1a7819 */ /* 0x000fe400000012ff */
[----:B------:R-:W-:Y:S02]  /*130f0*/  SHF.R.U64 R47, R47, 0x3, RZ ;  /* 0x000000032f2f7819 */ /* 0x000fe400000012ff */
[----:B------:R-:W-:Y:S02]  /*13100*/  LOP3.LUT R14, R0, R49, RZ, 0x3c, !PT ;  /* 0x00000031000e7212 */ /* 0x000fe400078e3cff */
[----:B------:R-:W-:Y:S02]  /*13110*/  LOP3.LUT R10, R6, R51, RZ, 0x3c, !PT ;  /* 0x00000033060a7212 */ /* 0x000fe400078e3cff */
[----:B------:R-:W-:-:S02]  /*13120*/  LOP3.LUT R6, R26, R53, RZ, 0x3c, !PT ;  /* 0x000000351a067212 */ /* 0x000fc400078e3cff */
[----:B------:R-:W-:Y:S02]  /*13130*/  LOP3.LUT R26, R47, R48, RZ, 0x3c, !PT ;  /* 0x000000302f1a7212 */ /* 0x000fe400078e3cff */
[----:B---3--:R-:W-:Y:S01]  /*13140*/  LOP3.LUT R0, R5, 0x2, RZ, 0x3c, !PT ;  /* 0x0000000205007812 */ /* 0x008fe200078e3cff */
[----:B------:R-:W-:Y:S01]  /*13150*/  SHFL.IDX PT, R2, R2, R5, 0x1c1f ;  /* 0x001c1f0502027589 */ /* 0x000fe200000e0000 */
[----:B------:R-:W-:Y:S02]  /*13160*/  MOV R48, R10 ;  /* 0x0000000a00307202 */ /* 0x000fe40000000f00 */
[----:B------:R-:W-:Y:S01]  /*13170*/  SEL R45, R30, R27, P0 ;  /* 0x0000001b1e2d7207 */ /* 0x000fe20000000000 */
[----:B------:R-:W-:Y:S01]  /*13180*/  SHFL.IDX PT, R10, R4, R5, 0x1c1f ;  /* 0x001c1f05040a7589 */ /* 0x000fe200000e0000 */
[----:B------:R-:W-:-:S03]  /*13190*/  SEL R30, R134, R135, P0 ;  /* 0x00000087861e7207 */ /* 0x000fc60000000000 */
[----:B------:R-:W0:Y:S01]  /*131a0*/  SHFL.IDX PT, R89, R89, R0, 0x1c1f ;  /* 0x001c1f0059597589 */ /* 0x000e2200000e0000 */
[----:B------:R-:W-:-:S03]  /*131b0*/  SEL R135, R135, R134, P0 ;  /* 0x0000008687877207 */ /* 0x000fc60000000000 */
        /* <DEDUP_REMOVED lines=9> */
[----:B------:R-:W-:-:S03]  /*13250*/  LOP3.LUT R7, R8, 0x180, RZ, 0xc0, !PT ;  /* 0x0000018008077812 */ /* 0x000fc600078ec0ff */
[----:B------:R-:W-:Y:S04]  /*13260*/  SHFL.IDX PT, R40, R40, R5, 0x1c1f ;  /* 0x001c1f0528287589 */ /* 0x000fe800000e0000 */
[----:B------:R-:W-:Y:S04]  /*13270*/  SHFL.IDX PT, R34, R34, R5, 0x1c1f ;  /* 0x001c1f0522227589 */ /* 0x000fe800000e0000 */
[----:B------:R-:W4:Y:S04]  /*13280*/  SHFL.IDX PT, R41, R41, R0, 0x1c1f ;  /* 0x001c1f0029297589 */ /* 0x000f2800000e0000 */
[----:B------:R-:W4:Y:S04]  /*13290*/  SHFL.IDX PT, R29, R29, R0, 0x1c1f ;  /* 0x001c1f001d1d7589 */ /* 0x000f2800000e0000 */
[----:B------:R-:W-:Y:S04]  /*132a0*/  SHFL.IDX PT, R42, R42, R5, 0x1c1f ;  /* 0x001c1f052a2a7589 */ /* 0x000fe800000e0000 */
[----:B------:R-:W-:Y:S04]  /*132b0*/  SHFL.IDX PT, R32, R32, R5, 0x1c1f ;  /* 0x001c1f0520207589 */ /* 0x000fe800000e0000 */
[----:B------:R-:W4:Y:S04]  /*132c0*/  SHFL.IDX PT, R43, R43, R0, 0x1c1f ;  /* 0x001c1f002b2b7589 */ /* 0x000f2800000e0000 */
[----:B------:R-:W4:Y:S04]  /*132d0*/  SHFL.IDX PT, R45, R45, R0, 0x1c1f ;  /* 0x001c1f002d2d7589 */ /* 0x000f2800000e0000 */
[----:B------:R-:W-:Y:S04]  /*132e0*/  SHFL.IDX PT, R44, R44, R5, 0x1c1f ;  /* 0x001c1f052c2c7589 */ /* 0x000fe800000e0000 */
[----:B------:R-:W-:Y:S04]  /*132f0*/  SHFL.IDX PT, R30, R30, R5, 0x1c1f ;  /* 0x001c1f051e1e7589 */ /* 0x000fe800000e0000 */
[----:B------:R-:W4:Y:S04]  /*13300*/  SHFL.IDX PT, R21, R21, R0, 0x1c1f ;  /* 0x001c1f0015157589 */ /* 0x000f2800000e0000 */
[----:B------:R0:W4:Y:S01]  /*13310*/  SHFL.IDX PT, R135, R135, R0, 0x1c1f ;  /* 0x001c1f0087877589 */ /* 0x00012200000e0000 */
[----:B------:R-:W-:Y:S01]  /*13320*/  SHF.R.U64 R7, R7, 0x3, RZ ;  /* 0x0000000307077819 */ /* 0x000fe200000012ff */
[----:B------:R-:W-:-:S03]  /*13330*/  IMAD.X R13, RZ, RZ, R9, P5 ;  /* 0x000000ffff0d7224 */ /* 0x000fc600028e0609 */
[----:B------:R-:W-:Y:S01]  /*13340*/  LOP3.LUT R8, R7, R8, RZ, 0x3c, !PT ;  /* 0x0000000807087212 */ /* 0x000fe200078e3cff */
[--C-:B------:R-:W-:Y:S02]  /*13350*/  IMAD.X R7, RZ, RZ, R9.reuse, P2 ;  /* 0x000000ffff077224 */ /* 0x100fe400010e0609 */
[--C-:B------:R-:W-:Y:S01]  /*13360*/  IMAD.X R15, RZ, RZ, R9.reuse, P4 ;  /* 0x000000ffff0f7224 */ /* 0x100fe200020e0609 */
[----:B------:R-:W-:Y:S01]  /*13370*/  MOV R51, R8 ;  /* 0x0000000800337202 */ /* 0x000fe20000000f00 */
[----:B------:R-:W-:Y:S01]  /*13380*/  IMAD.X R27, RZ, RZ, R9, P1 ;  /* 0x000000ffff1b7224 */ /* 0x000fe200008e0609 */
[----:B------:R-:W-:Y:S01]  /*13390*/  MOV R47, R6 ;  /* 0x00000006002f7202 */ /* 0x000fe20000000f00 */
[----:B0-----:R-:W0:Y:S01]  /*133a0*/  LDC R0, c[0x0][0xbe8] ;  /* 0x0002fa00ff007b82 */ /* 0x001e220000000800 */
[----:B------:R-:W-:Y:S02]  /*133b0*/  SEL R4, R2, R89, P0 ;  /* 0x0000005902047207 */ /* 0x000fe40000000000 */
[----:B------:R-:W-:-:S02]  /*133c0*/  SEL R6, R89, R2, P0 ;  /* 0x0000000259067207 */ /* 0x000fc40000000000 */
[----:B-1----:R-:W-:Y:S02]  /*133d0*/  SEL R8, R10, R37, P0 ;  /* 0x000000250a087207 */ /* 0x002fe40000000000 */
[----:B--2---:R-:W-:Y:S02]  /*133e0*/  SEL R5, R46, R35, P0 ;  /* 0x000000232e057207 */ /* 0x004fe40000000000 */
[----:B------:R-:W-:Y:S01]  /*133f0*/  SEL R7, R35, R46, P0 ;  /* 0x0000002e23077207 */ /* 0x000fe20000000000 */
[----:B------:R-:W-:Y:S01]  /*13400*/  BAR.SYNC.DEFER_BLOCKING 0x1, 0x180 ;  /* 0x0046000000007b1d */ /* 0x000fe20000010000 */
[----:B------:R-:W-:Y:S02]  /*13410*/  MOV R50, R12 ;  /* 0x0000000c00327202 */ /* 0x000fe40000000f00 */
[----:B------:R-:W-:Y:S02]  /*13420*/  MOV R49, R14 ;  /* 0x0000000e00317202 */ /* 0x000fe40000000f00 */
[----:B------:R-:W-:-:S02]  /*13430*/  SEL R10, R37, R10, P0 ;  /* 0x0000000a250a7207 */ /* 0x000fc40000000000 */
[----:B---3--:R-:W-:Y:S02]  /*13440*/  SEL R9, R38, R33, P0 ;  /* 0x0000002126097207 */ /* 0x008fe40000000000 */
[----:B------:R-:W-:Y:S02]  /*13450*/  SEL R11, R33, R38, P0 ;  /* 0x00000026210b7207 */ /* 0x000fe40000000000 */
[----:B----4-:R-:W-:Y:S02]  /*13460*/  SEL R12, R28, R39, P0 ;  /* 0x000000271c0c7207 */ /* 0x010fe40000000000 */
[----:B------:R-:W-:Y:S02]  /*13470*/  SEL R14, R39, R28, P0 ;  /* 0x0000001c270e7207 */ /* 0x000fe40000000000 */
[----:B------:R-:W-:Y:S02]  /*13480*/  SEL R13, R36, R31, P0 ;  /* 0x0000001f240d7207 */ /* 0x000fe40000000000 */
[----:B------:R-:W-:-:S02]  /*13490*/  SEL R15, R31, R36, P0 ;  /* 0x000000241f0f7207 */ /* 0x000fc40000000000 */
[----:B------:R-:W-:Y:S02]  /*134a0*/  MOV R2, R26 ;  /* 0x0000001a00027202 */ /* 0x000fe40000000f00 */
[----:B------:R-:W-:Y:S02]  /*134b0*/  ISETP.NE.U32.AND P2, PT, RZ, UR4, PT ;  /* 0x00000004ff007c0c */ /* 0x000fe4000bf45070 */
[----:B------:R-:W-:Y:S01]  /*134c0*/  IADD3 R26, P1, R56, UR4, RZ ;  /* 0x00000004381a7c10 */ /* 0x000fe2000ff3e0ff */
        /* <DEDUP_REMOVED lines=23> */
[----:B------:R-:W-:Y:S01]  /*13640*/  IMAD.MOV.U32 R36, RZ, RZ, RZ ;  /* 0x000000ffff247224 */ /* 0x000fe200078e00ff */
        /* <DEDUP_REMOVED lines=10> */
[----:B--2---:R-:W-:Y:S01]  /*136f0*/  IMAD.IADD R13, R54, 0x1, R52 ;  /* 0x00000001360d7824 */ /* 0x004fe200078e0234 */
[----:B-1----:R-:W-:Y:S06]  /*13700*/  @P0 BRA `(.L_x_2306) ;  /* 0x0000000000100947 */ /* 0x002fec0003800000 */
[----:B------:R-:W-:Y:S05]  /*13710*/  @!P2 BRA `(.L_x_2306) ;  /* 0x00000000000ca947 */ /* 0x000fea0003800000 */
[----:B------:R-:W2:Y:S04]  /*13720*/  LDG.E R2, desc[UR42][R26.64] ;  /* 0x0000002a1a027981 */ /* 0x000ea8000c1e1900 */
[----:B-----5:R-:W2:Y:S02]  /*13730*/  LDG.E R39, desc[UR42][R26.64+0x4] ;  /* 0x0000042a1a277981 */ /* 0x020ea4000c1e1900 */
[----:B--2---:R-:W-:-:S07]  /*13740*/  IMAD.IADD R39, R39, 0x1, -R2 ;  /* 0x0000000127277824 */ /* 0x004fce00078e0a02 */
.L_x_2306:
        /* <DEDUP_REMOVED lines=54> */
[----:B------:R-:W-:-:S04]  /*13ab0*/  LEA R6, P0, R4, UR4, 0x2 ;  /* 0x0000000404067c11 */ /* 0x000fc8000f8010ff */
[----:B------:R-:W-:Y:S01]  /*13ac0*/  LEA.HI.X R10, R4, UR5, R5, 0x2, P0 ;  /* 0x00000005040a7c11 */ /* 0x000fe200080f1405 */
[----:B------:R-:W-:Y:S01]  /*13ad0*/  SHFL.IDX PT, R40, R6, RZ, 0x1c1f ;  /* 0x001c1fff06287589 */ /* 0x000fe200000e0000 */
[----:B------:R-:W-:Y:S01]  /*13ae0*/  IADD3 R13, P2, R24, 0x1800, RZ ;  /* 0x00001800180d7810 */ /* 0x000fe20007f5e0ff */
[----:B------:R-:W-:Y:S01]  /*13af0*/  IMAD.IADD R14, R14, 0x1, R52 ;  /* 0x000000010e0e7824 */ /* 0x000fe200078e0234 */
[----:B------:R-:W-:Y:S01]  /*13b00*/  ULDC.64 UR4, c[0x0][0xaa0] ;  /* 0x0002a80000047ab9 */ /* 0x000fe20000000a00 */
[----:B------:R-:W1:Y:S01]  /*13b10*/  SHFL.IDX PT, R41, R10, RZ, 0x1c1f ;  /* 0x001c1fff0a297589 */ /* 0x000e6200000e0000 */
[----:B------:R-:W-:Y:S01]  /*13b20*/  LOP3.LUT P0, RZ, R15, 0x3, RZ, 0xc0, !PT ;  /* 0x000000030fff7812 */ /* 0x000fe2000780c0ff */
[----:B------:R-:W-:Y:S02]  /*13b30*/  IMAD.X R9, RZ, RZ, R25, P2 ;  /* 0x000000ffff097224 */ /* 0x000fe400010e0619 */
[----:B------:R-:W-:Y:S01]  /*13b40*/  SHFL.IDX PT, R42, R6, 0x1, 0x1c1f ;  /* 0x003c1f00062a7f89 */ /* 0x000fe200000e0000 */
[----:B------:R-:W-:-:S03]  /*13b50*/  ISETP.GE.OR P2, PT, R14, R39, P0 ;  /* 0x000000270e00720c */ /* 0x000fc60000746670 */
[----:B------:R-:W2:Y:S01]  /*13b60*/  SHFL.IDX PT, R43, R10, 0x1, 0x1c1f ;  /* 0x003c1f000a2b7f89 */ /* 0x000ea200000e0000 */
[----:B------:R-:W-:Y:S02]  /*13b70*/  VIADD R4, R14, 0x8 ;  /* 0x000000080e047836 */ /* 0x000fe40000000000 */
[----:B------:R-:W-:-:S03]  /*13b80*/  IMAD R37, R37, UR4, RZ ;  /* 0x0000000425257c24 */ /* 0x000fc6000f8e02ff */
[----:B------:R-:W-:-:S04]  /*13b90*/  ISETP.GE.OR P0, PT, R4, R39, P0 ;  /* 0x000000270400720c */ /* 0x000fc80000706670 */
[----:B-1----:R1:W-:Y:S02]  /*13ba0*/  @!P2 ST.E desc[UR42][R40.64], R3 ;  /* 0x000000032800a985 */ /* 0x0023e4000c10192a */
[C---:B-1----:R-:W-:Y:S02]  /*13bb0*/  IMAD R41, R36.reuse, UR5, R37 ;  /* 0x0000000524297c24 */ /* 0x042fe4000f8e0225 */
[----:B------:R-:W-:Y:S01]  /*13bc0*/  IMAD.WIDE.U32 R36, R36, UR4, RZ ;  /* 0x0000000424247c25 */ /* 0x000fe2000f8e00ff */
[----:B------:R-:W-:-:S03]  /*13bd0*/  ULDC.64 UR4, c[0x0][0xae8] ;  /* 0x0002ba0000047ab9 */ /* 0x000fc60000000a00 */
[----:B------:R-:W-:Y:S02]  /*13be0*/  IMAD R21, R21, UR4, RZ ;  /* 0x0000000415157c24 */ /* 0x000fe4000f8e02ff */
[----:B------:R-:W-:Y:S01]  /*13bf0*/  IMAD.IADD R37, R37, 0x1, R41 ;  /* 0x0000000125257824 */ /* 0x000fe200078e0229 */
[----:B--2---:R1:W-:Y:S01]  /*13c00*/  @!P0 ST.E desc[UR42][R42.64], R20 ;  /* 0x000000142a008985 */ /* 0x0043e2000c10192a */
[C---:B------:R-:W-:Y:S02]  /*13c10*/  IMAD R41, R46.reuse, UR5, R21 ;  /* 0x000000052e297c24 */ /* 0x040fe4000f8e0215 */
[----:B------:R-:W-:Y:S02]  /*13c20*/  IMAD R3, R47, 0x60, R44 ;  /* 0x000000602f037824 */ /* 0x000fe400078e022c */
[----:B------:R0:W5:Y:S01]  /*13c30*/  LDL R47, [R1+0x64] ;  /* 0x00006400012f7983 */ /* 0x0001620000100800 */
[----:B-1----:R-:W-:-:S03]  /*13c40*/  IMAD.WIDE.U32 R20, R46, UR4, R36 ;  /* 0x000000042e147c25 */ /* 0x002fc6000f8e0024 */
[----:B------:R0:W5:Y:S01]  /*13c50*/  LDL R43, [R1+0x68] ;  /* 0x00006800012b7983 */ /* 0x0001620000100800 */
[----:B------:R-:W1:Y:S01]  /*13c60*/  @P1 LDC R42, c[0x0][0xbf0] ;  /* 0x0002fc00ff2a1b82 */ /* 0x000e620000000800 */
[----:B------:R-:W-:Y:S01]  /*13c70*/  LOP3.LUT R8, R13, 0x180, RZ, 0xc0, !PT ;  /* 0x000001800d087812 */ /* 0x000fe200078ec0ff */
[----:B------:R-:W-:Y:S01]  /*13c80*/  IMAD.IADD R40, R52, 0x1, R3 ;  /* 0x0000000134287824 */ /* 0x000fe200078e0203 */
[----:B------:R0:W5:Y:S01]  /*13c90*/  LDL R46, [R1+0x84] ;  /* 0x00008400012e7983 */ /* 0x0001620000100800 */
[----:B------:R-:W-:Y:S01]  /*13ca0*/  IADD3 R27, P5, R24, 0x4800, RZ ;  /* 0x00004800181b7810 */ /* 0x000fe20007fbe0ff */
[----:B------:R-:W-:Y:S01]  /*13cb0*/  ULDC.64 UR4, c[0x0][0xaf0] ;  /* 0x0002bc0000047ab9 */ /* 0x000fe20000000a00 */
[----:B------:R-:W-:Y:S02]  /*13cc0*/  SHF.R.U64 R8, R8, 0x3, RZ ;  /* 0x0000000308087819 */ /* 0x000fe400000012ff */
[----:B------:R-:W-:Y:S02]  /*13cd0*/  IADD3 R29, P4, R24, 0x6000, RZ ;  /* 0x00006000181d7810 */ /* 0x000fe40007f9e0ff */
[----:B------:R-:W-:-:S02]  /*13ce0*/  LOP3.LUT R8, R8, R13, RZ, 0x3c, !PT ;  /* 0x0000000d08087212 */ /* 0x000fc400078e3cff */
[----:B------:R-:W-:Y:S01]  /*13cf0*/  IADD3 R13, P6, R24, 0x3000, RZ ;  /* 0x00003000180d7810 */ /* 0x000fe20007fde0ff */
[----:B------:R-:W-:Y:S01]  /*13d00*/  @P1 IMAD.HI.U32 R3, R40, R45, RZ ;  /* 0x0000002d28031227 */ /* 0x000fe200078e00ff */
[C---:B------:R-:W-:Y:S02]  /*13d10*/  IADD3 R7, P3, R24.reuse, 0x7800, RZ ;  /* 0x0000780018077810 */ /* 0x040fe40007f7e0ff */
[----:B------:R-:W-:Y:S01]  /*13d20*/  LOP3.LUT R12, R13, 0x180, RZ, 0xc0, !PT ;  /* 0x000001800d0c7812 */ /* 0x000fe200078ec0ff */
[----:B------:R-:W-:Y:S01]  /*13d30*/  IMAD.IADD R21, R21, 0x1, R41 ;  /* 0x0000000115157824 */ /* 0x000fe200078e0229 */
[----:B------:R-:W-:Y:S02]  /*13d40*/  LOP3.LUT R26, R27, 0x180, RZ, 0xc0, !PT ;  /* 0x000001801b1a7812 */ /* 0x000fe400078ec0ff */
[----:B------:R-:W-:Y:S02]  /*13d50*/  LOP3.LUT R28, R29, 0x180, RZ, 0xc0, !PT ;  /* 0x000001801d1c7812 */ /* 0x000fe400078ec0ff */
[----:B------:R-:W-:Y:S01]  /*13d60*/  LOP3.LUT R5, R24, 0x180, RZ, 0xc0, !PT ;  /* 0x0000018018057812 */ /* 0x000fe200078ec0ff */
[----:B------:R-:W-:Y:S01]  /*13d70*/  IMAD.MOV.U32 R37, RZ, RZ, R40 ;  /* 0x000000ffff257224 */ /* 0x000fe200078e0028 */
[----:B------:R-:W-:Y:S01]  /*13d80*/  LOP3.LUT R6, R7, 0x180, RZ, 0xc0, !PT ;  /* 0x0000018007067812 */ /* 0x000fe200078ec0ff */
[----:B------:R-:W-:Y:S01]  /*13d90*/  IMAD R41, R38, UR4, RZ ;  /* 0x0000000426297c24 */ /* 0x000fe2000f8e02ff */
[----:B-1----:R-:W-:Y:S01]  /*13da0*/  @P1 SHF.R.U32.HI R37, RZ, R42, R3 ;  /* 0x0000002aff251219 */ /* 0x002fe20000011603 */
[----:B------:R-:W5:Y:S01]  /*13db0*/  LD.E.128 R8, desc[UR42][R8.64] ;  /* 0x0000002a08087980 */ /* 0x000f62000c101d00 */
[----:B------:R-:W-:-:S02]  /*13dc0*/  SHF.R.U64 R12, R12, 0x3, RZ ;  /* 0x000000030c0c7819 */ /* 0x000fc400000012ff */
[----:B------:R-:W-:Y:S02]  /*13dd0*/  SHF.R.U64 R26, R26, 0x3, RZ ;  /* 0x000000031a1a7819 */ /* 0x000fe400000012ff */
[----:B------:R-:W-:Y:S02]  /*13de0*/  SHF.R.U64 R28, R28, 0x3, RZ ;  /* 0x000000031c1c7819 */ /* 0x000fe400000012ff */
        /* <DEDUP_REMOVED lines=16> */
[----:B------:R-:W-:Y:S01]  /*13ef0*/  IADD3 R3, R3, R41, RZ ;  /* 0x0000002903037210 */ /* 0x000fe20007ffe0ff */
[----:B------:R-:W-:Y:S01]  /*13f00*/  IMAD.MOV.U32 R5, RZ, RZ, R25 ;  /* 0x000000ffff057224 */ /* 0x000fe200078e0019 */
[----:B------:R-:W5:Y:S01]  /*13f10*/  LD.E.128 R12, desc[UR42][R12.64] ;  /* 0x0000002a0c0c7980 */ /* 0x000f62000c101d00 */
[----:B------:R-:W-:-:S02]  /*13f20*/  IMAD R21, R0, R21, R40 ;  /* 0x0000001500157224 */ /* 0x000fc400078e0228 */
[----:B------:R-:W-:Y:S01]  /*13f30*/  IMAD R20, R20, UR4, RZ ;  /* 0x0000000414147c24 */ /* 0x000fe2000f8e02ff */
[----:B------:R-:W5:Y:S01]  /*13f40*/  LD.E.128 R24, desc[UR42][R26.64] ;  /* 0x0000002a1a187980 */ /* 0x000f62000c101d00 */
[C---:B------:R-:W-:Y:S01]  /*13f50*/  IMAD.WIDE.U32 R2, R37.reuse, UR4, R2 ;  /* 0x0000000425027c25 */ /* 0x040fe2000f8e0002 */
[----:B------:R-:W-:Y:S02]  /*13f60*/  SHF.R.S32.HI R0, RZ, 0x1f, R21 ;  /* 0x0000001fff007819 */ /* 0x000fe40000011415 */
[----:B------:R-:W5:Y:S01]  /*13f70*/  LD.E.128 R4, desc[UR42][R4.64] ;  /* 0x0000002a04047980 */ /* 0x000f62000c101d00 */
[----:B------:R-:W-:Y:S01]  /*13f80*/  IMAD R41, R37, UR5, R20 ;  /* 0x0000000525297c24 */ /* 0x000fe2000f8e0214 */
        /* <DEDUP_REMOVED lines=38> */
.L_x_2308:
[----:B------:R-:W-:Y:S05]  /*141f0*/  BSYNC B1 ;  /* 0x0000000000017941 */ /* 0x000fea0003800000 */
.L_x_2307:
        /* <DEDUP_REMOVED lines=19> */
.L_x_2305:
        /* <DEDUP_REMOVED lines=28> */
.L_x_2310:
        /* <DEDUP_REMOVED lines=11> */
[----:B------:R-:W-:Y:S01]  /*145a0*/  IADD3 R8, R28, -0x80, R7 ;  /* 0xffffff801c087810 */ /* 0x000fe20007ffe007 */
[----:B0-----:R-:W-:-:S05]  /*145b0*/  IMAD R2, R0, R9, RZ ;  /* 0x0000000900027224 */ /* 0x001fca00078e02ff */
        /* <DEDUP_REMOVED lines=35> */
.L_x_2312:
[----:B------:R-:W-:Y:S05]  /*147f0*/  BSYNC B1 ;  /* 0x0000000000017941 */ /* 0x000fea0003800000 */
.L_x_2311:
        /* <DEDUP_REMOVED lines=69> */
.L_x_2314:
[----:B------:R-:W-:Y:S05]  /*14c50*/  BSYNC B1 ;  /* 0x0000000000017941 */ /* 0x000fea0003800000 */
.L_x_2313:
        /* <DEDUP_REMOVED lines=17> */
.L_x_2309:
[----:B------:R-:W-:Y:S05]  /*14d70*/  BSYNC B0 ;  /* 0x0000000000007941 */ /* 0x000fea0003800000 */
.L_x_2304:
[----:B------:R-:W-:Y:S02]  /*14d80*/  ULDC UR4, c[0x0][0xc3c] ;  /* 0x00030f0000047ab9 */ /* 0x000fe40000000800 */
[----:B-1----:R-:W-:-:S13]  /*14d90*/  ISETP.GE.AND P0, PT, R155, UR4, PT ;  /* 0x000000049b007c0c */ /* 0x002fda000bf06270 */
[----:B------:R-:W-:Y:S05]  /*14da0*/  @!P0 BRA `(.L_x_2315) ;  /* 0xfffffec000f48947 */ /* 0x000fea000383ffff */
[----:B------:R-:W-:Y:S05]  /*14db0*/  BRA `(.L_x_2180) ;  /* 0x0000007000d47947 */ /* 0x000fea0003800000 */
.L_x_2178:
        /* <DEDUP_REMOVED lines=56> */
.L_x_2321:
        /* <DEDUP_REMOVED lines=12> */
.L_x_2320:
[----:B------:R-:W-:Y:S05]  /*15200*/  BSYNC B0 ;  /* 0x0000000000007941 */ /* 0x000fea0003800000 */
.L_x_2319:
[----:B0----5:R-:W0:Y:S02]  /*15210*/  SHFL.UP PT, R2, R4, 0x1, RZ ;  /* 0x0420000004027989 */ /* 0x021e2400000e00ff */
        /* <DEDUP_REMOVED lines=20> */
.L_x_2317:
        /* <DEDUP_REMOVED lines=21> */
.L_x_2322:
        /* <DEDUP_REMOVED lines=55> */
.L_x_2318:
[----:B------:R-:W-:Y:S02]  /*15820*/  IMAD.MOV.U32 R17, RZ, RZ, RZ ;  /* 0x000000ffff117224 */ /* 0x000fe400078e00ff */
[----:B------:R-:W-:Y:S02]  /*15830*/  IMAD.U32 R16, RZ, RZ, UR6 ;  /* 0x00000006ff107e24 */ /* 0x000fe4000f8e00ff */
[----:B------:R-:W-:-:S07]  /*15840*/  IMAD.MOV.U32 R18, RZ, RZ, RZ ;  /* 0x000000ffff127224 */ /* 0x000fce00078e00ff */
.L_x_2323:
[----:B------:R-:W-:-:S13]  /*15850*/  ISETP.NE.AND P0, PT, R5, RZ, PT ;  /* 0x000000ff0500720c */ /* 0x000fda0003f05270 */
[----:B------:R-:W0:Y:S01]  /*15860*/  @!P0 S2R R3, SR_CgaCtaId ;  /* 0x0000000000038919 */ /* 0x000e220000008800 */
[----:B------:R-:W-:-:S04]  /*15870*/  @!P0 MOV R2, 0x400 ;  /* 0x0000040000028802 */ /* 0x000fc80000000f00 */
[----:B0-----:R-:W-:-:S05]  /*15880*/  @!P0 LEA R2, R3, R2, 0x18 ;  /* 0x0000000203028211 */ /* 0x001fca00078ec0ff */
[----:B------:R2:W-:Y:S01]  /*15890*/  @!P0 STS.128 [R2+0x19cd0], R16 ;  /* 0x019cd01002008388 */ /* 0x0005e20000000c00 */
[----:B------:R-:W-:Y:S06]  /*158a0*/  BAR.ARV 0x5, 0x200 ;  /* 0x0148000000007b1d */ /* 0x000fec0000002000 */
.L_x_2316:
        /* <DEDUP_REMOVED lines=64> */
.L_x_2442:
[----:B01--4-:R-:W0:Y:S02]  /*15cb0*/  LDC.64 R2, c[0x0][0xc88] ;  /* 0x00032200ff027b82 */ /* 0x013e240000000a00 */
        /* <DEDUP_REMOVED lines=10> */
[----:B-12---:R-:W-:-:S11]  /*15d60*/  SHF.R.S32.HI R0, RZ, 0x1f, R26 ;  /* 0x0000001fff007819 */ /* 0x006fd6000001141a */
        /* <DEDUP_REMOVED lines=9> */
[----:B------:R-:W-:Y:S01]  /*15e00*/  STL [R1], R12 ;  /* 0x0000000c01007387 */ /* 0x000fe20000100800 */
[----:B------:R-:W-:Y:S01]  /*15e10*/  ISETP.NE.AND.EX P0, PT, RZ, UR5, PT, P0 ;  /* 0x00000005ff007c0c */ /* 0x000fe2000bf05300 */
[----:B0-----:R-:W-:Y:S01]  /*15e20*/  IMAD.MOV.U32 R0, RZ, RZ, RZ ;  /* 0x000000ffff007224 */ /* 0x001fe200078e00ff */
[----:B------:R-:W-:Y:S01]  /*15e30*/  ISETP.NE.AND.EX P2, PT, RZ, UR9, PT, P2 ;  /* 0x00000009ff007c0c */ /* 0x000fe2000bf45320 */
[----:B------:R-:W-:Y:S01]  /*15e40*/  STL [R1+0xc], R11 ;  /* 0x00000c0b01007387 */ /* 0x000fe20000100800 */
[----:B------:R-:W-:Y:S02]  /*15e50*/  ISETP.NE.U32.AND P1, PT, RZ, UR6, PT ;  /* 0x00000006ff007c0c */ /* 0x000fe4000bf25070 */
[----:B-1----:R-:W-:-:S02]  /*15e60*/  IADD3 R2, P3, R12, UR4, RZ ;  /* 0x000000040c027c10 */ /* 0x002fc4000ff7e0ff */
[----:B------:R-:W-:Y:S02]  /*15e70*/  ISETP.NE.AND.EX P1, PT, RZ, UR7, PT, P1 ;  /* 0x00000007ff007c0c */ /* 0x000fe4000bf25310 */
[----:B------:R-:W-:Y:S02]  /*15e80*/  IADD3.X R3, R11, UR5, RZ, P3, !PT ;  /* 0x000000050b037c10 */ /* 0x000fe40009ffe4ff */
[----:B------:R-:W-:-:S03]  /*15e90*/  IADD3 R4, P4, R12, UR6, RZ ;  /* 0x000000060c047c10 */ /* 0x000fc6000ff9e0ff */
[----:B------:R-:W3:Y:S01]  /*15ea0*/  @P0 LDG.E R6, desc[UR42][R2.64] ;  /* 0x0000002a02060981 */ /* 0x000ee2000c1e1900 */
[----:B------:R-:W-:Y:S01]  /*15eb0*/  ULDC UR4, c[0x0][0x288] ;  /* 0x0000a20000047ab9 */ /* 0x000fe20000000800 */
[----:B------:R-:W-:Y:S01]  /*15ec0*/  IADD3.X R5, R11, UR7, RZ, P4, !PT ;  /* 0x000000070b057c10 */ /* 0x000fe2000a7fe4ff */
[----:B------:R-:W-:Y:S01]  /*15ed0*/  IMAD.U32 R8, RZ, RZ, UR4 ;  /* 0x00000004ff087e24 */ /* 0x000fe2000f8e00ff */
[----:B------:R-:W-:-:S03]  /*15ee0*/  ULDC.64 UR4, c[0x0][0x418] ;  /* 0x0001060000047ab9 */ /* 0x000fc60000000a00 */
[----:B------:R-:W5:Y:S04]  /*15ef0*/  @P1 LDG.E R0, desc[UR42][R4.64] ;  /* 0x0000002a04001981 */ /* 0x000f68000c1e1900 */
[----:B---3--:R0:W-:Y:S02]  /*15f00*/  STL [R1+0x30], R6 ;  /* 0x0000300601007387 */ /* 0x0081e40000100800 */
[----:B0-----:R-:W-:-:S04]  /*15f10*/  @P2 IADD3 R6, P3, R12, UR8, RZ ;  /* 0x000000080c062c10 */ /* 0x001fc8000ff7e0ff */
[----:B------:R-:W-:-:S05]  /*15f20*/  @P2 IADD3.X R7, R11, UR9, RZ, P3, !PT ;  /* 0x000000090b072c10 */ /* 0x000fca0009ffe4ff */
[----:B------:R0:W3:Y:S01]  /*15f30*/  @P2 LDG.E R8, desc[UR42][R6.64] ;  /* 0x0000002a06082981 */ /* 0x0000e2000c1e1900 */
        /* <DEDUP_REMOVED lines=9> */
[----:B---3--:R0:W-:Y:S04]  /*15fd0*/  STL [R1+0x38], R8 ;  /* 0x0000380801007387 */ /* 0x0081e80000100800 */
[----:B--2---:R0:W-:Y:S01]  /*15fe0*/  STL [R1+0x8], R10 ;  /* 0x0000080a01007387 */ /* 0x0041e20000100800 */
[----:B------:R-:W-:Y:S01]  /*15ff0*/  IMAD.MOV.U32 R9, RZ, RZ, R8 ;  /* 0x000000ffff097224 */ /* 0x000fe200078e0008 */
[----:B------:R-:W-:Y:S06]  /*16000*/  @P2 BRA `(.L_x_2325) ;  /* 0x0000000000142947 */ /* 0x000fec0003800000 */
[----:B------:R-:W-:Y:S05]  /*16010*/  @!P0 BRA `(.L_x_2325) ;  /* 0x0000000000108947 */ /* 0x000fea0003800000 */
[----:B0-----:R-:W2:Y:S04]  /*16020*/  LDG.E R8, desc[UR42][R2.64] ;  /* 0x0000002a02087981 */ /* 0x001ea8000c1e1900 */
[----:B------:R-:W2:Y:S02]  /*16030*/  LDG.E R2, desc[UR42][R2.64+0x4] ;  /* 0x0000042a02027981 */ /* 0x000ea4000c1e1900 */
[----:B--2---:R-:W-:-:S05]  /*16040*/  IMAD.IADD R9, R2, 0x1, -R8 ;  /* 0x0000000102097824 */ /* 0x004fca00078e0a08 */
[----:B------:R1:W-:Y:S02]  /*16050*/  STL [R1+0x38], R9 ;  /* 0x0000380901007387 */ /* 0x0003e40000100800 */
.L_x_2325:
[----:B------:R-:W-:Y:S01]  /*16060*/  ULDC.64 UR4, c[0x0][0xa20] ;  /* 0x0002880000047ab9 */ /* 0x000fe20000000a00 */
[----:B------:R-:W-:Y:S01]  /*16070*/  IMAD.MOV.U32 R29, RZ, RZ, R26 ;  /* 0x000000ffff1d7224 */ /* 0x000fe200078e001a */
[----:B------:R-:W-:-:S04]  /*16080*/  ISETP.NE.U32.AND P0, PT, RZ, UR4, PT ;  /* 0x00000004ff007c0c */ /* 0x000fc8000bf05070 */
[----:B------:R-:W-:-:S13]  /*16090*/  ISETP.NE.AND.EX P0, PT, RZ, UR5, PT, P0 ;  /* 0x00000005ff007c0c */ /* 0x000fda000bf05300 */
[----:B------:R-:W-:Y:S05]  /*160a0*/  @!P0 BRA `(.L_x_2326) ;  /* 0x0000000000108947 */ /* 0x000fea0003800000 */
[----:B------:R-:W-:-:S04]  /*160b0*/  IADD3 R2, P0, R12, UR4, RZ ;  /* 0x000000040c027c10 */ /* 0x000fc8000ff1e0ff */
[----:B------:R-:W-:-:S05]  /*160c0*/  IADD3.X R3, R11, UR5, RZ, P0, !PT ;  /* 0x000000050b037c10 */ /* 0x000fca00087fe4ff */
[----:B------:R2:W5:Y:S01]  /*160d0*/  LDG.E R7, desc[UR42][R2.64] ;  /* 0x0000002a02077981 */ /* 0x000562000c1e1900 */
[----:B------:R-:W-:Y:S05]  /*160e0*/  BRA `(.L_x_2327) ;  /* 0x0000000000247947 */ /* 0x000fea0003800000 */
.L_x_2326:
        /* <DEDUP_REMOVED lines=9> */
.L_x_2327:
[----:B--2---:R-:W2:Y:S01]  /*16180*/  @P1 LDG.E R2, desc[UR42][R4.64] ;  /* 0x0000002a04021981 */ /* 0x004ea2000c1e1900 */
[----:B------:R-:W3:Y:S03]  /*16190*/  LDC R3, c[0x0][0x448] ;  /* 0x00011200ff037b82 */ /* 0x000ee60000000800 */
[----:B------:R4:W2:Y:S01]  /*161a0*/  @P1 LDG.E R4, desc[UR42][R4.64+0x4] ;  /* 0x0000042a04041981 */ /* 0x0008a2000c1e1900 */
[----:B-----5:R-:W-:Y:S01]  /*161b0*/  IMAD.IADD R7, R7, 0x1, -R10 ;  /* 0x0000000107077824 */ /* 0x020fe200078e0a0a */
[----:B------:R-:W-:Y:S01]  /*161c0*/  BSSY B0, `(.L_x_2328) ;  /* 0x0000163000007945 */ /* 0x000fe20003800000 */
[----:B---3--:R-:W-:-:S13]  /*161d0*/  ISETP.NE.AND P0, PT, R3, 0x1, PT ;  /* 0x000000010300780c */ /* 0x008fda0003f05270 */
[----:B------:R-:W3:Y:S08]  /*161e0*/  @P0 LDC R3, c[0x0][0x44c] ;  /* 0x00011300ff030b82 */ /* 0x000ef00000000800 */
[----:B----4-:R-:W4:Y:S01]  /*161f0*/  @P0 LDC R5, c[0x0][0x450] ;  /* 0x00011400ff050b82 */ /* 0x010f220000000800 */
[----:B--2---:R-:W-:Y:S02]  /*16200*/  @P1 IMAD.IADD R6, R4, 0x1, -R2 ;  /* 0x0000000104061824 */ /* 0x004fe400078e0a02 */
[----:B------:R-:W-:-:S04]  /*16210*/  IMAD R2, R17, 0xc0, RZ ;  /* 0x000000c011027824 */ /* 0x000fc800078e02ff */
[----:B------:R-:W-:-:S04]  /*16220*/  VIADD R2, R2, 0xbf ;  /* 0x000000bf02027836 */ /* 0x000fc80000000000 */
[----:B---3--:R-:W-:-:S05]  /*16230*/  @P0 IMAD.HI.U32 R3, R2, R3, RZ ;  /* 0x0000000302030227 */ /* 0x008fca00078e00ff */
[----:B----4-:R-:W-:Y:S01]  /*16240*/  @P0 SHF.R.U32.HI R2, RZ, R5, R3 ;  /* 0x00000005ff020219 */ /* 0x010fe20000011603 */
[----:B------:R-:W-:-:S04]  /*16250*/  IMAD.IADD R5, R7, 0x1, R6 ;  /* 0x0000000107057824 */ /* 0x000fc800078e0206 */
        /* <DEDUP_REMOVED lines=8> */
[----:B------:R-:W-:Y:S01]  /*162e0*/  LEA.HI R2, R3, R2, RZ, 0x7 ;  /* 0x0000000203027211 */ /* 0x000fe200078f38ff */
[----:B------:R-:W-:-:S03]  /*162f0*/  IMAD.MOV R3, RZ, RZ, -R7 ;  /* 0x000000ffff037224 */ /* 0x000fc600078e0a07 */
[----:B------:R-:W-:Y:S02]  /*16300*/  SHF.R.S32.HI R2, RZ, 0x7, R2 ;  /* 0x00000007ff027819 */ /* 0x000fe40000011402 */
[----:B------:R-:W-:Y:S02]  /*16310*/  VIMNMX R3, RZ, R3, !PT ;  /* 0x00000003ff037248 */ /* 0x000fe40007fe0100 */
[----:B------:R-:W-:-:S05]  /*16320*/  VIMNMX R2, R20, R2, PT ;  /* 0x0000000214027248 */ /* 0x000fca0003fe0100 */
[----:B------:R-:W-:-:S05]  /*16330*/  IMAD R2, R2, 0x80, -R7 ;  /* 0x0000008002027824 */ /* 0x000fca00078e0a07 */
[----:B------:R-:W-:-:S04]  /*16340*/  VIMNMX R2, R2, R6, PT ;  /* 0x0000000602027248 */ /* 0x000fc80003fe0100 */
        /* <DEDUP_REMOVED lines=9> */
[----:B--2---:R-:W-:Y:S05]  /*163e0*/  @!P2 BRA `(.L_x_2329) ;  /* 0x000000140000a947 */ /* 0x004fea0003800000 */
[----:B------:R-:W-:Y:S01]  /*163f0*/  UMOV UR4, 0xffffffff ;  /* 0xffffffff00047882 */ /* 0x000fe20000000000 */
[----:B------:R-:W-:Y:S02]  /*16400*/  SEL R2, R29, RZ, !P1 ;  /* 0x000000ff1d027207 */ /* 0x000fe40004800000 */
[----:B------:R-:W-:Y:S05]  /*16410*/  BRA.DIV UR4, `(.L_x_2330) ;  /* 0x0000006604e87947 */ /* 0x000fea000b800000 */
[----:B------:R-:W2:Y:S02]  /*16420*/  S2R R5, SR_TID.X ;  /* 0x0000000000057919 */ /* 0x000ea40000002100 */
[----:B--2---:R-:W-:-:S04]  /*16430*/  SHF.R.U32.HI R5, RZ, 0x5, R5 ;  /* 0x00000005ff057819 */ /* 0x004fc80000011605 */
[----:B------:R-:W-:-:S05]  /*16440*/  LOP3.LUT R5, R5, 0x3, RZ, 0xc0, !PT ;  /* 0x0000000305057812 */ /* 0x000fca00078ec0ff */
[----:B------:R2:W3:Y:S02]  /*16450*/  SHFL.IDX PT, R14, R5, RZ, 0x1f ;  /* 0x00001fff050e7589 */ /* 0x0004e400000e0000 */
.L_x_2490:
[----:B---3--:R-:W-:Y:S02]  /*16460*/  ISETP.NE.AND P0, PT, R14, RZ, PT ;  /* 0x000000ff0e00720c */ /* 0x008fe40003f05270 */
[----:B------:R-:W-:-:S11]  /*16470*/  PLOP3.LUT P6, PT, PT, PT, PT, 0x8, 0x0 ;  /* 0x000000000000781c */ /* 0x000fd60003fce170 */
[----:B------:R-:W-:Y:S05]  /*16480*/  @P0 BRA `(.L_x_2331) ;  /* 0x00000000000c0947 */ /* 0x000fea0003800000 */
[----:B------:R-:W-:-:S03]  /*16490*/  UMOV UR4, 0xffffffff ;  /* 0xffffffff00047882 */ /* 0x000fc60000000000 */
[----:B------:R-:W-:Y:S05]  /*164a0*/  BRA.DIV UR4, `(.L_x_2332) ;  /* 0x0000006604f87947 */ /* 0x000fea000b800000 */
[----:B------:R-:W-:-:S13]  /*164b0*/  ELECT P6, URZ, PT ;  /* 0x00000000003f782f */ /* 0x000fda00038c0000 */
.L_x_2331:
[----:B--2---:R-:W2:Y:S01]  /*164c0*/  LDL R5, [R1+0x44] ;  /* 0x0000440001057983 */ /* 0x004ea20000100800 */
[----:B------:R-:W-:Y:S01]  /*164d0*/  BSSY B1, `(.L_x_2333) ;  /* 0x0000008000017945 */ /* 0x000fe20003800000 */
[----:B--2---:R-:W-:-:S05]  /*164e0*/  VIADD R5, R5, 0x1 ;  /* 0x0000000105057836 */ /* 0x004fca0000000000 */
[----:B------:R-:W-:-:S04]  /*164f0*/  LEA.HI R6, R5, R5, RZ, 0x1 ;  /* 0x0000000505067211 */ /* 0x000fc800078f08ff */
[----:B------:R-:W-:-:S05]  /*16500*/  LOP3.LUT R6, R6, 0xfffffffe, RZ, 0xc0, !PT ;  /* 0xfffffffe06067812 */ /* 0x000fca00078ec0ff */
[----:B------:R-:W-:-:S05]  /*16510*/  IMAD.IADD R5, R5, 0x1, -R6 ;  /* 0x0000000105057824 */ /* 0x000fca00078e0a06 */
[----:B------:R-:W-:-:S04]  /*16520*/  SHF.L.U32 R5, R5, 0x1f, RZ ;  /* 0x0000001f05057819 */ /* 0x000fc800000006ff */
[----:B------:R-:W2:Y:S02]  /*16530*/  SYNCS.PHASECHK.TRANS64.TRYWAIT P0, [R22+URZ+0x19c20], R5 ;  /* 0x019c2005160075a7 */ /* 0x000ea4000800017f */
[----:B--2---:R-:W-:Y:S05]  /*16540*/  @!P0 BRA `(.L_x_2334) ;  /* 0x0000006400f08947 */ /* 0x004fea0003800000 */
.L_x_2493:
[----:B------:R-:W-:Y:S05]  /*16550*/  BSYNC B1 ;  /* 0x0000000000017941 */ /* 0x000fea0003800000 */
.L_x_2333:
[----:B------:R-:W-:Y:S04]  /*16560*/  BSSY B1, `(.L_x_2335) ;  /* 0x000008b000017945 */ /* 0x000fe80003800000 */
[----:B------:R-:W-:Y:S05]  /*16570*/  @!P6 BRA `(.L_x_2336) ;  /* 0x000000080024e947 */ /* 0x000fea0003800000 */
[----:B0-----:R-:W-:Y:S01]  /*16580*/  IMAD R8, R25, 0x8, R22 ;  /* 0x0000000819087824 */ /* 0x001fe200078e0216 */
[----:B------:R-:W-:Y:S01]  /*16590*/  SHF.L.U32 R10, R28, 0x1f, RZ ;  /* 0x0000001f1c0a7819 */ /* 0x000fe200000006ff */
[----:B------:R-:W0:Y:S01]  /*165a0*/  S2R R6, SR_TID.X ;  /* 0x0000000000067919 */ /* 0x000e220000002100 */
[----:B------:R-:W-:Y:S02]  /*165b0*/  BSSY B2, `(.L_x_2337) ;  /* 0x0000005000027945 */ /* 0x000fe40003800000 */
[----:B------:R-:W3:Y:S01]  /*165c0*/  SYNCS.PHASECHK.TRANS64.TRYWAIT P0, [R8+URZ+0x19ca0], R10 ;  /* 0x019ca00a080075a7 */ /* 0x000ee2000800017f */
[----:B0-----:R-:W-:-:S04]  /*165d0*/  LOP3.LUT R6, R6, 0x7f, RZ, 0xc0, !PT ;  /* 0x0000007f06067812 */ /* 0x001fc800078ec0ff */
[----:B------:R-:W-:Y:S01]  /*165e0*/  ISETP.NE.AND P1, PT, R6, RZ, PT ;  /* 0x000000ff0600720c */ /* 0x000fe20003f25270 */
[----:B---3--:R-:W-:-:S12]  /*165f0*/  @!P0 BRA `(.L_x_2338) ;  /* 0x0000006400d88947 */ /* 0x008fd80003800000 */
.L_x_2494:
[----:B------:R-:W-:Y:S05]  /*16600*/  BSYNC B2 ;  /* 0x0000000000027941 */ /* 0x000fea0003800000 */
.L_x_2337:
[----:B------:R-:W-:Y:S04]  /*16610*/  BSSY B2, `(.L_x_2339) ;  /* 0x0000009000027945 */ /* 0x000fe80003800000 */
[----:B------:R-:W-:Y:S05]  /*16620*/  @P1 BRA `(.L_x_2340) ;  /* 0x00000000001c1947 */ /* 0x000fea0003800000 */
[----:B--2---:R-:W2:Y:S02]  /*16630*/  S2R R5, SR_TID.X ;  /* 0x0000000000057919 */ /* 0x004ea40000002100 */
[----:B--2---:R-:W-:Y:S01]  /*16640*/  LOP3.LUT R6, R5, 0x1f, RZ, 0xc0, !PT ;  /* 0x0000001f05067812 */ /* 0x004fe200078ec0ff */
[----:B------:R-:W-:-:S03]  /*16650*/  IMAD.MOV.U32 R5, RZ, RZ, 0x3000 ;  /* 0x00003000ff057424 */ /* 0x000fc600078e00ff */
[----:B------:R-:W-:Y:S01]  /*16660*/  ISETP.NE.AND P0, PT, R6, RZ, PT ;  /* 0x000000ff0600720c */ /* 0x000fe20003f05270 */
[----:B------:R3:W-:-:S12]  /*16670*/  SYNCS.ARRIVE.TRANS64 RZ, [R8+URZ+0x19c90], R5 ;  /* 0x019c900508ff79a7 */ /* 0x0007d8000800003f */
[----:B---3--:R-:W-:Y:S05]  /*16680*/  @!P0 BRA `(.L_x_2340) ;  /* 0x0000000000048947 */ /* 0x008fea0003800000 */
[----:B------:R-:W-:Y:S01]  /*16690*/  BPT.TRAP 0x1 ;  /* 0x000000040000795c */ /* 0x000fe20000300000 */
.L_x_2340:
[----:B------:R-:W-:Y:S05]  /*166a0*/  BSYNC B2 ;  /* 0x0000000000027941 */ /* 0x000fea0003800000 */
.L_x_2339:
        /* <DEDUP_REMOVED lines=8> */
[----:B--2---:R-:W-:Y:S01]  /*16730*/  VIADD R5, R8, 0x19c90 ;  /* 0x00019c9008057836 */ /* 0x004fe20000000000 */
[----:B------:R-:W-:Y:S01]  /*16740*/  UMOV UR6, 0x0 ;  /* 0x0000000000067882 */ /* 0x000fe20000000000 */
[----:B-1----:R-:W-:Y:S01]  /*16750*/  VIADD R9, R7, 0x13800 ;  /* 0x0001380007097836 */ /* 0x002fe20000000000 */
[----:B------:R-:W-:-:S09]  /*16760*/  UMOV UR7, 0x12f00000 ;  /* 0x12f0000000077882 */ /* 0x000fd20000000000 */
.L_x_2341:
        /* <DEDUP_REMOVED lines=10> */
[----:B------:R-:W-:Y:S01]  /*16810*/  IMAD.MOV.U32 R13, RZ, RZ, 0x20 ;  /* 0x00000020ff0d7424 */ /* 0x000fe200078e00ff */
[----:B------:R-:W-:Y:S01]  /*16820*/  PLOP3.LUT P0, PT, PT, PT, PT, 0x80, 0x0 ;  /* 0x000000000000781c */ /* 0x000fe20003f0f070 */
[----:B------:R-:W-:Y:S01]  /*16830*/  VIADD R9, R7, 0x14800 ;  /* 0x0001480007097836 */ /* 0x000fe20000000000 */
[----:B------:R-:W-:Y:S01]  /*16840*/  UMOV UR6, 0x0 ;  /* 0x0000000000067882 */ /* 0x000fe20000000000 */
[----:B------:R-:W-:Y:S01]  /*16850*/  UMOV UR7, 0x12f00000 ;  /* 0x12f0000000077882 */ /* 0x000fe20000000000 */
[----:B------:R-:W-:-:S15]  /*16860*/  R2UR UR10, R13 ;  /* 0x000000000d0a72ca */ /* 0x000fde00000e0000 */
.L_x_2342:
        /* <DEDUP_REMOVED lines=16> */
.L_x_2343:
        /* <DEDUP_REMOVED lines=10> */
[----:B------:R-:W1:Y:S01]  /*16a10*/  SYNCS.PHASECHK.TRANS64.TRYWAIT P0, [R8+URZ+0x19cc0], R10 ;  /* 0x019cc00a080075a7 */ /* 0x000e62000800017f */
[----:B------:R-:W-:Y:S04]  /*16a20*/  BSSY B2, `(.L_x_2344) ;  /* 0x0000002000027945 */ /* 0x000fe80003800000 */
[----:B-1----:R-:W-:Y:S05]  /*16a30*/  @!P0 BRA `(.L_x_2345) ;  /* 0x0000006000dc8947 */ /* 0x002fea0003800000 */
.L_x_2495:
[----:B------:R-:W-:Y:S05]  /*16a40*/  BSYNC B2 ;  /* 0x0000000000027941 */ /* 0x000fea0003800000 */
.L_x_2344:
[----:B------:R-:W-:Y:S01]  /*16a50*/  BSSY B2, `(.L_x_2346) ;  /* 0x000000b000027945 */ /* 0x000fe20003800000 */
[----:B01----:R-:W-:Y:S01]  /*16a60*/  IMAD.MOV.U32 R10, RZ, RZ, 0x0 ;  /* 0x00000000ff0a7424 */ /* 0x003fe200078e00ff */
[----:B------:R-:W-:Y:S02]  /*16a70*/  MOV R11, 0x12f00000 ;  /* 0x12f00000000b7802 */ /* 0x000fe40000000f00 */
[----:B------:R-:W-:Y:S05]  /*16a80*/  @P1 BRA `(.L_x_2347) ;  /* 0x00000000001c1947 */ /* 0x000fea0003800000 */
[----:B------:R-:W0:Y:S02]  /*16a90*/  S2R R5, SR_TID.X ;  /* 0x0000000000057919 */ /* 0x000e240000002100 */
[----:B0-----:R-:W-:Y:S01]  /*16aa0*/  LOP3.LUT R9, R5, 0x1f, RZ, 0xc0, !PT ;  /* 0x0000001f05097812 */ /* 0x001fe200078ec0ff */
[----:B------:R-:W-:-:S03]  /*16ab0*/  IMAD.MOV.U32 R5, RZ, RZ, 0x3000 ;  /* 0x00003000ff057424 */ /* 0x000fc600078e00ff */
[----:B------:R-:W-:Y:S01]  /*16ac0*/  ISETP.NE.AND P0, PT, R9, RZ, PT ;  /* 0x000000ff0900720c */ /* 0x000fe20003f05270 */
[----:B------:R0:W-:-:S12]  /*16ad0*/  SYNCS.ARRIVE.TRANS64 RZ, [R8+URZ+0x19cb0], R5 ;  /* 0x019cb00508ff79a7 */ /* 0x0001d8000800003f */
[----:B0-----:R-:W-:Y:S05]  /*16ae0*/  @!P0 BRA `(.L_x_2347) ;  /* 0x0000000000048947 */ /* 0x001fea0003800000 */
[----:B------:R-:W-:Y:S01]  /*16af0*/  BPT.TRAP 0x1 ;  /* 0x000000040000795c */ /* 0x000fe20000300000 */
.L_x_2347:
[----:B------:R-:W-:Y:S05]  /*16b00*/  BSYNC B2 ;  /* 0x0000000000027941 */ /* 0x000fea0003800000 */
.L_x_2346:
        /* <DEDUP_REMOVED lines=8> */
.L_x_2348:
        /* <DEDUP_REMOVED lines=15> */
.L_x_2349:
        /* <DEDUP_REMOVED lines=15> */
.L_x_2350:
        /* <DEDUP_REMOVED lines=9> */
[----:B---3--:R-:W-:Y:S05]  /*16e00*/  @P0 BRA.U.ANY `(.L_x_2350) ;  /* 0xfffffffd00d80947 */ /* 0x008fea000393ffff */
.L_x_2336:
[----:B------:R-:W-:Y:S05]  /*16e10*/  BSYNC B1 ;  /* 0x0000000000017941 */ /* 0x000fea0003800000 */
.L_x_2335:
        /* <DEDUP_REMOVED lines=9> */
.L_x_2367:
[----:B------:R-:W-:Y:S05]  /*16eb0*/  YIELD ;  /* 0x0000000000007946 */ /* 0x000fea0003800000 */
[----:B------:R-:W-:Y:S04]  /*16ec0*/  BSSY B1, `(.L_x_2351) ;  /* 0x000008a000017945 */ /* 0x000fe80003800000 */
[----:B------:R-:W-:Y:S05]  /*16ed0*/  @!P6 BRA `(.L_x_2352) ;  /* 0x000000080020e947 */ /* 0x000fea0003800000 */
[----:B0-----:R-:W-:Y:S01]  /*16ee0*/  IMAD R8, R25, 0x8, R22 ;  /* 0x0000000819087824 */ /* 0x001fe200078e0216 */
[----:B------:R-:W-:Y:S01]  /*16ef0*/  SHF.L.U32 R7, R28, 0x1f, RZ ;  /* 0x0000001f1c077819 */ /* 0x000fe200000006ff */
[----:B------:R-:W0:Y:S01]  /*16f00*/  S2R R4, SR_TID.X ;  /* 0x0000000000047919 */ /* 0x000e220000002100 */
[----:B------:R-:W-:Y:S02]  /*16f10*/  BSSY B2, `(.L_x_2353) ;  /* 0x0000005000027945 */ /* 0x000fe40003800000 */
[----:B------:R-:W1:Y:S01]  /*16f20*/  SYNCS.PHASECHK.TRANS64.TRYWAIT P1, [R8+URZ+0x19ca0], R7 ;  /* 0x019ca007080075a7 */ /* 0x000e62000802017f */
[----:B0-----:R-:W-:-:S04]  /*16f30*/  LOP3.LUT R4, R4, 0x7f, RZ, 0xc0, !PT ;  /* 0x0000007f04047812 */ /* 0x001fc800078ec0ff */
[----:B------:R-:W-:Y:S01]  /*16f40*/  ISETP.NE.AND P2, PT, R4, RZ, PT ;  /* 0x000000ff0400720c */ /* 0x000fe20003f45270 */
[----:B-1----:R-:W-:-:S12]  /*16f50*/  @!P1 BRA `(.L_x_2354) ;  /* 0x0000005c00a89947 */ /* 0x002fd80003800000 */
.L_x_2496:
[----:B------:R-:W-:Y:S05]  /*16f60*/  BSYNC B2 ;  /* 0x0000000000027941 */ /* 0x000fea0003800000 */
.L_x_2353:
[----:B------:R-:W-:Y:S04]  /*16f70*/  BSSY B2, `(.L_x_2355) ;  /* 0x0000009000027945 */ /* 0x000fe80003800000 */
[----:B------:R-:W-:Y:S05]  /*16f80*/  @P2 BRA `(.L_x_2356) ;  /* 0x00000000001c2947 */ /* 0x000fea0003800000 */
[----:B------:R-:W2:Y:S02]  /*16f90*/  S2R R4, SR_TID.X ;  /* 0x0000000000047919 */ /* 0x000ea40000002100 */
[----:B--2---:R-:W-:Y:S01]  /*16fa0*/  LOP3.LUT R5, R4, 0x1f, RZ, 0xc0, !PT ;  /* 0x0000001f04057812 */ /* 0x004fe200078ec0ff */
[----:B------:R-:W-:-:S03]  /*16fb0*/  IMAD.MOV.U32 R4, RZ, RZ, 0x3000 ;  /* 0x00003000ff047424 */ /* 0x000fc600078e00ff */
[----:B------:R-:W-:Y:S01]  /*16fc0*/  ISETP.NE.AND P1, PT, R5, RZ, PT ;  /* 0x000000ff0500720c */ /* 0x000fe20003f25270 */
[----:B------:R1:W-:-:S12]  /*16fd0*/  SYNCS.ARRIVE.TRANS64 RZ, [R8+URZ+0x19c90], R4 ;  /* 0x019c900408ff79a7 */ /* 0x0003d8000800003f */
[----:B-1----:R-:W-:Y:S05]  /*16fe0*/  @!P1 BRA `(.L_x_2356) ;  /* 0x0000000000049947 */ /* 0x002fea0003800000 */
[----:B------:R-:W-:Y:S01]  /*16ff0*/  BPT.TRAP 0x1 ;  /* 0x000000040000795c */ /* 0x000fe20000300000 */
.L_x_2356:
[----:B------:R-:W-:Y:S05]  /*17000*/  BSYNC B2 ;  /* 0x0000000000027941 */ /* 0x000fea0003800000 */
.L_x_2355:
[----:B------:R-:W-:Y:S01]  /*17010*/  IMAD.MOV.U32 R12, RZ, RZ, RZ ;  /* 0x000000ffff0c7224 */ /* 0x000fe200078e00ff */
[----:B------:R-:W-:Y:S01]  /*17020*/  UIADD3 UR4, UP0, UR40, 0x570, URZ ;  /* 0x0000057028047890 */ /* 0x000fe2000ff1e03f */
[----:B------:R-:W-:Y:S01]  /*17030*/  IMAD R6, R25, 0x3000, R22 ;  /* 0x0000300019067824 */ /* 0x000fe200078e0216 */
[----:B------:R-:W-:Y:S01]  /*17040*/  PLOP3.LUT P1, PT, PT, PT, PT, 0x80, 0x0 ;  /* 0x000000000000781c */ /* 0x000fe20003f2f070 */
[----:B--2---:R-:W-:Y:S01]  /*17050*/  IMAD R5, R9, 0x80, R0 ;  /* 0x0000008009057824 */ /* 0x004fe200078e0200 */
[----:B------:R-:W-:Y:S01]  /*17060*/  R2UR UR10, R12 ;  /* 0x000000000c0a72ca */ /* 0x000fe200000e0000 */
[----:B------:R-:W-:Y:S01]  /*17070*/  VIADD R4, R8, 0x19c90 ;  /* 0x00019c9008047836 */ /* 0x000fe20000000000 */
[----:B------:R-:W-:Y:S01]  /*17080*/  UIADD3.X UR5, URZ, UR41, URZ, UP0, !UPT ;  /* 0x000000293f057290 */ /* 0x000fe200087fe43f */
[----:B------:R-:W-:Y:S01]  /*17090*/  VIADD R10, R6, 0x13800 ;  /* 0x00013800060a7836 */ /* 0x000fe20000000000 */
[----:B------:R-:W-:Y:S01]  /*170a0*/  UMOV UR6, 0x0 ;  /* 0x0000000000067882 */ /* 0x000fe20000000000 */
[----:B------:R-:W-:-:S10]  /*170b0*/  UMOV UR7, 0x12f00000 ;  /* 0x12f0000000077882 */ /* 0x000fd40000000000 */
.L_x_2357:
        /* <DEDUP_REMOVED lines=16> */
.L_x_2358:
        /* <DEDUP_REMOVED lines=16> */
.L_x_2359:
        /* <DEDUP_REMOVED lines=13> */
.L_x_2497:
[----:B------:R-:W-:Y:S05]  /*17390*/  BSYNC B2 ;  /* 0x0000000000027941 */ /* 0x000fea0003800000 */
.L_x_2360:
        /* <DEDUP_REMOVED lines=11> */
.L_x_2363:
[----:B------:R-:W-:Y:S05]  /*17450*/  BSYNC B2 ;  /* 0x0000000000027941 */ /* 0x000fea0003800000 */
.L_x_2362:
[----:B------:R-:W-:Y:S01]  /*17460*/  R2UR UR10, R12 ;  /* 0x000000000c0a72ca */ /* 0x000fe200000e0000 */
[----:B------:R-:W-:Y:S01]  /*17470*/  UIADD3 UR4, UP0, UR40, 0x670, URZ ;  /* 0x0000067028047890 */ /* 0x000fe2000ff1e03f */
[----:B------:R-:W-:Y:S01]  /*17480*/  R2UR UR6, R10 ;  /* 0x000000000a0672ca */ /* 0x000fe200000e0000 */
[----:B01----:R-:W-:Y:S01]  /*17490*/  VIADD R8, R8, 0x19cb0 ;  /* 0x00019cb008087836 */ /* 0x003fe20000000000 */
[----:B------:R-:W-:Y:S01]  /*174a0*/  R2UR UR7, R11 ;  /* 0x000000000b0772ca */ /* 0x000fe200000e0000 */
[----:B------:R-:W-:Y:S01]  /*174b0*/  VIADD R4, R6, 0x9000 ;  /* 0x0000900006047836 */ /* 0x000fe20000000000 */
[----:B------:R-:W-:Y:S01]  /*174c0*/  PLOP3.LUT P1, PT, PT, PT, PT, 0x80, 0x0 ;  /* 0x000000000000781c */ /* 0x000fe20003f2f070 */
[----:B------:R-:W-:-:S12]  /*174d0*/  UIADD3.X UR5, URZ, UR41, URZ, UP0, !UPT ;  /* 0x000000293f057290 */ /* 0x000fd800087fe43f */
.L_x_2364:
        /* <DEDUP_REMOVED lines=15> */
.L_x_2365:
        /* <DEDUP_REMOVED lines=15> */
.L_x_2366:
        /* <DEDUP_REMOVED lines=10> */
.L_x_2352:
[----:B------:R-:W-:Y:S05]  /*17760*/  BSYNC B1 ;  /* 0x0000000000017941 */ /* 0x000fea0003800000 */
.L_x_2351:
        /* <DEDUP_REMOVED lines=8> */
.L_x_2329:
[----:B------:R-:W-:Y:S05]  /*177f0*/  BSYNC B0 ;  /* 0x0000000000007941 */ /* 0x000fea0003800000 */
.L_x_2328:
[----:B------:R-:W3:Y:S01]  /*17800*/  LDC R0, c[0x0][0x448] ;  /* 0x00011200ff007b82 */ /* 0x000ee20000000800 */
[----:B------:R-:W-:Y:S01]  /*17810*/  IMAD.MOV.U32 R2, RZ, RZ, 0xc0 ;  /* 0x000000c0ff027424 */ /* 0x000fe200078e00ff */
[----:B------:R-:W-:Y:S05]  /*17820*/  @!P0 WARPSYNC.ALL ;  /* 0x0000000000008948 */ /* 0x000fea0003800000 */
[----:B------:R-:W-:Y:S01]  /*17830*/  IMAD R2, R17, R2, 0xbf ;  /* 0x000000bf11027424 */ /* 0x000fe200078e0202 */
[----:B------:R-:W-:Y:S01]  /*17840*/  @!P0 BAR.SYNC.DEFER_BLOCKING 0xc, 0x200 ;  /* 0x0308000000008b1d */ /* 0x000fe20000010000 */
[----:B---3--:R-:W-:-:S13]  /*17850*/  ISETP.NE.AND P1, PT, R0, 0x1, PT ;  /* 0x000000010000780c */ /* 0x008fda0003f25270 */
[----:B------:R-:W3:Y:S08]  /*17860*/  @P1 LDC R0, c[0x0][0x44c] ;  /* 0x00011300ff001b82 */ /* 0x000ef00000000800 */
[----:B------:R-:W4:Y:S01]  /*17870*/  @P1 LDC R3, c[0x0][0x450] ;  /* 0x00011400ff031b82 */ /* 0x000f220000000800 */
[----:B---3--:R-:W-:-:S05]  /*17880*/  @P1 IMAD.HI.U32 R0, R2, R0, RZ ;  /* 0x0000000002001227 */ /* 0x008fca00078e00ff */
[----:B----4-:R-:W-:-:S05]  /*17890*/  @P1 SHF.R.U32.HI R2, RZ, R3, R0 ;  /* 0x00000003ff021219 */ /* 0x010fca0000011600 */
[----:B------:R-:W-:-:S05]  /*178a0*/  IMAD.IADD R2, R21, 0x1, R2 ;  /* 0x0000000115027824 */ /* 0x000fca00078e0202 */
[----:B------:R-:W-:-:S04]  /*178b0*/  SHF.R.S32.HI R0, RZ, 0x1f, R2 ;  /* 0x0000001fff007819 */ /* 0x000fc80000011402 */
[----:B------:R-:W-:-:S04]  /*178c0*/  LEA.HI R0, R0, R2, RZ, 0x7 ;  /* 0x0000000200007211 */ /* 0x000fc800078f38ff */
[----:B------:R-:W-:-:S04]  /*178d0*/  SHF.R.S32.HI R0, RZ, 0x7, R0 ;  /* 0x00000007ff007819 */ /* 0x000fc80000011400 */
[----:B------:R-:W-:-:S04]  /*178e0*/  VIMNMX R4, R20, R0, PT ;  /* 0x0000000014047248 */ /* 0x000fc80003fe0100 */
[----:B------:R-:W-:Y:S01]  /*178f0*/  ISETP.GT.AND P0, PT, R4, RZ, PT ;  /* 0x000000ff0400720c */ /* 0x000fe20003f04270 */
[----:B------:R3:W-:-:S12]  /*17900*/  STL [R1+0x28], R4 ;  /* 0x0000280401007387 */ /* 0x0007d80000100800 */
[----:B---3--:R-:W-:Y:S05]  /*17910*/  @P0 BRA `(.L_x_2368) ;  /* 0x0000000000440947 */ /* 0x008fea0003800000 */
[----:B------:R-:W3:Y:S02]  /*17920*/  S2R R4, SR_TID.X ;  /* 0x0000000000047919 */ /* 0x000ee40000002100 */
[----:B---3--:R-:W-:-:S04]  /*17930*/  LOP3.LUT R4, R4, 0x7f, RZ, 0xc0, !PT ;  /* 0x0000007f04047812 */ /* 0x008fc800078ec0ff */
[----:B------:R-:W-:-:S13]  /*17940*/  ISETP.NE.AND P0, PT, R4, RZ, PT ;  /* 0x000000ff0400720c */ /* 0x000fda0003f05270 */
[----:B------:R-:W-:Y:S05]  /*17950*/  @P0 BRA `(.L_x_2369) ;  /* 0x0000003400dc0947 */ /* 0x000fea0003800000 */
[----:B--2---:R-:W2:Y:S01]  /*17960*/  S2R R5, SR_LANEID ;  /* 0x0000000000057919 */ /* 0x004ea20000000000 */
[----:B------:R-:W-:Y:S01]  /*17970*/  VOTEU.ANY UR4, UPT, PT ;  /* 0x0000000000047886 */ /* 0x000fe200038e0100 */
[----:B------:R-:W3:Y:S01]  /*17980*/  LDC.64 R2, c[0x0][0xc60] ;  /* 0x00031800ff027b82 */ /* 0x000ee20000000a00 */
[----:B------:R-:W2:Y:S02]  /*17990*/  FLO.U32 R0, UR4 ;  /* 0x0000000400007d00 */ /* 0x000ea400080e0000 */
[----:B--2---:R-:W-:-:S06]  /*179a0*/  ISETP.EQ.U32.AND P0, PT, R0, R5, PT ;  /* 0x000000050000720c */ /* 0x004fcc0003f02070 */
[----:B------:R-:W3:Y:S07]  /*179b0*/  POPC R5, UR4 ;  /* 0x0000000400057d09 */ /* 0x000eee0008000000 */
[----:B---3--:R-:W2:Y:S01]  /*179c0*/  @P0 ATOMG.E.ADD.STRONG.GPU PT, R3, desc[UR42][R2.64], R5 ;  /* 0x00000005020309a8 */ /* 0x008ea200081ee1ea */
[----:B------:R-:W3:Y:S02]  /*179d0*/  S2R R4, SR_LTMASK ;  /* 0x0000000000047919 */ /* 0x000ee40000003900 */
[----:B---3--:R-:W-:-:S04]  /*179e0*/  LOP3.LUT R4, R4, UR4, RZ, 0xc0, !PT ;  /* 0x0000000404047c12 */ /* 0x008fc8000f8ec0ff */
[----:B------:R-:W3:Y:S01]  /*179f0*/  POPC R7, R4 ;  /* 0x0000000400077309 */ /* 0x000ee20000000000 */
[----:B--2---:R-:W3:Y:S02]  /*17a00*/  SHFL.IDX PT, R0, R3, R0, 0x1f ;  /* 0x00001f0003007589 */ /* 0x004ee400000e0000 */
[----:B---3--:R-:W-:Y:S01]  /*17a10*/  IADD3 R16, R0, UR38, R7 ;  /* 0x0000002600107c10 */ /* 0x008fe2000fffe007 */
[----:B------:R-:W-:Y:S06]  /*17a20*/  BRA `(.L_x_2369) ;  /* 0x0000003400a87947 */ /* 0x000fec0003800000 */
.L_x_2368:
        /* <DEDUP_REMOVED lines=9> */
[----:B------:R-:W3:Y:S01]  /*17ac0*/  LDC.64 R2, c[0x4][R2] ;  /* 0x0100000002027b82 */ /* 0x000ee20000000a00 */
[----:B--2---:R-:W-:Y:S02]  /*17ad0*/  IMAD.U32 R5, RZ, RZ, UR7 ;  /* 0x00000007ff057e24 */ /* 0x004fe4000f8e00ff */
[----:B------:R-:W-:Y:S02]  /*17ae0*/  IMAD.U32 R6, RZ, RZ, UR8 ;  /* 0x00000008ff067e24 */ /* 0x000fe4000f8e00ff */
[----:B------:R-:W-:-:S02]  /*17af0*/  IMAD.U32 R7, RZ, RZ, UR9 ;  /* 0x00000009ff077e24 */ /* 0x000fc4000f8e00ff */
[----:B0-----:R-:W-:Y:S02]  /*17b00*/  IMAD.U32 R10, RZ, RZ, UR4 ;  /* 0x00000004ff0a7e24 */ /* 0x001fe4000f8e00ff */
[----:B------:R-:W-:Y:S02]  /*17b10*/  IMAD.U32 R11, RZ, RZ, UR5 ;  /* 0x00000005ff0b7e24 */ /* 0x000fe4000f8e00ff */
[----:B------:R-:W-:Y:S02]  /*17b20*/  IMAD.MOV.U32 R8, RZ, RZ, 0x70 ;  /* 0x00000070ff087424 */ /* 0x000fe400078e00ff */
[----:B------:R-:W-:Y:S02]  /*17b30*/  IMAD.MOV.U32 R12, RZ, RZ, 0x1 ;  /* 0x00000001ff0c7424 */ /* 0x000fe400078e00ff */
[----:B------:R-:W-:-:S07]  /*17b40*/  IMAD.MOV.U32 R13, RZ, RZ, RZ ;  /* 0x000000ffff0d7224 */ /* 0x000fce00078e00ff */
[----:B------:R-:W-:-:S07]  /*17b50*/  LEPC R20, `(.L_x_2371) ;  /* 0x000000001014794e */ /* 0x000fce0000000000 */
[----:B-1-3--:R-:W-:Y:S05]  /*17b60*/  CALL.ABS.NOINC R2 ;  /* 0x0000000002007343 */ /* 0x00afea0003c00000 */
.L_x_2371:
[----:B------:R-:W-:Y:S05]  /*17b70*/  BSYNC B6 ;  /* 0x0000000000067941 */ /* 0x000fea0003800000 */
.L_x_2370:
        /* <DEDUP_REMOVED lines=10> */
[----:B------:R-:W-:Y:S01]  /*17c20*/  IMAD.U32 R4, RZ, RZ, UR6 ;  /* 0x00000006ff047e24 */ /* 0x000fe2000f8e00ff */
[----:B--2---:R-:W-:Y:S01]  /*17c30*/  MOV R5, UR7 ;  /* 0x0000000700057c02 */ /* 0x004fe20008000f00 */
[----:B------:R-:W2:Y:S01]  /*17c40*/  LDC.64 R2, c[0x4][R2] ;  /* 0x0100000002027b82 */ /* 0x000ea20000000a00 */
[----:B------:R-:W-:Y:S02]  /*17c50*/  IMAD.U32 R6, RZ, RZ, UR8 ;  /* 0x00000008ff067e24 */ /* 0x000fe4000f8e00ff */
[----:B------:R-:W-:Y:S02]  /*17c60*/  IMAD.U32 R7, RZ, RZ, UR9 ;  /* 0x00000009ff077e24 */ /* 0x000fe4000f8e00ff */
[----:B0-----:R-:W-:-:S02]  /*17c70*/  IMAD.U32 R10, RZ, RZ, UR4 ;  /* 0x00000004ff0a7e24 */ /* 0x001fc4000f8e00ff */
[----:B------:R-:W-:Y:S02]  /*17c80*/  IMAD.U32 R11, RZ, RZ, UR5 ;  /* 0x00000005ff0b7e24 */ /* 0x000fe4000f8e00ff */
[----:B------:R-:W-:Y:S02]  /*17c90*/  IMAD.MOV.U32 R8, RZ, RZ, 0x70 ;  /* 0x00000070ff087424 */ /* 0x000fe400078e00ff */
[----:B------:R-:W-:Y:S02]  /*17ca0*/  IMAD.MOV.U32 R12, RZ, RZ, 0x1 ;  /* 0x00000001ff0c7424 */ /* 0x000fe400078e00ff */
[----:B------:R-:W-:-:S07]  /*17cb0*/  IMAD.MOV.U32 R13, RZ, RZ, RZ ;  /* 0x000000ffff0d7224 */ /* 0x000fce00078e00ff */
[----:B------:R-:W-:-:S07]  /*17cc0*/  LEPC R20, `(.L_x_2373) ;  /* 0x000000001014794e */ /* 0x000fce0000000000 */
[----:B-12---:R-:W-:Y:S05]  /*17cd0*/  CALL.ABS.NOINC R2 ;  /* 0x0000000002007343 */ /* 0x006fea0003c00000 */
.L_x_2373:
[----:B------:R-:W-:Y:S05]  /*17ce0*/  BSYNC B6 ;  /* 0x0000000000067941 */ /* 0x000fea0003800000 */
.L_x_2372:
        /* <DEDUP_REMOVED lines=20> */
.L_x_2375:
[----:B------:R-:W-:Y:S05]  /*17e30*/  BSYNC B6 ;  /* 0x0000000000067941 */ /* 0x000fea0003800000 */
.L_x_2374:
        /* <DEDUP_REMOVED lines=19> */
.L_x_2377:
[----:B------:R-:W-:Y:S05]  /*17f70*/  BSYNC B6 ;  /* 0x0000000000067941 */ /* 0x000fea0003800000 */
.L_x_2376:
[----:B------:R-:W3:Y:S01]  /*17f80*/  LDL.LU R2, [R1] ;  /* 0x0000000001027983 */ /* 0x000ee20000300800 */
[----:B------:R-:W-:Y:S01]  /*17f90*/  ULDC.64 UR4, c[0x0][0x9f8] ;  /* 0x00027e0000047ab9 */ /* 0x000fe20000000a00 */
[----:B------:R-:W4:Y:S02]  /*17fa0*/  LDC R6, c[0x0][0x430] ;  /* 0x00010c00ff067b82 */ /* 0x000f240000000800 */
[----:B------:R-:W2:Y:S04]  /*17fb0*/  LDL.LU R4, [R1+0xc] ;  /* 0x00000c0001047983 */ /* 0x000ea80000300800 */
[----:B------:R-:W4:Y:S04]  /*17fc0*/  LDL R0, [R1+0x28] ;  /* 0x0000280001007983 */ /* 0x000f280000100800 */
[----:B------:R-:W4:Y:S04]  /*17fd0*/  LDL R7, [R1+0x8] ;  /* 0x0000080001077983 */ /* 0x000f280000100800 */
[----:B------:R-:W4:Y:S01]  /*17fe0*/  LDL R21, [R1+0x24] ;  /* 0x0000240001157983 */ /* 0x000f220000100800 */
[----:B------:R-:W-:Y:S01]  /*17ff0*/  ISETP.NE.U32.AND P0, PT, RZ, UR4, PT ;  /* 0x00000004ff007c0c */ /* 0x000fe2000bf05070 */
[----:B------:R-:W0:Y:S03]  /*18000*/  S2R R20, SR_TID.X ;  /* 0x0000000000147919 */ /* 0x000e260000002100 */
[----:B------:R-:W-:-:S13]  /*18010*/  ISETP.NE.AND.EX P0, PT, RZ, UR5, PT, P0 ;  /* 0x00000005ff007c0c */ /* 0x000fda000bf05300 */
[----:B---3--:R-:W-:-:S04]  /*18020*/  @P0 IADD3 R2, P1, R2, UR4, RZ ;  /* 0x0000000402020c10 */ /* 0x008fc8000ff3e0ff */
[----:B--2---:R-:W-:-:S05]  /*18030*/  @P0 IADD3.X R3, R4, UR5, RZ, P1, !PT ;  /* 0x0000000504030c10 */ /* 0x004fca0008ffe4ff */
[----:B------:R2:W3:Y:S01]  /*18040*/  @P0 LDG.E R29, desc[UR42][R2.64] ;  /* 0x0000002a021d0981 */ /* 0x0004e2000c1e1900 */
[----:B----4-:R-:W-:Y:S02]  /*18050*/  ISETP.NE.AND P1, PT, R6, 0x1, PT ;  /* 0x000000010600780c */ /* 0x010fe40003f25270 */
[----:B0-----:R-:W-:Y:S01]  /*18060*/  LOP3.LUT R20, R20, 0x7f, RZ, 0xc0, !PT ;  /* 0x0000007f14147812 */ /* 0x001fe200078ec0ff */
[----:B------:R-:W0:Y:S01]  /*18070*/  S2R R4, SR_TID.X ;  /* 0x0000000000047919 */ /* 0x000e220000002100 */
[----:B------:R-:W-:Y:S02]  /*18080*/  LEA R0, R0, 0xffffff80, 0x7 ;  /* 0xffffff8000007811 */ /* 0x000fe400078e38ff */
[----:B------:R-:W-:-:S07]  /*18090*/  SHF.R.U32.HI R20, RZ, 0x1, R20 ;  /* 0x00000001ff147819 */ /* 0x000fce0000011614 */
[----:B------:R-:W4:Y:S01]  /*180a0*/  @P1 LDC R5, c[0x0][0x438] ;  /* 0x00010e00ff051b82 */ /* 0x000f220000000800 */
[----:B0-----:R-:W-:-:S07]  /*180b0*/  IMAD.SHL.U32 R8, R4, 0x40, RZ ;  /* 0x0000004004087824 */ /* 0x001fce00078e00ff */
[----:B------:R-:W0:Y:S01]  /*180c0*/  @P1 LDC R4, c[0x0][0x434] ;  /* 0x00010d00ff041b82 */ /* 0x000e220000000800 */
[----:B------:R-:W-:-:S04]  /*180d0*/  LOP3.LUT R8, R8, 0x40, RZ, 0xc0, !PT ;  /* 0x0000004008087812 */ /* 0x000fc800078ec0ff */
[----:B--2---:R-:W-:-:S04]  /*180e0*/  LOP3.LUT R3, R0, R20, R8, 0xfe, !PT ;  /* 0x0000001400037212 */ /* 0x004fc800078efe08 */
[C---:B------:R-:W-:Y:S01]  /*180f0*/  ISETP.GE.AND P0, PT, R3.reuse, R21, PT ;  /* 0x000000150300720c */ /* 0x040fe20003f06270 */
[----:B------:R-:W-:-:S04]  /*18100*/  IMAD.IADD R2, R3, 0x1, R7 ;  /* 0x0000000103027824 */ /* 0x000fc800078e0207 */
[----:B------:R-:W-:Y:S02]  /*18110*/  IMAD.MOV.U32 R8, RZ, RZ, R2 ;  /* 0x000000ffff087224 */ /* 0x000fe400078e0002 */
[----:B0-----:R-:W-:Y:S02]  /*18120*/  @P1 IMAD.HI.U32 R3, R2, R4, RZ ;  /* 0x0000000402031227 */ /* 0x001fe400078e00ff */
[----:B------:R-:W0:Y:S03]  /*18130*/  LDC R4, c[0x0][0x2f4] ;  /* 0x0000bd00ff047b82 */ /* 0x000e260000000800 */
[----:B----4-:R-:W-:-:S04]  /*18140*/  @P1 SHF.R.U32.HI R8, RZ, R5, R3 ;  /* 0x00000005ff081219 */ /* 0x010fc80000011603 */
[--C-:B-1----:R-:W-:Y:S01]  /*18150*/  @!P0 SHF.R.S32.HI R9, RZ, 0x1f, R8.reuse ;  /* 0x0000001fff098819 */ /* 0x102fe20000011408 */
[----:B------:R-:W-:-:S04]  /*18160*/  IMAD.MOV R5, RZ, RZ, -R8 ;  /* 0x000000ffff057224 */ /* 0x000fc800078e0a08 */
[----:B------:R-:W-:Y:S02]  /*18170*/  IMAD R5, R6, R5, R2 ;  /* 0x0000000506057224 */ /* 0x000fe400078e0202 */
[----:B------:R-:W1:Y:S08]  /*18180*/  @!P0 LDC.64 R2, c[0x0][0x428] ;  /* 0x00010a00ff028b82 */ /* 0x000e700000000a00 */
[----:B------:R-:W2:Y:S01]  /*18190*/  @!P0 LDC.64 R6, c[0x0][0x418] ;  /* 0x00010600ff068b82 */ /* 0x000ea20000000a00 */
[----:B------:R-:W-:Y:S01]  /*181a0*/  LOP3.LUT R23, R23, 0xfffffffb, RZ, 0xc0, !PT ;  /* 0xfffffffb17177812 */ /* 0x000fe200078ec0ff */
[----:B------:R-:W-:Y:S01]  /*181b0*/  UMOV UR4, 0xffffffff ;  /* 0xffffffff00047882 */ /* 0x000fe20000000000 */
[----:B---3--:R-:W-:Y:S01]  /*181c0*/  SHF.R.S32.HI R10, RZ, 0x1f, R29 ;  /* 0x0000001fff0a7819 */ /* 0x008fe2000001141d */
[----:B-1----:R-:W-:-:S04]  /*181d0*/  @!P0 IMAD.WIDE.U32 R8, R29, R2, R8 ;  /* 0x000000021d088225 */ /* 0x002fc800078e0008 */
[----:B------:R1:W-:Y:S01]  /*181e0*/  STL [R1+0xc], R10 ;  /* 0x00000c0a01007387 */ /* 0x0003e20000100800 */
[----:B------:R-:W-:Y:S01]  /*181f0*/  @!P0 IMAD R2, R10, R2, RZ ;  /* 0x000000020a028224 */ /* 0x000fe200078e02ff */
[----:B--2---:R-:W-:-:S03]  /*18200*/  @!P0 LEA R6, P1, R8, R6, 0x2 ;  /* 0x0000000608068211 */ /* 0x004fc600078210ff */
[----:B------:R-:W-:-:S04]  /*18210*/  @!P0 IMAD R2, R29, R3, R2 ;  /* 0x000000031d028224 */ /* 0x000fc800078e0202 */
[----:B------:R-:W-:Y:S01]  /*18220*/  @!P0 IMAD.IADD R2, R9, 0x1, R2 ;  /* 0x0000000109028824 */ /* 0x000fe200078e0202 */
[----:B-1----:R-:W1:Y:S01]  /*18230*/  S2R R10, SR_TID.X ;  /* 0x00000000000a7919 */ /* 0x002e620000002100 */
[----:B------:R-:W-:-:S03]  /*18240*/  IMAD.U32 R3, RZ, RZ, UR39 ;  /* 0x00000027ff037e24 */ /* 0x000fc6000f8e00ff */
[----:B------:R-:W-:Y:S01]  /*18250*/  @!P0 LEA.HI.X R7, R8, R7, R2, 0x2, P1 ;  /* 0x0000000708078211 */ /* 0x000fe200008f1402 */
[----:B------:R-:W-:Y:S01]  /*18260*/  IMAD.MOV.U32 R2, RZ, RZ, RZ ;  /* 0x000000ffff027224 */ /* 0x000fe200078e00ff */
[----:B------:R-:W-:-:S05]  /*18270*/  ISETP.NE.AND P2, PT, R3, 0x3, PT ;  /* 0x000000030300780c */ /* 0x000fca0003f45270 */
[----:B------:R2:W5:Y:S01]  /*18280*/  @!P0 LDG.E R2, desc[UR42][R6.64] ;  /* 0x0000002a06028981 */ /* 0x000562000c1e1900 */
[----:B-1----:R-:W-:-:S05]  /*18290*/  IMAD.SHL.U32 R12, R10, 0x10, RZ ;  /* 0x000000100a0c7824 */ /* 0x002fca00078e00ff */
[----:B------:R-:W-:-:S04]  /*182a0*/  LOP3.LUT R12, R12, 0x10, RZ, 0xc0, !PT ;  /* 0x000000100c0c7812 */ /* 0x000fc800078ec0ff */
[C---:B0-----:R-:W-:Y:S02]  /*182b0*/  ISETP.GE.AND P3, PT, R12.reuse, R4, PT ;  /* 0x000000040c00720c */ /* 0x041fe40003f66270 */
[----:B------:R-:W-:-:S04]  /*182c0*/  LOP3.LUT R11, R12, 0x20, RZ, 0xfc, !PT ;  /* 0x000000200c0b7812 */ /* 0x000fc800078efcff */
[----:B------:R-:W-:-:S07]  /*182d0*/  ISETP.GE.AND P1, PT, R11, R4, PT ;  /* 0x000000040b00720c */ /* 0x000fce0003f26270 */
[----:B------:R-:W-:-:S04]  /*182e0*/  @P3 LOP3.LUT R23, R23, 0x4, RZ, 0xfc, !PT ;  /* 0x0000000417173812 */ /* 0x000fc800078efcff */
[----:B------:R-:W-:Y:S02]  /*182f0*/  LOP3.LUT R23, R23, 0xfffffff7, RZ, 0xc0, !PT ;  /* 0xfffffff717177812 */ /* 0x000fe400078ec0ff */
[----:B------:R-:W-:Y:S02]  /*18300*/  LOP3.LUT R10, R12, 0x40, RZ, 0xfc, !PT ;  /* 0x000000400c0a7812 */ /* 0x000fe400078efcff */
[----:B------:R-:W-:Y:S02]  /*18310*/  LOP3.LUT R23, R23, 0xfffffffd, RZ, 0xc0, !PT ;  /* 0xfffffffd17177812 */ /* 0x000fe400078ec0ff */
[----:B------:R-:W-:Y:S02]  /*18320*/  ISETP.GE.AND P0, PT, R10, R4, PT ;  /* 0x000000040a00720c */ /* 0x000fe40003f06270 */
[----:B------:R-:W-:-:S04]  /*18330*/  @P1 LOP3.LUT R23, R23, 0x2, RZ, 0xfc, !PT ;  /* 0x0000000217171812 */ /* 0x000fc800078efcff */
[----:B------:R-:W-:-:S04]  /*18340*/  @P2 LOP3.LUT R23, R23, 0x8, RZ, 0xfc, !PT ;  /* 0x0000000817172812 */ /* 0x000fc800078efcff */
[----:B------:R-:W-:-:S04]  /*18350*/  LOP3.LUT R23, R23, 0xfffffffe, RZ, 0xc0, !PT ;  /* 0xfffffffe17177812 */ /* 0x000fc800078ec0ff */
[----:B------:R-:W-:Y:S01]  /*18360*/  @P0 LOP3.LUT R23, R23, 0x1, RZ, 0xfc, !PT ;  /* 0x0000000117170812 */ /* 0x000fe200078efcff */
[----:B--2---:R-:W-:Y:S06]  /*18370*/  BRA.DIV UR4, `(.L_x_2378) ;  /* 0x0000004a04c87947 */ /* 0x004fec000b800000 */
.L_x_2500:
[----:B------:R-:W-:-:S05]  /*18380*/  SHF.R.S32.HI R3, RZ, 0x1f, R18 ;  /* 0x0000001fff037819 */ /* 0x000fca0000011412 */
[----:B------:R0:W-:Y:S01]  /*18390*/  STL [R1], R3 ;  /* 0x0000000301007387 */ /* 0x0001e20000100800 */
[----:B------:R-:W-:Y:S05]  /*183a0*/  @!P2 BRA `(.L_x_2379) ;  /* 0x000000000004a947 */ /* 0x000fea0003800000 */
[----:B------:R-:W-:Y:S01]  /*183b0*/  BPT.TRAP 0x1 ;  /* 0x000000040000795c */ /* 0x000fe20000300000 */
.L_x_2379:
        /* <DEDUP_REMOVED lines=8> */
.L_x_2501:
[----:B------:R-:W-:Y:S05]  /*18440*/  BSYNC B0 ;  /* 0x0000000000007941 */ /* 0x000fea0003800000 */
.L_x_2380:
[----:B------:R-:W2:Y:S01]  /*18450*/  LDL R8, [R1] ;  /* 0x0000000001087983 */ /* 0x000ea20000100800 */
[----:B------:R-:W-:-:S03]  /*18460*/  ULDC.64 UR4, c[0x0][0x328] ;  /* 0x0000ca0000047ab9 */ /* 0x000fc60000000a00 */
[----:B------:R-:W3:Y:S01]  /*18470*/  LDL R10, [R1+0x14] ;  /* 0x00001400010a7983 */ /* 0x000ee20000100800 */
[----:B0-----:R-:W-:Y:S01]  /*18480*/  IMAD R0, R20, UR4, RZ ;  /* 0x0000000414007c24 */ /* 0x001fe2000f8e02ff */
[----:B-----5:R-:W-:Y:S01]  /*18490*/  SHF.R.S32.HI R21, RZ, 0x1f, R2 ;  /* 0x0000001fff157819 */ /* 0x020fe20000011402 */
[----:B------:R-:W-:Y:S01]  /*184a0*/  IMAD.WIDE.U32 R6, R5, UR4, RZ ;  /* 0x0000000405067c25 */ /* 0x000fe2000f8e00ff */
[----:B------:R-:W-:-:S03]  /*184b0*/  ISETP.GE.AND P1, PT, R3, 0x1, PT ;  /* 0x000000010300780c */ /* 0x000fc60003f26270 */
        /* <DEDUP_REMOVED lines=25> */
[CC--:B-1----:R-:W-:Y:S02]  /*18650*/  ISETP.GE.AND P4, PT, R11.reuse, R12.reuse, PT ;  /* 0x0000000c0b00720c */ /* 0x0c2fe40003f86270 */
[----:B------:R-:W-:Y:S01]  /*18660*/  LOP3.LUT R13, R11, 0x20, RZ, 0xfc, !PT ;  /* 0x000000200b0d7812 */ /* 0x000fe200078efcff */
[----:B---3--:R-:W-:Y:S01]  /*18670*/  IMAD.X R7, RZ, RZ, R0, P0 ;  /* 0x000000ffff077224 */ /* 0x008fe200000e0600 */
[----:B------:R-:W-:Y:S01]  /*18680*/  ISETP.LT.OR P0, PT, R3, 0x1, P4 ;  /* 0x000000010300780c */ /* 0x000fe20002701670 */
[----:B------:R-:W-:Y:S01]  /*18690*/  IMAD.IADD R0, R22, 0x1, R10 ;  /* 0x0000000116007824 */ /* 0x000fe200078e020a */
[----:B------:R-:W-:Y:S02]  /*186a0*/  ISETP.GE.AND P2, PT, R13, R12, PT ;  /* 0x0000000c0d00720c */ /* 0x000fe40003f46270 */
[----:B------:R-:W-:-:S09]  /*186b0*/  LOP3.LUT R11, R11, 0x40, RZ, 0xfc, !PT ;  /* 0x000000400b0b7812 */ /* 0x000fd200078efcff */
        /* <DEDUP_REMOVED lines=8> */
.L_x_2507:
[----:B------:R-:W2:Y:S01]  /*18740*/  S2R R7, SR_TID.X ;  /* 0x0000000000077919 */ /* 0x000ea20000002100 */
[C---:B------:R-:W-:Y:S02]  /*18750*/  ISETP.LT.OR P4, PT, R3.reuse, 0x41, P4 ;  /* 0x000000410300780c */ /* 0x040fe40002781670 */
[C---:B------:R-:W-:Y:S02]  /*18760*/  ISETP.LT.OR P2, PT, R3.reuse, 0x41, P2 ;  /* 0x000000410300780c */ /* 0x040fe40001741670 */
[----:B------:R-:W-:Y:S02]  /*18770*/  ISETP.LT.OR P0, PT, R3, 0x41, P0 ;  /* 0x000000410300780c */ /* 0x000fe40000701670 */
[----:B--2---:R-:W-:-:S04]  /*18780*/  SHF.L.U32 R7, R7, 0x4, RZ ;  /* 0x0000000407077819 */ /* 0x004fc800000006ff */
        /* <DEDUP_REMOVED lines=11> */
.L_x_2383:
        /* <DEDUP_REMOVED lines=11> */
.L_x_2384:
[----:B------:R2:W-:Y:S01]  /*188f0*/  SYNCS.ARRIVE.TRANS64.A1T0 RZ, [R4+URZ+0x19c70], RZ ;  /* 0x019c70ff04ff79a7 */ /* 0x0005e2000810003f */
[----:B------:R-:W-:Y:S05]  /*18900*/  @!P4 BRA `(.L_x_2385) ;  /* 0x000000000004c947 */ /* 0x000fea0003800000 */
[----:B------:R-:W-:Y:S01]  /*18910*/  BPT.TRAP 0x1 ;  /* 0x000000040000795c */ /* 0x000fe20000300000 */
.L_x_2385:
[----:B------:R-:W3:Y:S01]  /*18920*/  LDL R3, [R1+0x34] ;  /* 0x0000340001037983 */ /* 0x000ee20000100800 */
[----:B------:R-:W-:Y:S01]  /*18930*/  BSSY B0, `(.L_x_2386) ;  /* 0x0000003000007945 */ /* 0x000fe20003800000 */
[----:B---3--:R-:W3:Y:S03]  /*18940*/  SYNCS.PHASECHK.TRANS64.TRYWAIT P0, [R4+URZ+0x19c40], R3 ;  /* 0x019c4003040075a7 */ /* 0x008ee6000800017f */
[----:B---3--:R-:W-:Y:S05]  /*18950*/  @!P0 BRA `(.L_x_2387) ;  /* 0x0000004800808947 */ /* 0x008fea0003800000 */
.L_x_2508:
[----:B------:R-:W-:Y:S05]  /*18960*/  BSYNC B0 ;  /* 0x0000000000007941 */ /* 0x000fea0003800000 */
.L_x_2386:
        /* <DEDUP_REMOVED lines=14> */
[----:B------:R-:W-:-:S04]  /*18a50*/  IMAD.MOV.U32 R2, RZ, RZ, R6 ;  /* 0x000000ffff027224 */ /* 0x000fc800078e0006 */
        /* <DEDUP_REMOVED lines=29> */
.L_x_2514:
        /* <DEDUP_REMOVED lines=10> */
.L_x_2389:
        /* <DEDUP_REMOVED lines=11> */
.L_x_2390:
[----:B------:R0:W5:Y:S01]  /*18d80*/  LDL.LU R5, [R1+0x30] ;  /* 0x0000300001057983 */ /* 0x0001620000300800 */
[----:B------:R0:W-:Y:S03]  /*18d90*/  SYNCS.ARRIVE.TRANS64.A1T0 RZ, [R4+URZ+0x19c30], RZ ;  /* 0x019c30ff04ff79a7 */ /* 0x0001e6000810003f */
[----:B------:R0:W5:Y:S02]  /*18da0*/  LDL.LU R3, [R1+0x3c] ;  /* 0x00003c0001037983 */ /* 0x0001640000300800 */
[----:B------:R-:W-:Y:S05]  /*18db0*/  WARPSYNC.ALL ;  /* 0x0000000000007948 */ /* 0x000fea0003800000 */
[----:B------:R-:W-:Y:S01]  /*18dc0*/  ULDC.64 UR4, c[0x0][0x298] ;  /* 0x0000a60000047ab9 */ /* 0x000fe20000000a00 */
[----:B------:R-:W-:Y:S01]  /*18dd0*/  ULDC.64 UR6, c[0x0][0xa00] ;  /* 0x0002800000067ab9 */ /* 0x000fe20000000a00 */
[----:B------:R-:W-:Y:S01]  /*18de0*/  VIADD R0, R22, 0xf000 ;  /* 0x0000f00016007836 */ /* 0x000fe20000000000 */
[----:B------:R-:W-:Y:S01]  /*18df0*/  BAR.SYNC.DEFER_BLOCKING 0x8, 0x200 ;  /* 0x0208000000007b1d */ /* 0x000fe20000010000 */
[----:B------:R-:W-:-:S03]  /*18e00*/  ISETP.NE.U32.AND P0, PT, RZ, UR6, PT ;  /* 0x00000006ff007c0c */ /* 0x000fc6000bf05070 */
[----:B------:R-:W-:Y:S02]  /*18e10*/  LOP3.LUT P1, RZ, R0, 0x9f, RZ, 0xc0, !PT ;  /* 0x0000009f00ff7812 */ /* 0x000fe4000782c0ff */
[----:B------:R-:W-:Y:S01]  /*18e20*/  ISETP.NE.AND.EX P0, PT, RZ, UR7, PT, P0 ;  /* 0x00000007ff007c0c */ /* 0x000fe2000bf05300 */
[----:B------:R-:W-:Y:S03]  /*18e30*/  BSSY B6, `(.L_x_2391) ;  /* 0x000001c000067945 */ /* 0x000fe60003800000 */
        /* <DEDUP_REMOVED lines=27> */
.L_x_2392:
[----:B------:R-:W-:Y:S05]  /*18ff0*/  BSYNC B6 ;  /* 0x0000000000067941 */ /* 0x000fea0003800000 */
.L_x_2391:
        /* <DEDUP_REMOVED lines=107> */
.L_x_2521:
        /* <DEDUP_REMOVED lines=12> */
.L_x_2395:
[----:B------:R-:W-:Y:S05]  /*19770*/  BSYNC B0 ;  /* 0x0000000000007941 */ /* 0x000fea0003800000 */
.L_x_2394:
[----:B------:R-:W-:Y:S01]  /*19780*/  NOP ;  /* 0x0000000000007918 */ /* 0x000fe20000000000 */
[----:B------:R-:W-:-:S13]  /*19790*/  PLOP3.LUT P0, PT, PT, PT, PT, 0x80, 0x0 ;  /* 0x000000000000781c */ /* 0x000fda0003f0f070 */
.L_x_2396:
[----:B------:R-:W-:Y:S02]  /*197a0*/  PLOP3.LUT P1, PT, P1, P0, PT, 0xa2, 0x0 ;  /* 0x000000000000781c */ /* 0x000fe40000f21472 */
[----:B------:R-:W-:-:S08]  /*197b0*/  @P0 R2UR P1, UR4, R22 ;  /* 0x00000000160402ca */ /* 0x000fd00000020000 */
[----:B------:R-:W-:-:S05]  /*197c0*/  @P0 PLOP3.LUT P0, PT, P1, PT, PT, 0x80, 0x0 ;  /* 0x000000000000081c */ /* 0x000fca0000f0f070 */
[----:B------:R-:W-:Y:S01]  /*197d0*/  @!P1 SYNCS.ARRIVE.TRANS64.RED.A0T1 RZ, [UR4+0x19c00], RZ ;  /* 0x019c00ffffff99a7 */ /* 0x000fe20008200404 */
[----:B------:R-:W-:Y:S07]  /*197e0*/  @!P1 ARRIVES.LDGSTSBAR.64.TRANSCNT [UR4+0x19c00] ;  /* 0x019c0000ff0099b0 */ /* 0x000fee0008000a84 */
[----:B------:R-:W-:Y:S05]  /*197f0*/  @P0 BRA.U.ANY `(.L_x_2396) ;  /* 0xfffffffd00e80947 */ /* 0x000fea000393ffff */
[----:B--23--:R-:W2:Y:S02]  /*19800*/  LDL.LU R2, [R1+0x44] ;  /* 0x0000440001027983 */ /* 0x00cea40000300800 */
[----:B--2---:R-:W-:-:S04]  /*19810*/  IADD3 R2, R2, 0x1, RZ ;  /* 0x0000000102027810 */ /* 0x004fc80007ffe0ff */
[----:B------:R-:W-:Y:S01]  /*19820*/  LEA.HI R0, R2, R2, RZ, 0x1 ;  /* 0x0000000202007211 */ /* 0x000fe200078f08ff */
[----:B------:R2:W-:Y:S03]  /*19830*/  STL [R1+0x44], R2 ;  /* 0x0000440201007387 */ /* 0x0005e60000100800 */
        /* <DEDUP_REMOVED lines=8> */
.L_x_2522:
[----:B------:R-:W-:Y:S05]  /*198c0*/  BSYNC B0 ;  /* 0x0000000000007941 */ /* 0x000fea0003800000 */
.L_x_2397:
[----:B------:R-:W3:Y:S02]  /*198d0*/  LDL R2, [R1+0x28] ;  /* 0x0000280001027983 */ /* 0x000ee40000100800 */
[----:B---3--:R-:W-:-:S13]  /*198e0*/  ISETP.GE.AND P0, PT, R2, 0x2, PT ;  /* 0x000000020200780c */ /* 0x008fda0003f06270 */
[----:B------:R-:W-:Y:S05]  /*198f0*/  @!P0 BRA `(.L_x_2399) ;  /* 0x0000001000508947 */ /* 0x000fea0003800000 */
[----:B------:R-:W-:Y:S02]  /*19900*/  VIADD R20, R2, 0xfffffffe ;  /* 0xfffffffe02147836 */ /* 0x000fe40000000000 */
[----:B------:R-:W-:Y:S02]  /*19910*/  IMAD.MOV.U32 R4, RZ, RZ, R24 ;  /* 0x000000ffff047224 */ /* 0x000fe400078e0018 */
[----:B------:R-:W-:-:S07]  /*19920*/  IMAD.MOV.U32 R6, RZ, RZ, R27 ;  /* 0x000000ffff067224 */ /* 0x000fce00078e001b */
.L_x_2419:
[----:B0--3--:R-:W3:Y:S01]  /*19930*/  LDL R9, [R1+0x8] ;  /* 0x0000080001097983 */ /* 0x009ee20000100800 */
[----:B0-----:R-:W0:Y:S03]  /*19940*/  LDC R7, c[0x0][0x430] ;  /* 0x00010c00ff077b82 */ /* 0x001e260000000800 */
        /* <DEDUP_REMOVED lines=40> */
.L_x_2400:
[----:B------:R-:W-:Y:S01]  /*19bd0*/  IMAD R0, R24, 0x8, R22 ;  /* 0x0000000818007824 */ /* 0x000fe200078e0216 */
[----:B------:R-:W-:Y:S01]  /*19be0*/  SHF.L.U32 R10, R27, 0x1f, RZ ;  /* 0x0000001f1b0a7819 */ /* 0x000fe200000006ff */
[----:B------:R-:W-:Y:S01]  /*19bf0*/  BSSY B0, `(.L_x_2401) ;  /* 0x0000004000007945 */ /* 0x000fe20003800000 */
[----:B------:R-:W-:Y:S02]  /*19c00*/  SHF.R.S32.HI R9, RZ, 0x1f, R7 ;  /* 0x0000001fff097819 */ /* 0x000fe40000011407 */
[----:B------:R-:W0:Y:S02]  /*19c10*/  SYNCS.PHASECHK.TRANS64.TRYWAIT P0, [R0+URZ+0x19c80], R10 ;  /* 0x019c800a000075a7 */ /* 0x000e24000800017f */
[----:B0-----:R-:W-:Y:S05]  /*19c20*/  @!P0 BRA `(.L_x_2402) ;  /* 0x0000003c008c8947 */ /* 0x001fea0003800000 */
.L_x_2523:
[----:B------:R-:W-:Y:S05]  /*19c30*/  BSYNC B0 ;  /* 0x0000000000007941 */ /* 0x000fea0003800000 */
.L_x_2401:
        /* <DEDUP_REMOVED lines=46> */
.L_x_2529:
        /* <DEDUP_REMOVED lines=13> */
.L_x_2404:
        /* <DEDUP_REMOVED lines=11> */
.L_x_2405:
[----:B------:R2:W-:Y:S01]  /*1a0a0*/  SYNCS.ARRIVE.TRANS64.A1T0 RZ, [R0+URZ+0x19c70], RZ ;  /* 0x019c70ff00ff79a7 */ /* 0x0005e2000810003f */
[----:B------:R-:W-:Y:S05]  /*1a0b0*/  @!P3 BRA `(.L_x_2406) ;  /* 0x000000000004b947 */ /* 0x000fea0003800000 */
[----:B------:R-:W-:Y:S01]  /*1a0c0*/  BPT.TRAP 0x1 ;  /* 0x000000040000795c */ /* 0x000fe20000300000 */
.L_x_2406:
[----:B------:R-:W3:Y:S01]  /*1a0d0*/  SYNCS.PHASECHK.TRANS64.TRYWAIT P0, [R0+URZ+0x19c40], R10 ;  /* 0x019c400a000075a7 */ /* 0x000ee2000800017f */
[----:B------:R-:W-:Y:S04]  /*1a0e0*/  BSSY B0, `(.L_x_2407) ;  /* 0x0000002000007945 */ /* 0x000fe80003800000 */
[----:B---3--:R-:W-:Y:S05]  /*1a0f0*/  @!P0 BRA `(.L_x_2408) ;  /* 0x0000003c00188947 */ /* 0x008fea0003800000 */
.L_x_2530:
[----:B------:R-:W-:Y:S05]  /*1a100*/  BSYNC B0 ;  /* 0x0000000000007941 */ /* 0x000fea0003800000 */
.L_x_2407:
        /* <DEDUP_REMOVED lines=40> */
.L_x_2536:
        /* <DEDUP_REMOVED lines=10> */
.L_x_2410:
        /* <DEDUP_REMOVED lines=11> */
.L_x_2411:
[----:B------:R2:W-:Y:S02]  /*1a4e0*/  SYNCS.ARRIVE.TRANS64.A1T0 RZ, [R0+URZ+0x19c30], RZ ;  /* 0x019c30ff00ff79a7 */ /* 0x0005e4000810003f */
[----:B--23--:R-:W-:-:S05]  /*1a4f0*/  IMAD.U32 R0, RZ, RZ, UR36 ;  /* 0x00000024ff007e24 */ /* 0x00cfca000f8e00ff */
[----:B------:R-:W-:-:S13]  /*1a500*/  ISETP.NE.AND P0, PT, R0, 0x3, PT ;  /* 0x000000030000780c */ /* 0x000fda0003f05270 */
[----:B------:R-:W-:Y:S05]  /*1a510*/  @!P0 BRA `(.L_x_2412) ;  /* 0x0000000000048947 */ /* 0x000fea0003800000 */
[----:B------:R-:W-:Y:S01]  /*1a520*/  BPT.TRAP 0x1 ;  /* 0x000000040000795c */ /* 0x000fe20000300000 */
.L_x_2412:
[----:B------:R-:W-:Y:S01]  /*1a530*/  LOP3.LUT R0, R6, 0x1, RZ, 0x3c, !PT ;  /* 0x0000000106007812 */ /* 0x000fe200078e3cff */
[----:B------:R-:W-:Y:S01]  /*1a540*/  IMAD R2, R4, 0x8, R22 ;  /* 0x0000000804027824 */ /* 0x000fe200078e0216 */
[----:B------:R-:W-:Y:S02]  /*1a550*/  BSSY B0, `(.L_x_2413) ;  /* 0x0000004000007945 */ /* 0x000fe40003800000 */
[----:B------:R-:W-:-:S04]  /*1a560*/  SHF.L.U32 R0, R0, 0x1f, RZ ;  /* 0x0000001f00007819 */ /* 0x000fc800000006ff */
[----:B------:R-:W0:Y:S02]  /*1a570*/  SYNCS.PHASECHK.TRANS64.TRYWAIT P2, [R2+URZ+0x19c70], R0 ;  /* 0x019c7000020075a7 */ /* 0x000e24000804017f */
[----:B0-----:R-:W-:Y:S05]  /*1a580*/  @!P2 BRA `(.L_x_2414) ;  /* 0x0000003800a0a947 */ /* 0x001fea0003800000 */
.L_x_2537:
[----:B------:R-:W-:Y:S05]  /*1a590*/  BSYNC B0 ;  /* 0x0000000000007941 */ /* 0x000fea0003800000 */
.L_x_2413:
[----:B------:R-:W-:-:S05]  /*1a5a0*/  IMAD.U32 R3, RZ, RZ, UR39 ;  /* 0x00000027ff037e24 */ /* 0x000fca000f8e00ff */
[----:B------:R-:W-:-:S13]  /*1a5b0*/  ISETP.NE.AND P2, PT, R3, 0x3, PT ;  /* 0x000000030300780c */ /* 0x000fda0003f45270 */
[----:B------:R-:W-:Y:S05]  /*1a5c0*/  @!P2 BRA `(.L_x_2415) ;  /* 0x000000000004a947 */ /* 0x000fea0003800000 */
[----:B------:R-:W-:Y:S01]  /*1a5d0*/  BPT.TRAP 0x1 ;  /* 0x000000040000795c */ /* 0x000fe20000300000 */
.L_x_2415:
[----:B0-----:R-:W-:Y:S01]  /*1a5e0*/  SHF.L.U32 R0, R6, 0x1f, RZ ;  /* 0x0000001f06007819 */ /* 0x001fe200000006ff */
[----:B------:R-:W-:-:S03]  /*1a5f0*/  IMAD R3, R4, 0x3000, RZ ;  /* 0x0000300004037824 */ /* 0x000fc600078e02ff */
[----:B------:R-:W0:Y:S02]  /*1a600*/  SYNCS.PHASECHK.TRANS64.TRYWAIT P2, [R2+URZ+0x19c60], R0 ;  /* 0x019c6000020075a7 */ /* 0x000e24000804017f */
[----:B0-----:R-:W-:Y:S05]  /*1a610*/  @!P2 BRA `(.L_x_2416) ;  /* 0x000000380090a947 */ /* 0x001fea0003800000 */
.L_x_2538:
        /* <DEDUP_REMOVED lines=55> */
.L_x_2417:
[----:B-1----:R1:W-:Y:S01]  /*1a990*/  SYNCS.ARRIVE.TRANS64.A1T0 RZ, [R2+URZ+0x19c50], RZ ;  /* 0x019c50ff02ff79a7 */ /* 0x0023e2000810003f */
[----:B------:R-:W-:Y:S06]  /*1a9a0*/  BAR.SYNC.DEFER_BLOCKING 0x2, 0x80 ;  /* 0x0082000000007b1d */ /* 0x000fec0000010000 */
[----:B------:R-:W-:Y:S05]  /*1a9b0*/  @!P0 BRA `(.L_x_2418) ;  /* 0x0000000000048947 */ /* 0x000fea0003800000 */
[----:B------:R-:W-:Y:S01]  /*1a9c0*/  BPT.TRAP 0x1 ;  /* 0x000000040000795c */ /* 0x000fe20000300000 */
.L_x_2418:
[----:B------:R-:W2:Y:S01]  /*1a9d0*/  LDL R0, [R1+0x10] ;  /* 0x0000100001007983 */ /* 0x000ea20000100800 */
[----:B-1----:R-:W-:Y:S02]  /*1a9e0*/  VIADD R2, R2, 0x19c80 ;  /* 0x00019c8002027836 */ /* 0x002fe40000000000 */
[----:B------:R-:W-:Y:S02]  /*1a9f0*/  IMAD.MOV.U32 R4, RZ, RZ, R24 ;  /* 0x000000ffff047224 */ /* 0x000fe400078e0018 */
[----:B------:R-:W-:Y:S01]  /*1aa00*/  IMAD.MOV.U32 R6, RZ, RZ, R27 ;  /* 0x000000ffff067224 */ /* 0x000fe200078e001b */
[----:B--2---:R-:W-:-:S04]  /*1aa10*/  PRMT R2, R0, 0x654, R2 ;  /* 0x0000065400027816 */ /* 0x004fc80000000002 */
[----:B------:R3:W-:Y:S01]  /*1aa20*/  SYNCS.ARRIVE.TRANS64.RED.A1T0 RZ, [R2+URZ], RZ ;  /* 0x000000ff02ff79a7 */ /* 0x0007e2000810043f */
[----:B------:R-:W-:Y:S05]  /*1aa30*/  @P1 BRA `(.L_x_2419) ;  /* 0xffffffec00bc1947 */ /* 0x000fea000383ffff */
.L_x_2399:
[----:B--2---:R-:W3:Y:S01]  /*1aa40*/  S2R R0, SR_TID.X ;  /* 0x0000000000007919 */ /* 0x004ee20000002100 */
[----:B------:R-:W-:Y:S01]  /*1aa50*/  BSSY B0, `(.L_x_2420) ;  /* 0x0000012000007945 */ /* 0x000fe20003800000 */
[----:B---3--:R-:W-:Y:S02]  /*1aa60*/  LOP3.LUT R2, R0, 0x7f, RZ, 0xc0, !PT ;  /* 0x0000007f00027812 */ /* 0x008fe400078ec0ff */
[----:B------:R-:W-:Y:S02]  /*1aa70*/  MOV R0, UR36 ;  /* 0x0000002400007c02 */ /* 0x000fe40008000f00 */
        /* <DEDUP_REMOVED lines=15> */
.L_x_2421:
[----:B------:R-:W-:Y:S05]  /*1ab70*/  BSYNC B0 ;  /* 0x0000000000007941 */ /* 0x000fea0003800000 */
.L_x_2420:
[----:B------:R-:W-:Y:S05]  /*1ab80*/  @!P0 BRA `(.L_x_2422) ;  /* 0x0000000000048947 */ /* 0x000fea0003800000 */
[----:B------:R-:W-:Y:S01]  /*1ab90*/  BPT.TRAP 0x1 ;  /* 0x000000040000795c */ /* 0x000fe20000300000 */
.L_x_2422:
[----:B------:R-:W-:Y:S01]  /*1aba0*/  LOP3.LUT R0, R27, 0x1, RZ, 0x3c, !PT ;  /* 0x000000011b007812 */ /* 0x000fe200078e3cff */
[----:B01----:R-:W-:Y:S01]  /*1abb0*/  IMAD R3, R24, 0x8, R22 ;  /* 0x0000000818037824 */ /* 0x003fe200078e0216 */
[----:B------:R-:W-:Y:S02]  /*1abc0*/  BSSY B0, `(.L_x_2423) ;  /* 0x0000004000007945 */ /* 0x000fe40003800000 */
[----:B------:R-:W-:-:S04]  /*1abd0*/  SHF.L.U32 R0, R0, 0x1f, RZ ;  /* 0x0000001f00007819 */ /* 0x000fc800000006ff */
[----:B------:R-:W0:Y:S02]  /*1abe0*/  SYNCS.PHASECHK.TRANS64.TRYWAIT P1, [R3+URZ+0x19c70], R0 ;  /* 0x019c7000030075a7 */ /* 0x000e24000802017f */
[----:B0-----:R-:W-:Y:S05]  /*1abf0*/  @!P1 BRA `(.L_x_2424) ;  /* 0x00000034002c9947 */ /* 0x001fea0003800000 */
.L_x_2539:
[----:B------:R-:W-:Y:S05]  /*1ac00*/  BSYNC B0 ;  /* 0x0000000000007941 */ /* 0x000fea0003800000 */
.L_x_2423:
[----:B------:R-:W-:-:S05]  /*1ac10*/  IMAD.U32 R2, RZ, RZ, UR39 ;  /* 0x00000027ff027e24 */ /* 0x000fca000f8e00ff */
[----:B------:R-:W-:-:S13]  /*1ac20*/  ISETP.NE.AND P1, PT, R2, 0x3, PT ;  /* 0x000000030200780c */ /* 0x000fda0003f25270 */
[----:B------:R-:W-:Y:S05]  /*1ac30*/  @!P1 BRA `(.L_x_2425) ;  /* 0x0000000000049947 */ /* 0x000fea0003800000 */
[----:B------:R-:W-:Y:S01]  /*1ac40*/  BPT.TRAP 0x1 ;  /* 0x000000040000795c */ /* 0x000fe20000300000 */
.L_x_2425:
[----:B0-----:R-:W-:-:S04]  /*1ac50*/  SHF.L.U32 R0, R27, 0x1f, RZ ;  /* 0x0000001f1b007819 */ /* 0x001fc800000006ff */
[----:B------:R-:W0:Y:S02]  /*1ac60*/  SYNCS.PHASECHK.TRANS64.TRYWAIT P1, [R3+URZ+0x19c60], R0 ;  /* 0x019c6000030075a7 */ /* 0x000e24000802017f */
[----:B0-----:R-:W-:Y:S05]  /*1ac70*/  @!P1 BRA `(.L_x_2426) ;  /* 0x0000003400209947 */ /* 0x001fea0003800000 */
.L_x_2540:
        /* <DEDUP_REMOVED lines=56> */
.L_x_2427:
[----:B-1----:R1:W-:Y:S01]  /*1b000*/  SYNCS.ARRIVE.TRANS64.A1T0 RZ, [R3+URZ+0x19c50], RZ ;  /* 0x019c50ff03ff79a7 */ /* 0x0023e2000810003f */
[----:B------:R-:W-:Y:S06]  /*1b010*/  BAR.SYNC.DEFER_BLOCKING 0x2, 0x80 ;  /* 0x0082000000007b1d */ /* 0x000fec0000010000 */
[----:B------:R-:W-:Y:S05]  /*1b020*/  @!P0 BRA `(.L_x_2428) ;  /* 0x0000000000048947 */ /* 0x000fea0003800000 */
[----:B------:R-:W-:Y:S01]  /*1b030*/  BPT.TRAP 0x1 ;  /* 0x000000040000795c */ /* 0x000fe20000300000 */
.L_x_2428:
        /* <DEDUP_REMOVED lines=9> */
.L_x_2369:
[----:B------:R-:W-:-:S13]  /*1b0d0*/  LOP3.LUT P0, RZ, R23, 0x10, RZ, 0xc0, !PT ;  /* 0x0000001017ff7812 */ /* 0x000fda000780c0ff */
[----:B------:R-:W-:Y:S05]  /*1b0e0*/  @!P0 BRA `(.L_x_2429) ;  /* 0x0000000000288947 */ /* 0x000fea0003800000 */
[----:B------:R-:W-:Y:S05]  /*1b0f0*/  WARPSYNC.ALL ;  /* 0x0000000000007948 */ /* 0x000fea0003800000 */
[----:B------:R-:W3:Y:S08]  /*1b100*/  S2UR UR4, SR_CgaCtaId ;  /* 0x00000000000479c3 */ /* 0x000ef00000008800 */
[----:B------:R-:W-:Y:S01]  /*1b110*/  BAR.SYNC.DEFER_BLOCKING 0x5, 0x200 ;  /* 0x0148000000007b1d */ /* 0x000fe20000010000 */
[----:B--2---:R-:W-:Y:S01]  /*1b120*/  MOV R22, 0x400 ;  /* 0x0000040000167802 */ /* 0x004fe20000000f00 */
[----:B---3--:R-:W-:-:S05]  /*1b130*/  IMAD.U32 R0, RZ, RZ, UR4 ;  /* 0x00000004ff007e24 */ /* 0x008fca000f8e00ff */
[----:B------:R-:W-:Y:S01]  /*1b140*/  LEA R22, R0, R22, 0x18 ;  /* 0x0000001600167211 */ /* 0x000fe200078ec0ff */
[----:B------:R2:W-:Y:S04]  /*1b150*/  STL [R1+0x10], R0 ;  /* 0x0000100001007387 */ /* 0x0005e80000100800 */
[----:B------:R2:W3:Y:S01]  /*1b160*/  LDS.128 R16, [R22+0x19cd0] ;  /* 0x019cd00016107984 */ /* 0x0004e20000000c00 */
[----:B------:R-:W-:Y:S06]  /*1b170*/  BAR.ARV 0x4, 0x200 ;  /* 0x0108000000007b1d */ /* 0x000fec0000002000 */
[----:B------:R-:W-:Y:S05]  /*1b180*/  BRA `(.L_x_2430) ;  /* 0x0000000800d47947 */ /* 0x000fea0003800000 */
.L_x_2429:
[----:B------:R-:W3:Y:S01]  /*1b190*/  S2R R0, SR_TID.X ;  /* 0x0000000000007919 */ /* 0x000ee20000002100 */
[----:B------:R-:W-:Y:S01]  /*1b1a0*/  UMOV UR4, 0xffffffff ;  /* 0xffffffff00047882 */ /* 0x000fe20000000000 */
[----:B---3--:R-:W-:-:S04]  /*1b1b0*/  LOP3.LUT R4, R0, 0x1f, RZ, 0xc0, !PT ;  /* 0x0000001f00047812 */ /* 0x008fc800078ec0ff */
[----:B------:R-:W-:Y:S01]  /*1b1c0*/  ISETP.NE.AND P0, PT, R4, 0x1f, PT ;  /* 0x0000001f0400780c */ /* 0x000fe20003f05270 */
[----:B------:R-:W-:-:S12]  /*1b1d0*/  BRA.DIV UR4, `(.L_x_2431) ;  /* 0x0000002e04dc7947 */ /* 0x000fd8000b800000 */
[----:B--2---:R-:W-:Y:S01]  /*1b1e0*/  IMAD.IADD R5, R19, 0x1, R4 ;  /* 0x0000000113057824 */ /* 0x004fe200078e0204 */
[----:B------:R-:W-:-:S04]  /*1b1f0*/  ULDC UR4, c[0x0][0xc3c] ;  /* 0x00030f0000047ab9 */ /* 0x000fc80000000800 */
[----:B------:R-:W-:-:S13]  /*1b200*/  ISETP.GE.OR P1, PT, R5, UR4, !P0 ;  /* 0x0000000405007c0c */ /* 0x000fda000c726670 */
[----:B01----:R-:W0:Y:S02]  /*1b210*/  @!P1 LDC.64 R2, c[0x0][0xc80] ;  /* 0x00032000ff029b82 */ /* 0x003e240000000a00 */
        /* <DEDUP_REMOVED lines=27> */
.L_x_2550:
[----:B------:R-:W-:Y:S02]  /*1b3d0*/  ULDC UR4, c[0x0][0xc38] ;  /* 0x00030e0000047ab9 */ /* 0x000fe40000000800 */
[----:B------:R-:W-:-:S04]  /*1b3e0*/  IMAD.U32 R4, RZ, RZ, UR4 ;  /* 0x00000004ff047e24 */ /* 0x000fc8000f8e00ff */
[----:B-1----:R-:W-:-:S04]  /*1b3f0*/  IMAD R5, R14, R4, RZ ;  /* 0x000000040e057224 */ /* 0x002fc800078e02ff */
[----:B------:R-:W-:-:S05]  /*1b400*/  IMAD.IADD R16, R16, 0x1, R5 ;  /* 0x0000000110107824 */ /* 0x000fca00078e0205 */
[----:B------:R-:W-:-:S13]  /*1b410*/  ISETP.GT.AND P6, PT, R16, R0, PT ;  /* 0x000000001000720c */ /* 0x000fda0003fc4270 */
[----:B------:R-:W-:Y:S05]  /*1b420*/  @P6 BRA `(.L_x_2432) ;  /* 0x00000000009c6947 */ /* 0x000fea0003800000 */
.L_x_2437:
        /* <DEDUP_REMOVED lines=14> */
.L_x_2435:
[----:B------:R-:W-:Y:S05]  /*1b510*/  BSYNC B0 ;  /* 0x0000000000007941 */ /* 0x000fea0003800000 */
.L_x_2434:
        /* <DEDUP_REMOVED lines=18> */
.L_x_2558:
[----:B------:R-:W-:Y:S02]  /*1b640*/  ULDC UR4, c[0x0][0xc38] ;  /* 0x00030e0000047ab9 */ /* 0x000fe40000000800 */
[----:B------:R-:W-:-:S04]  /*1b650*/  IMAD.U32 R4, RZ, RZ, UR4 ;  /* 0x00000004ff047e24 */ /* 0x000fc8000f8e00ff */
[----:B-1----:R-:W-:-:S04]  /*1b660*/  IMAD R5, R14, R4, RZ ;  /* 0x000000040e057224 */ /* 0x002fc800078e02ff */
[----:B------:R-:W-:-:S05]  /*1b670*/  IMAD.IADD R16, R5, 0x1, R16 ;  /* 0x0000000105107824 */ /* 0x000fca00078e0210 */
[----:B------:R-:W-:-:S13]  /*1b680*/  ISETP.GT.AND P6, PT, R16, R0, PT ;  /* 0x000000001000720c */ /* 0x000fda0003fc4270 */
[----:B------:R-:W-:Y:S05]  /*1b690*/  @!P6 BRA `(.L_x_2437) ;  /* 0xfffffffc0064e947 */ /* 0x000fea000383ffff */
.L_x_2432:
        /* <DEDUP_REMOVED lines=8> */
.L_x_2562:
[----:B------:R-:W-:Y:S01]  /*1b720*/  ISETP.NE.AND P0, PT, R5, RZ, PT ;  /* 0x000000ff0500720c */ /* 0x000fe20003f05270 */
[----:B------:R-:W-:-:S12]  /*1b730*/  IMAD.MOV.U32 R5, RZ, RZ, RZ ;  /* 0x000000ffff057224 */ /* 0x000fd800078e00ff */
[----:B------:R-:W-:Y:S05]  /*1b740*/  @!P0 BRA `(.L_x_2439) ;  /* 0x0000000000108947 */ /* 0x000fea0003800000 */
[----:B------:R-:W-:Y:S01]  /*1b750*/  UMOV UR4, 0xffffffff ;  /* 0xffffffff00047882 */ /* 0x000fe20000000000 */
[----:B------:R-:W-:Y:S02]  /*1b760*/  VIADD R12, R6, 0xffffffff ;  /* 0xffffffff060c7836 */ /* 0x000fe40000000000 */
[----:B------:R-:W-:Y:S05]  /*1b770*/  BRA.DIV UR4, `(.L_x_2440) ;  /* 0x0000003204a07947 */ /* 0x000fea000b800000 */
[----:B------:R3:W4:Y:S02]  /*1b780*/  SHFL.IDX PT, R5, R3, R12, 0x1f ;  /* 0x00001f0c03057589 */ /* 0x00072400000e0000 */
.L_x_2439:
        /* <DEDUP_REMOVED lines=29> */
[----:B------:R-:W-:Y:S02]  /*1b960*/  @!P2 IADD3 R2, -R2, RZ, RZ ;  /* 0x000000ff0202a210 */ /* 0x000fe40007ffe1ff */
        /* <DEDUP_REMOVED lines=36> */
.L_x_2433:
[----:B------:R-:W-:Y:S01]  /*1bbb0*/  UMOV UR4, URZ ;  /* 0x0000003f00047c82 */ /* 0x000fe20008000000 */
[----:B------:R-:W-:Y:S01]  /*1bbc0*/  UMOV UR5, URZ ;  /* 0x0000003f00057c82 */ /* 0x000fe20008000000 */
[----:B------:R-:W-:Y:S01]  /*1bbd0*/  ULDC UR6, c[0x0][0xc3c] ;  /* 0x00030f0000067ab9 */ /* 0x000fe20000000800 */
[----:B------:R-:W-:Y:S02]  /*1bbe0*/  IMAD.MOV.U32 R16, RZ, RZ, R0 ;  /* 0x000000ffff107224 */ /* 0x000fe400078e0000 */
[----:B------:R-:W-:Y:S02]  /*1bbf0*/  IMAD.U32 R17, RZ, RZ, UR4 ;  /* 0x00000004ff117e24 */ /* 0x000fe4000f8e00ff */
[----:B------:R-:W-:Y:S02]  /*1bc00*/  IMAD.U32 R18, RZ, RZ, UR5 ;  /* 0x00000005ff127e24 */ /* 0x000fe4000f8e00ff */
[----:B------:R-:W-:-:S07]  /*1bc10*/  IMAD.U32 R19, RZ, RZ, UR6 ;  /* 0x00000006ff137e24 */ /* 0x000fce000f8e00ff */
.L_x_2441:
        /* <DEDUP_REMOVED lines=12> */
.L_x_2430:
[----:B------:R-:W-:Y:S02]  /*1bce0*/  ULDC UR4, c[0x0][0xc3c] ;  /* 0x00030f0000047ab9 */ /* 0x000fe40000000800 */
[----:B---3--:R-:W-:-:S13]  /*1bcf0*/  ISETP.GE.AND P0, PT, R19, UR4, PT ;  /* 0x0000000413007c0c */ /* 0x008fda000bf06270 */
[----:B------:R-:W-:Y:S05]  /*1bd00*/  @!P0 BRA `(.L_x_2442) ;  /* 0xffffff9c00e88947 */ /* 0x000fea000383ffff */
[----:B------:R-:W-:Y:S05]  /*1bd10*/  BSYNC B7 ;  /* 0x0000000000077941 */ /* 0x000fea0003800000 */
.L_x_2324:
[----:B--2---:R-:W2:Y:S01]  /*1bd20*/  LDL.LU R0, [R1+0x44] ;  /* 0x0000440001007983 */ /* 0x004ea20000300800 */
[----:B------:R-:W-:Y:S01]  /*1bd30*/  BSSY B0, `(.L_x_2443) ;  /* 0x000000b000007945 */ /* 0x000fe20003800000 */
[----:B------:R-:W3:Y:S01]  /*1bd40*/  S2R R5, SR_CgaCtaId ;  /* 0x0000000000057919 */ /* 0x000ee20000008800 */
[----:B--2---:R-:W-:-:S05]  /*1bd50*/  VIADD R0, R0, 0x1 ;  /* 0x0000000100007836 */ /* 0x004fca0000000000 */
[----:B0---4-:R-:W-:-:S04]  /*1bd60*/  LEA.HI R2, R0, R0, RZ, 0x1 ;  /* 0x0000000000027211 */ /* 0x011fc800078f08ff */
[----:B-1----:R-:W-:Y:S02]  /*1bd70*/  LOP3.LUT R3, R2, 0xfffffffe, RZ, 0xc0, !PT ;  /* 0xfffffffe02037812 */ /* 0x002fe400078ec0ff */
[----:B------:R-:W-:-:S03]  /*1bd80*/  MOV R2, 0x400 ;  /* 0x0000040000027802 */ /* 0x000fc60000000f00 */
[----:B------:R-:W-:Y:S01]  /*1bd90*/  IMAD.IADD R0, R0, 0x1, -R3 ;  /* 0x0000000100007824 */ /* 0x000fe200078e0a03 */
[----:B---3--:R-:W-:-:S04]  /*1bda0*/  LEA R5, R5, R2, 0x18 ;  /* 0x0000000205057211 */ /* 0x008fc800078ec0ff */
[----:B------:R-:W-:-:S04]  /*1bdb0*/  SHF.L.U32 R0, R0, 0x1f, RZ ;  /* 0x0000001f00007819 */ /* 0x000fc800000006ff */
[----:B------:R-:W0:Y:S02]  /*1bdc0*/  SYNCS.PHASECHK.TRANS64.TRYWAIT P0, [R5+URZ+0x19c20], R0 ;  /* 0x019c2000050075a7 */ /* 0x000e24000800017f */
[----:B0-----:R-:W-:Y:S05]  /*1bdd0*/  @!P0 BRA `(.L_x_2444) ;  /* 0x0000002c00308947 */ /* 0x001fea0003800000 */
.L_x_2565:
[----:B------:R-:W-:Y:S05]  /*1bde0*/  BSYNC B0 ;  /* 0x0000000000007941 */ /* 0x000fea0003800000 */
.L_x_2443:
[----:B------:R-:W-:-:S03]  /*1bdf0*/  UMOV UR4, 0xffffffff ;  /* 0xffffffff00047882 */ /* 0x000fc60000000000 */
[----:B------:R-:W-:Y:S05]  /*1be00*/  BRA.DIV UR4, `(.L_x_2445) ;  /* 0x0000002e04387947 */ /* 0x000fea000b800000 */
[----:B0-----:R-:W0:Y:S02]  /*1be10*/  S2R R0, SR_TID.X ;  /* 0x0000000000007919 */ /* 0x001e240000002100 */
[----:B0-----:R-:W-:-:S04]  /*1be20*/  SHF.R.U32.HI R0, RZ, 0x5, R0 ;  /* 0x00000005ff007819 */ /* 0x001fc80000011600 */
[----:B------:R-:W-:-:S05]  /*1be30*/  LOP3.LUT R0, R0, 0x3, RZ, 0xc0, !PT ;  /* 0x0000000300007812 */ /* 0x000fca00078ec0ff */
[----:B------:R0:W1:Y:S02]  /*1be40*/  SHFL.IDX PT, R14, R0, RZ, 0x1f ;  /* 0x00001fff000e7589 */ /* 0x00006400000e0000 */
.L_x_2568:
[----:B-1----:R-:W-:-:S13]  /*1be50*/  ISETP.NE.AND P0, PT, R14, RZ, PT ;  /* 0x000000ff0e00720c */ /* 0x002fda0003f05270 */
[----:B------:R-:W-:Y:S05]  /*1be60*/  @P0 BRA `(.L_x_2180) ;  /* 0x0000000000a80947 */ /* 0x000fea0003800000 */
[----:B------:R-:W-:-:S03]  /*1be70*/  UMOV UR4, 0xffffffff ;  /* 0xffffffff00047882 */ /* 0x000fc60000000000 */
[----:B------:R-:W-:Y:S05]  /*1be80*/  BRA.DIV UR4, `(.L_x_2446) ;  /* 0x0000002e044c7947 */ /* 0x000fea000b800000 */
[----:B------:R-:W-:-:S13]  /*1be90*/  ELECT P6, URZ, PT ;  /* 0x00000000003f782f */ /* 0x000fda00038c0000 */
.L_x_2571:
[----:B------:R-:W-:Y:S05]  /*1bea0*/  @!P6 BRA `(.L_x_2180) ;  /* 0x000000000098e947 */ /* 0x000fea0003800000 */
[----:B------:R-:W-:-:S06]  /*1beb0*/  ULOP3.LUT UR4, UR37, 0x2, URZ, 0xfc, !UPT ;  /* 0x0000000225047892 */ /* 0x000fcc000f8efc3f */
[----:B0-----:R-:W-:-:S05]  /*1bec0*/  IMAD.U32 R0, RZ, RZ, UR4 ;  /* 0x00000004ff007e24 */ /* 0x001fca000f8e00ff */
[----:B------:R-:W-:-:S13]  /*1bed0*/  ISETP.NE.AND P0, PT, R0, 0x3, PT ;  /* 0x000000030000780c */ /* 0x000fda0003f05270 */
[----:B------:R-:W-:Y:S05]  /*1bee0*/  @!P0 BRA `(.L_x_2447) ;  /* 0x0000000000048947 */ /* 0x000fea0003800000 */
[----:B------:R-:W-:Y:S01]  /*1bef0*/  BPT.TRAP 0x1 ;  /* 0x000000040000795c */ /* 0x000fe20000300000 */
.L_x_2447:
[C---:B------:R-:W-:Y:S01]  /*1bf00*/  IMAD R3, R24.reuse, 0x8, R5 ;  /* 0x0000000818037824 */ /* 0x040fe200078e0205 */
[----:B------:R-:W-:Y:S01]  /*1bf10*/  SHF.L.U32 R2, R27, 0x1f, RZ ;  /* 0x0000001f1b027819 */ /* 0x000fe200000006ff */
[----:B------:R-:W-:-:S03]  /*1bf20*/  VIADD R24, R24, 0x1 ;  /* 0x0000000118187836 */ /* 0x000fc60000000000 */
[----:B------:R-:W0:Y:S02]  /*1bf30*/  SYNCS.PHASECHK.TRANS64.TRYWAIT P1, [R3+URZ+0x19c40], R2 ;  /* 0x019c4002030075a7 */ /* 0x000e24000802017f */
[----:B------:R-:W-:-:S04]  /*1bf40*/  ISETP.NE.AND P2, PT, R24, 0x2, PT ;  /* 0x000000021800780c */ /* 0x000fc80003f45270 */
[----:B------:R-:W-:Y:S01]  /*1bf50*/  SEL R0, RZ, 0x1, P2 ;  /* 0x00000001ff007807 */ /* 0x000fe20001000000 */
[----:B0-----:R-:W-:Y:S08]  /*1bf60*/  @!P1 BRA `(.L_x_2448) ;  /* 0x0000002c00349947 */ /* 0x001ff00003800000 */
.L_x_2572:
[----:B------:R-:W-:Y:S02]  /*1bf70*/  SEL R24, R24, RZ, P2 ;  /* 0x000000ff18187207 */ /* 0x000fe40001000000 */
[----:B------:R-:W-:Y:S01]  /*1bf80*/  LOP3.LUT R0, R27, R0, RZ, 0x3c, !PT ;  /* 0x000000001b007212 */ /* 0x000fe200078e3cff */
[----:B------:R-:W-:Y:S06]  /*1bf90*/  @!P0 BRA `(.L_x_2449) ;  /* 0x0000000000048947 */ /* 0x000fec0003800000 */
[----:B------:R-:W-:Y:S01]  /*1bfa0*/  BPT.TRAP 0x1 ;  /* 0x000000040000795c */ /* 0x000fe20000300000 */
.L_x_2449:
[----:B------:R-:W-:Y:S01]  /*1bfb0*/  IMAD R5, R24, 0x8, R5 ;  /* 0x0000000818057824 */ /* 0x000fe200078e0205 */
[----:B------:R-:W-:-:S04]  /*1bfc0*/  SHF.L.U32 R0, R0, 0x1f, RZ ;  /* 0x0000001f00007819 */ /* 0x000fc800000006ff */
[----:B------:R-:W1:Y:S02]  /*1bfd0*/  SYNCS.PHASECHK.TRANS64.TRYWAIT P1, [R5+URZ+0x19c40], R0 ;  /* 0x019c4000050075a7 */ /* 0x000e64000802017f */
[----:B-1----:R-:W-:Y:S05]  /*1bfe0*/  @!P1 BRA `(.L_x_2450) ;  /* 0x0000002c00289947 */ /* 0x002fea0003800000 */
.L_x_2573:
[----:B------:R-:W-:Y:S05]  /*1bff0*/  @!P0 BRA `(.L_x_2451) ;  /* 0x0000000000048947 */ /* 0x000fea0003800000 */
[----:B------:R-:W-:Y:S01]  /*1c000*/  BPT.TRAP 0x1 ;  /* 0x000000040000795c */ /* 0x000fe20000300000 */
.L_x_2451:
[----:B------:R-:W2:Y:S02]  /*1c010*/  SYNCS.PHASECHK.TRANS64.TRYWAIT P1, [R3+URZ+0x19c60], R2 ;  /* 0x019c6002030075a7 */ /* 0x000ea4000802017f */
[----:B--2---:R-:W-:Y:S05]  /*1c020*/  @!P1 BRA `(.L_x_2452) ;  /* 0x0000002c002c9947 */ /* 0x004fea0003800000 */
.L_x_2574:
[----:B------:R-:W-:Y:S05]  /*1c030*/  @!P0 BRA `(.L_x_2453) ;  /* 0x0000000000048947 */ /* 0x000fea0003800000 */
[----:B------:R-:W-:Y:S01]  /*1c040*/  BPT.TRAP 0x1 ;  /* 0x000000040000795c */ /* 0x000fe20000300000 */
.L_x_2453:
[----:B------:R-:W3:Y:S02]  /*1c050*/  SYNCS.PHASECHK.TRANS64.TRYWAIT P1, [R5+URZ+0x19c60], R0 ;  /* 0x019c6000050075a7 */ /* 0x000ee4000802017f */
[----:B---3--:R-:W-:Y:S05]  /*1c060*/  @!P1 BRA `(.L_x_2454) ;  /* 0x0000002c00309947 */ /* 0x008fea0003800000 */
.L_x_2575:
[----:B------:R-:W-:Y:S05]  /*1c070*/  @!P0 BRA `(.L_x_2455) ;  /* 0x0000000000048947 */ /* 0x000fea0003800000 */
[----:B------:R-:W-:Y:S01]  /*1c080*/  BPT.TRAP 0x1 ;  /* 0x000000040000795c */ /* 0x000fe20000300000 */
.L_x_2455:
[----:B------:R-:W4:Y:S02]  /*1c090*/  SYNCS.PHASECHK.TRANS64.TRYWAIT P1, [R3+URZ+0x19c80], R2 ;  /* 0x019c8002030075a7 */ /* 0x000f24000802017f */
[----:B----4-:R-:W-:Y:S05]  /*1c0a0*/  @!P1 BRA `(.L_x_2456) ;  /* 0x0000002c00349947 */ /* 0x010fea0003800000 */
.L_x_2576:
[----:B------:R-:W-:Y:S05]  /*1c0b0*/  @!P0 BRA `(.L_x_2457) ;  /* 0x0000000000048947 */ /* 0x000fea0003800000 */
[----:B------:R-:W-:Y:S01]  /*1c0c0*/  BPT.TRAP 0x1 ;  /* 0x000000040000795c */ /* 0x000fe20000300000 */
.L_x_2457:
[----:B------:R0:W0:Y:S02]  /*1c0d0*/  SYNCS.PHASECHK.TRANS64.TRYWAIT P0, [R5+URZ+0x19c80], R0 ;  /* 0x019c8000050075a7 */ /* 0x000024000800017f */
[----:B0-----:R-:W-:Y:S05]  /*1c0e0*/  @!P0 NANOSLEEP.SYNCS 0x989680 ;  /* 0x009896800000895d */ /* 0x001fea0003900000 */
[----:B------:R-:W0:Y:S02]  /*1c0f0*/  @!P0 SYNCS.PHASECHK.TRANS64 P0, [R5+URZ+0x19c80], R0 ;  /* 0x019c8000050085a7 */ /* 0x000e24000800007f */
[----:B0-----:R-:W-:Y:S05]  /*1c100*/  @!P0 BRA `(.L_x_2457) ;  /* 0xfffffffc00f08947 */ /* 0x001fea000383ffff */
.L_x_2180:
[----:B------:R-:W-:Y:S05]  /*1c110*/  BSYNC B8 ;  /* 0x0000000000087941 */ /* 0x000fea0003800000 */
.L_x_2177:
[----:B------:R-:W-:Y:S05]  /*1c120*/  EXIT ;  /* 0x000000000000794d */ /* 0x000fea0003800000 */
.L_x_2196:
[----:B-1----:R1:W2:Y:S02]  /*1c130*/  SYNCS.PHASECHK.TRANS64.TRYWAIT P6, [R69+URZ+0x19c90], R80 ;  /* 0x019c9050450075a7 */ /* 0x0022a400080c017f */
[----:B--2---:R-:W-:Y:S05]  /*1c140*/  @!P6 NANOSLEEP.SYNCS 0x989680 ;  /* 0x009896800000e95d */ /* 0x004fea0003900000 */
[----:B------:R-:W2:Y:S02]  /*1c150*/  @!P6 SYNCS.PHASECHK.TRANS64 P6, [R69+URZ+0x19c90], R80 ;  /* 0x019c90504500e5a7 */ /* 0x000ea400080c007f */
[----:B--2---:R-:W-:Y:S05]  /*1c160*/  @!P6 BRA `(.L_x_2196) ;  /* 0xfffffffc00f0e947 */ /* 0x004fea000383ffff */
[----:B------:R-:W-:Y:S05]  /*1c170*/  BRA `(.L_x_2458) ;  /* 0xfffffe6400f47947 */ /* 0x000fea000383ffff */
.L_x_2197:
        /* <DEDUP_REMOVED lines=8> */
.L_x_2460:
[----:B------:R-:W-:Y:S05]  /*1c200*/  BSYNC B1 ;  /* 0x0000000000017941 */ /* 0x000fea0003800000 */
.L_x_2459:
        /* <DEDUP_REMOVED lines=8> */
.L_x_2461:
[----:B------:R-:W-:Y:S05]  /*1c290*/  BRA `(.L_x_2462) ;  /* 0xfffffe6400c07947 */ /* 0x000fea000383ffff */
.L_x_2213:
[----:B-1----:R1:W2:Y:S02]  /*1c2a0*/  SYNCS.PHASECHK.TRANS64.TRYWAIT P6, [R69+URZ+0x19c90], R80 ;  /* 0x019c9050450075a7 */ /* 0x0022a400080c017f */
[----:B--2---:R-:W-:Y:S05]  /*1c2b0*/  @!P6 NANOSLEEP.SYNCS 0x989680 ;  /* 0x009896800000e95d */ /* 0x004fea0003900000 */
[----:B------:R-:W2:Y:S02]  /*1c2c0*/  @!P6 SYNCS.PHASECHK.TRANS64 P6, [R69+URZ+0x19c90], R80 ;  /* 0x019c90504500e5a7 */ /* 0x000ea400080c007f */
[----:B--2---:R-:W-:Y:S05]  /*1c2d0*/  @!P6 BRA `(.L_x_2213) ;  /* 0xfffffffc00f0e947 */ /* 0x004fea000383ffff */
[----:B------:R-:W-:Y:S05]  /*1c2e0*/  BRA `(.L_x_2463) ;  /* 0xfffffe7c00f07947 */ /* 0x000fea000383ffff */
.L_x_2214:
        /* <DEDUP_REMOVED lines=8> */
.L_x_2465:
[----:B------:R-:W-:Y:S05]  /*1c370*/  BSYNC B1 ;  /* 0x0000000000017941 */ /* 0x000fea0003800000 */
.L_x_2464:
        /* <DEDUP_REMOVED lines=8> */
.L_x_2466:
[----:B------:R-:W-:Y:S01]  /*1c400*/  IMAD.MOV.U32 R83, RZ, RZ, R14 ;  /* 0x000000ffff537224 */ /* 0x000fe200078e000e */
[----:B------:R-:W-:Y:S06]  /*1c410*/  BRA `(.L_x_2467) ;  /* 0xfffffe7c00b87947 */ /* 0x000fec000383ffff */
.L_x_2223:
[----:B0-----:R0:W1:Y:S02]  /*1c420*/  SYNCS.PHASECHK.TRANS64.TRYWAIT P5, [R69+URZ+0x19c90], R80 ;  /* 0x019c9050450075a7 */ /* 0x00106400080a017f */
[----:B-1----:R-:W-:Y:S05]  /*1c430*/  @!P5 NANOSLEEP.SYNCS 0x989680 ;  /* 0x009896800000d95d */ /* 0x002fea0003900000 */
[----:B------:R-:W1:Y:S02]  /*1c440*/  @!P5 SYNCS.PHASECHK.TRANS64 P5, [R69+URZ+0x19c90], R80 ;  /* 0x019c90504500d5a7 */ /* 0x000e6400080a007f */
[----:B-1----:R-:W-:Y:S05]  /*1c450*/  @!P5 BRA `(.L_x_2223) ;  /* 0xfffffffc00f0d947 */ /* 0x002fea000383ffff */
[----:B------:R-:W-:Y:S05]  /*1c460*/  BRA `(.L_x_2468) ;  /* 0xfffffe9c00747947 */ /* 0x000fea000383ffff */
.L_x_2224:
[----:B------:R-:W-:Y:S01]  /*1c470*/  BSSY B1, `(.L_x_2469) ;  /* 0x0000007000017945 */ /* 0x000fe20003800000 */
[----:B------:R-:W-:Y:S02]  /*1c480*/  IMAD.MOV.U32 R12, RZ, RZ, RZ ;  /* 0x000000ffff0c7224 */ /* 0x000fe400078e00ff */
[----:B------:R-:W-:Y:S02]  /*1c490*/  IMAD.MOV.U32 R11, RZ, RZ, 0x1e1f ;  /* 0x00001e1fff0b7424 */ /* 0x000fe400078e00ff */
[----:B------:R-:W-:-:S07]  /*1c4a0*/  IMAD.MOV.U32 R15, RZ, RZ, -0x1 ;  /* 0xffffffffff0f7424 */ /* 0x000fce00078e00ff */
[----:B0-----:R-:W-:Y:S05]  /*1c4b0*/  WARPSYNC.COLLECTIVE R15, `(.L_x_2470) ;  /* 0x000000000f087348 */ /* 0x001fea0003c00000 */
[----:B------:R1:W2:Y:S02]  /*1c4c0*/  SHFL.IDX P6, R14, R13, R12, R11 ;  /* 0x0000000c0d0e7389 */ /* 0x0002a400000c000b */
[----:B012---:R-:W-:Y:S01]  /*1c4d0*/  ENDCOLLECTIVE ;  /* 0x000000000000791b */ /* 0x007fe20003800000 */
.L_x_2470:
[----:B------:R-:W-:Y:S05]  /*1c4e0*/  BSYNC B1 ;  /* 0x0000000000017941 */ /* 0x000fea0003800000 */
.L_x_2469:
        /* <DEDUP_REMOVED lines=8> */
.L_x_2471:
[----:B------:R-:W-:Y:S05]  /*1c570*/  BRA `(.L_x_2472) ;  /* 0xfffffe9c00a87947 */ /* 0x000fea000383ffff */
.L_x_2228:
[----:B0-----:R0:W2:Y:S02]  /*1c580*/  SYNCS.PHASECHK.TRANS64.TRYWAIT P0, [R69+URZ+0x19cb0], R80 ;  /* 0x019cb050450075a7 */ /* 0x0010a4000800017f */
[----:B--2---:R-:W-:Y:S05]  /*1c590*/  @!P0 NANOSLEEP.SYNCS 0x989680 ;  /* 0x009896800000895d */ /* 0x004fea0003900000 */
[----:B------:R-:W2:Y:S02]  /*1c5a0*/  @!P0 SYNCS.PHASECHK.TRANS64 P0, [R69+URZ+0x19cb0], R80 ;  /* 0x019cb050450085a7 */ /* 0x000ea4000800007f */
[----:B--2---:R-:W-:Y:S05]  /*1c5b0*/  @!P0 BRA `(.L_x_2228) ;  /* 0xfffffffc00f08947 */ /* 0x004fea000383ffff */
[----:B------:R-:W-:Y:S05]  /*1c5c0*/  BRA `(.L_x_2473) ;  /* 0xfffffea000387947 */ /* 0x000fea000383ffff */
.L_x_2246:
[----:B------:R-:W-:Y:S01]  /*1c5d0*/  BSSY B1, `(.L_x_2474) ;  /* 0x0000007000017945 */ /* 0x000fe20003800000 */
[----:B------:R-:W-:Y:S02]  /*1c5e0*/  IMAD.MOV.U32 R12, RZ, RZ, RZ ;  /* 0x000000ffff0c7224 */ /* 0x000fe400078e00ff */
[----:B------:R-:W-:Y:S02]  /*1c5f0*/  IMAD.MOV.U32 R11, RZ, RZ, 0x1e1f ;  /* 0x00001e1fff0b7424 */ /* 0x000fe400078e00ff */
[----:B------:R-:W-:-:S07]  /*1c600*/  IMAD.MOV.U32 R15, RZ, RZ, -0x1 ;  /* 0xffffffffff0f7424 */ /* 0x000fce00078e00ff */
[----:B------:R-:W-:Y:S05]  /*1c610*/  WARPSYNC.COLLECTIVE R15, `(.L_x_2475) ;  /* 0x000000000f087348 */ /* 0x000fea0003c00000 */
[----:B------:R0:W1:Y:S02]  /*1c620*/  SHFL.IDX P6, R14, R13, R12, R11 ;  /* 0x0000000c0d0e7389 */ /* 0x00006400000c000b */
[----:B01----:R-:W-:Y:S01]  /*1c630*/  ENDCOLLECTIVE ;  /* 0x000000000000791b */ /* 0x003fe20003800000 */
.L_x_2475:
[----:B------:R-:W-:Y:S05]  /*1c640*/  BSYNC B1 ;  /* 0x0000000000017941 */ /* 0x000fea0003800000 */
.L_x_2474:
        /* <DEDUP_REMOVED lines=8> */
.L_x_2476:
[----:B------:R-:W-:Y:S02]  /*1c6d0*/  IMAD.MOV.U32 R13, RZ, RZ, R4 ;  /* 0x000000ffff0d7224 */ /* 0x000fe400078e0004 */
[----:B------:R-:W-:-:S07]  /*1c6e0*/  IMAD.MOV.U32 R3, RZ, RZ, R14 ;  /* 0x000000ffff037224 */ /* 0x000fce00078e000e */
[----:B------:R-:W-:Y:S05]  /*1c6f0*/  WARPSYNC.COLLECTIVE R15, `(.L_x_2477) ;  /* 0x000000000f087348 */ /* 0x000fea0003c00000 */
[----:B------:R0:W1:Y:S02]  /*1c700*/  SHFL.IDX P6, R14, R13, R12, R11 ;  /* 0x0000000c0d0e7389 */ /* 0x00006400000c000b */
[----:B01----:R-:W-:Y:S01]  /*1c710*/  ENDCOLLECTIVE ;  /* 0x000000000000791b */ /* 0x003fe20003800000 */
.L_x_2477:
[----:B------:R-:W-:Y:S02]  /*1c720*/  IMAD.MOV.U32 R13, RZ, RZ, R5 ;  /* 0x000000ffff0d7224 */ /* 0x000fe400078e0005 */
[----:B------:R-:W-:-:S07]  /*1c730*/  IMAD.MOV.U32 R4, RZ, RZ, R14 ;  /* 0x000000ffff047224 */ /* 0x000fce00078e000e */
[----:B------:R-:W-:Y:S05]  /*1c740*/  WARPSYNC.COLLECTIVE R15, `(.L_x_2478) ;  /* 0x000000000f087348 */ /* 0x000fea0003c00000 */
[----:B------:R0:W1:Y:S02]  /*1c750*/  SHFL.IDX P6, R14, R13, R12, R11 ;  /* 0x0000000c0d0e7389 */ /* 0x00006400000c000b */
[----:B01----:R-:W-:Y:S01]  /*1c760*/  ENDCOLLECTIVE ;  /* 0x000000000000791b */ /* 0x003fe20003800000 */
.L_x_2478:
[----:B------:R-:W-:Y:S05]  /*1c770*/  BRA `(.L_x_2479) ;  /* 0xfffffeb000387947 */ /* 0x000fea000383ffff */
.L_x_2250:
[----:B--2---:R2:W0:Y:S02]  /*1c780*/  SYNCS.PHASECHK.TRANS64.TRYWAIT P0, [R18+URZ+0x19c00], R5 ;  /* 0x019c0005120075a7 */ /* 0x004424000800017f */
[----:B0-----:R-:W-:Y:S05]  /*1c790*/  @!P0 NANOSLEEP.SYNCS 0x989680 ;  /* 0x009896800000895d */ /* 0x001fea0003900000 */
[----:B------:R-:W0:Y:S02]  /*1c7a0*/  @!P0 SYNCS.PHASECHK.TRANS64 P0, [R18+URZ+0x19c00], R5 ;  /* 0x019c0005120085a7 */ /* 0x000e24000800007f */
[----:B0-----:R-:W-:Y:S05]  /*1c7b0*/  @!P0 BRA `(.L_x_2250) ;  /* 0xfffffffc00f08947 */ /* 0x001fea000383ffff */
[----:B------:R-:W-:Y:S05]  /*1c7c0*/  BRA `(.L_x_2480) ;  /* 0xfffffeb400087947 */ /* 0x000fea000383ffff */
.L_x_2256:
[----:B------:R-:W-:Y:S01]  /*1c7d0*/  BSSY B1, `(.L_x_2481) ;  /* 0x0000007000017945 */ /* 0x000fe20003800000 */
[----:B------:R-:W-:Y:S02]  /*1c7e0*/  IMAD.MOV.U32 R12, RZ, RZ, RZ ;  /* 0x000000ffff0c7224 */ /* 0x000fe400078e00ff */
[----:B------:R-:W-:Y:S02]  /*1c7f0*/  IMAD.MOV.U32 R11, RZ, RZ, 0x1e1f ;  /* 0x00001e1fff0b7424 */ /* 0x000fe400078e00ff */
[----:B------:R-:W-:-:S07]  /*1c800*/  IMAD.MOV.U32 R15, RZ, RZ, -0x1 ;  /* 0xffffffffff0f7424 */ /* 0x000fce00078e00ff */
[----:B------:R-:W-:Y:S05]  /*1c810*/  WARPSYNC.COLLECTIVE R15, `(.L_x_2482) ;  /* 0x000000000f087348 */ /* 0x000fea0003c00000 */
[----:B------:R0:W1:Y:S02]  /*1c820*/  SHFL.IDX P6, R14, R13, R12, R11 ;  /* 0x0000000c0d0e7389 */ /* 0x00006400000c000b */
[----:B01----:R-:W-:Y:S01]  /*1c830*/  ENDCOLLECTIVE ;  /* 0x000000000000791b */ /* 0x003fe20003800000 */
.L_x_2482:
[----:B------:R-:W-:Y:S05]  /*1c840*/  BSYNC B1 ;  /* 0x0000000000017941 */ /* 0x000fea0003800000 */
.L_x_2481:
        /* <DEDUP_REMOVED lines=8> */
.L_x_2483:
[----:B------:R-:W-:Y:S02]  /*1c8d0*/  IMAD.MOV.U32 R13, RZ, RZ, R20 ;  /* 0x000000ffff0d7224 */ /* 0x000fe400078e0014 */
[----:B------:R-:W-:-:S07]  /*1c8e0*/  IMAD.MOV.U32 R3, RZ, RZ, R14 ;  /* 0x000000ffff037224 */ /* 0x000fce00078e000e */
[----:B------:R-:W-:Y:S05]  /*1c8f0*/  WARPSYNC.COLLECTIVE R15, `(.L_x_2484) ;  /* 0x000000000f087348 */ /* 0x000fea0003c00000 */
[----:B------:R0:W1:Y:S02]  /*1c900*/  SHFL.IDX P6, R14, R13, R12, R11 ;  /* 0x0000000c0d0e7389 */ /* 0x00006400000c000b */
[----:B01----:R-:W-:Y:S01]  /*1c910*/  ENDCOLLECTIVE ;  /* 0x000000000000791b */ /* 0x003fe20003800000 */
.L_x_2484:
[----:B------:R-:W-:Y:S02]  /*1c920*/  IMAD.MOV.U32 R13, RZ, RZ, R21 ;  /* 0x000000ffff0d7224 */ /* 0x000fe400078e0015 */
[----:B------:R-:W-:-:S07]  /*1c930*/  IMAD.MOV.U32 R20, RZ, RZ, R14 ;  /* 0x000000ffff147224 */ /* 0x000fce00078e000e */
[----:B------:R-:W-:Y:S05]  /*1c940*/  WARPSYNC.COLLECTIVE R15, `(.L_x_2485) ;  /* 0x000000000f087348 */ /* 0x000fea0003c00000 */
[----:B------:R0:W1:Y:S02]  /*1c950*/  SHFL.IDX P6, R14, R13, R12, R11 ;  /* 0x0000000c0d0e7389 */ /* 0x00006400000c000b */
[----:B01----:R-:W-:Y:S01]  /*1c960*/  ENDCOLLECTIVE ;  /* 0x000000000000791b */ /* 0x003fe20003800000 */
.L_x_2485:
[----:B------:R-:W-:Y:S01]  /*1c970*/  IMAD.MOV.U32 R21, RZ, RZ, R14 ;  /* 0x000000ffff157224 */ /* 0x000fe200078e000e */
[----:B------:R-:W-:Y:S06]  /*1c980*/  BRA `(.L_x_2486) ;  /* 0xfffffec800f47947 */ /* 0x000fec000383ffff */
.L_x_2260:
[----:B-1----:R1:W2:Y:S02]  /*1c990*/  SYNCS.PHASECHK.TRANS64.TRYWAIT P0, [R18+URZ+0x19c00], R39 ;  /* 0x019c0027120075a7 */ /* 0x0022a4000800017f */
[----:B--2---:R-:W-:Y:S05]  /*1c9a0*/  @!P0 NANOSLEEP.SYNCS 0x989680 ;  /* 0x009896800000895d */ /* 0x004fea0003900000 */
[----:B------:R-:W2:Y:S02]  /*1c9b0*/  @!P0 SYNCS.PHASECHK.TRANS64 P0, [R18+URZ+0x19c00], R39 ;  /* 0x019c0027120085a7 */ /* 0x000ea4000800007f */
[----:B--2---:R-:W-:Y:S05]  /*1c9c0*/  @!P0 BRA `(.L_x_2260) ;  /* 0xfffffffc00f08947 */ /* 0x004fea000383ffff */
[----:B------:R-:W-:Y:S05]  /*1c9d0*/  BRA `(.L_x_2487) ;  /* 0xfffffecc00c47947 */ /* 0x000fea000383ffff */
.L_x_2266:
[----:B-1----:R1:W2:Y:S02]  /*1c9e0*/  SYNCS.PHASECHK.TRANS64.TRYWAIT P1, [R3+URZ+0x19c30], R4 ;  /* 0x019c3004030075a7 */ /* 0x0022a4000802017f */
[----:B--2---:R-:W-:Y:S05]  /*1c9f0*/  @!P1 NANOSLEEP.SYNCS 0x989680 ;  /* 0x009896800000995d */ /* 0x004fea0003900000 */
[----:B------:R-:W2:Y:S02]  /*1ca00*/  @!P1 SYNCS.PHASECHK.TRANS64 P1, [R3+URZ+0x19c30], R4 ;  /* 0x019c3004030095a7 */ /* 0x000ea4000802007f */
[----:B--2---:R-:W-:Y:S05]  /*1ca10*/  @!P1 BRA `(.L_x_2266) ;  /* 0xfffffffc00f09947 */ /* 0x004fea000383ffff */
[----:B------:R-:W-:Y:S05]  /*1ca20*/  BRA `(.L_x_2265) ;  /* 0xfffffef0002c7947 */ /* 0x000fea000383ffff */
.L_x_2274:
[----:B-1----:R1:W2:Y:S02]  /*1ca30*/  SYNCS.PHASECHK.TRANS64.TRYWAIT P1, [R0+URZ+0x19c30], R5 ;  /* 0x019c3005000075a7 */ /* 0x0022a4000802017f */
[----:B--2---:R-:W-:Y:S05]  /*1ca40*/  @!P1 NANOSLEEP.SYNCS 0x989680 ;  /* 0x009896800000995d */ /* 0x004fea0003900000 */
[----:B------:R-:W2:Y:S02]  /*1ca50*/  @!P1 SYNCS.PHASECHK.TRANS64 P1, [R0+URZ+0x19c30], R5 ;  /* 0x019c3005000095a7 */ /* 0x000ea4000802007f */
[----:B--2---:R-:W-:Y:S05]  /*1ca60*/  @!P1 BRA `(.L_x_2274) ;  /* 0xfffffffc00f09947 */ /* 0x004fea000383ffff */
[----:B------:R-:W-:Y:S05]  /*1ca70*/  BRA `(.L_x_2273) ;  /* 0xffffff1000bc7947 */ /* 0x000fea000383ffff */
.L_x_2279:
[----:B-1----:R1:W2:Y:S02]  /*1ca80*/  SYNCS.PHASECHK.TRANS64.TRYWAIT P1, [R15+URZ+0x19c50], R5 ;  /* 0x019c50050f0075a7 */ /* 0x0022a4000802017f */
[----:B--2---:R-:W-:Y:S05]  /*1ca90*/  @!P1 NANOSLEEP.SYNCS 0x989680 ;  /* 0x009896800000995d */ /* 0x004fea0003900000 */
[----:B------:R-:W2:Y:S02]  /*1caa0*/  @!P1 SYNCS.PHASECHK.TRANS64 P1, [R15+URZ+0x19c50], R5 ;  /* 0x019c50050f0095a7 */ /* 0x000ea4000802007f */
[----:B--2---:R-:W-:Y:S05]  /*1cab0*/  @!P1 BRA `(.L_x_2279) ;  /* 0xfffffffc00f09947 */ /* 0x004fea000383ffff */
[----:B------:R-:W-:Y:S05]  /*1cac0*/  BRA `(.L_x_2278) ;  /* 0xffffff14003c7947 */ /* 0x000fea000383ffff */
.L_x_2289:
[----:B-1----:R1:W2:Y:S02]  /*1cad0*/  SYNCS.PHASECHK.TRANS64.TRYWAIT P1, [R5+URZ+0x19c30], R10 ;  /* 0x019c300a050075a7 */ /* 0x0022a4000802017f */
[----:B--2---:R-:W-:Y:S05]  /*1cae0*/  @!P1 NANOSLEEP.SYNCS 0x989680 ;  /* 0x009896800000995d */ /* 0x004fea0003900000 */
[----:B------:R-:W2:Y:S02]  /*1caf0*/  @!P1 SYNCS.PHASECHK.TRANS64 P1, [R5+URZ+0x19c30], R10 ;  /* 0x019c300a050095a7 */ /* 0x000ea4000802007f */
[----:B--2---:R-:W-:Y:S05]  /*1cb00*/  @!P1 BRA `(.L_x_2289) ;  /* 0xfffffffc00f09947 */ /* 0x004fea000383ffff */
[----:B------:R-:W-:Y:S05]  /*1cb10*/  BRA `(.L_x_2288) ;  /* 0xffffff3800987947 */ /* 0x000fea000383ffff */
.L_x_2294:
[----:B-1----:R1:W2:Y:S02]  /*1cb20*/  SYNCS.PHASECHK.TRANS64.TRYWAIT P1, [R15+URZ+0x19c50], R5 ;  /* 0x019c50050f0075a7 */ /* 0x0022a4000802017f */
[----:B--2---:R-:W-:Y:S05]  /*1cb30*/  @!P1 NANOSLEEP.SYNCS 0x989680 ;  /* 0x009896800000995d */ /* 0x004fea0003900000 */
[----:B------:R-:W2:Y:S02]  /*1cb40*/  @!P1 SYNCS.PHASECHK.TRANS64 P1, [R15+URZ+0x19c50], R5 ;  /* 0x019c50050f0095a7 */ /* 0x000ea4000802007f */
[----:B--2---:R-:W-:Y:S05]  /*1cb50*/  @!P1 BRA `(.L_x_2294) ;  /* 0xfffffffc00f09947 */ /* 0x004fea000383ffff */
[----:B------:R-:W-:Y:S05]  /*1cb60*/  BRA `(.L_x_2293) ;  /* 0xffffff3c00187947 */ /* 0x000fea000383ffff */
.L_x_2302:
[----:B-1----:R1:W2:Y:S02]  /*1cb70*/  SYNCS.PHASECHK.TRANS64.TRYWAIT P1, [R12+URZ+0x19c50], R7 ;  /* 0x019c50070c0075a7 */ /* 0x0022a4000802017f */
[----:B--2---:R-:W-:Y:S05]  /*1cb80*/  @!P1 NANOSLEEP.SYNCS 0x989680 ;  /* 0x009896800000995d */ /* 0x004fea0003900000 */
[----:B------:R-:W2:Y:S02]  /*1cb90*/  @!P1 SYNCS.PHASECHK.TRANS64 P1, [R12+URZ+0x19c50], R7 ;  /* 0x019c50070c0095a7 */ /* 0x000ea4000802007f */
[----:B--2---:R-:W-:Y:S05]  /*1cba0*/  @!P1 BRA `(.L_x_2302) ;  /* 0xfffffffc00f09947 */ /* 0x004fea000383ffff */
[----:B------:R-:W-:Y:S05]  /*1cbb0*/  BRA `(.L_x_2301) ;  /* 0xffffff54009c7947 */ /* 0x000fea000383ffff */
.L_x_2330:
[----:B0-----:R-:W0:Y:S01]  /*1cbc0*/  S2R R8, SR_TID.X ;  /* 0x0000000000087919 */ /* 0x001e220000002100 */
        /* <DEDUP_REMOVED lines=10> */
.L_x_2489:
[----:B------:R-:W-:Y:S05]  /*1cc70*/  BSYNC B1 ;  /* 0x0000000000017941 */ /* 0x000fea0003800000 */
.L_x_2488:
[----:B------:R-:W-:Y:S05]  /*1cc80*/  BRA `(.L_x_2490) ;  /* 0xffffff9400f47947 */ /* 0x000fea000383ffff */
.L_x_2332:
[----:B------:R-:W-:Y:S01]  /*1cc90*/  BSSY B1, `(.L_x_2491) ;  /* 0x0000006000017945 */ /* 0x000fe20003800000 */
[----:B------:R-:W-:-:S07]  /*1cca0*/  IMAD.MOV.U32 R15, RZ, RZ, -0x1 ;  /* 0xffffffffff0f7424 */ /* 0x000fce00078e00ff */
[----:B012---:R-:W-:Y:S05]  /*1ccb0*/  WARPSYNC.COLLECTIVE R15, `(.L_x_2492) ;  /* 0x000000000f0c7348 */ /* 0x007fea0003c00000 */
[----:B------:R-:W-:Y:S02]  /*1ccc0*/  ELECT P6, UR62, PT ;  /* 0x00000000003e782f */ /* 0x000fe400038c0000 */
[----:B------:R-:W-:Y:S01]  /*1ccd0*/  MOV R14, UR62 ;  /* 0x0000003e000e7c02 */ /* 0x000fe20008000f00 */
[----:B012---:R-:W-:Y:S10]  /*1cce0*/  ENDCOLLECTIVE ;  /* 0x000000000000791b */ /* 0x007ff40003800000 */
.L_x_2492:
[----:B------:R-:W-:Y:S05]  /*1ccf0*/  BSYNC B1 ;  /* 0x0000000000017941 */ /* 0x000fea0003800000 */
.L_x_2491:
[----:B------:R-:W-:Y:S05]  /*1cd00*/  BRA `(.L_x_2331) ;  /* 0xffffff9400ec7947 */ /* 0x000fea000383ffff */
.L_x_2334:
[----:B--2---:R2:W3:Y:S02]  /*1cd10*/  SYNCS.PHASECHK.TRANS64.TRYWAIT P0, [R22+URZ+0x19c20], R5 ;  /* 0x019c2005160075a7 */ /* 0x0044e4000800017f */
[----:B---3--:R-:W-:Y:S05]  /*1cd20*/  @!P0 NANOSLEEP.SYNCS 0x989680 ;  /* 0x009896800000895d */ /* 0x008fea0003900000 */
[----:B------:R-:W3:Y:S02]  /*1cd30*/  @!P0 SYNCS.PHASECHK.TRANS64 P0, [R22+URZ+0x19c20], R5 ;  /* 0x019c2005160085a7 */ /* 0x000ee4000800007f */
[----:B---3--:R-:W-:Y:S05]  /*1cd40*/  @!P0 BRA `(.L_x_2334) ;  /* 0xfffffffc00f08947 */ /* 0x008fea000383ffff */
[----:B------:R-:W-:Y:S05]  /*1cd50*/  BRA `(.L_x_2493) ;  /* 0xffffff9400fc7947 */ /* 0x000fea000383ffff */
.L_x_2338:
[----:B0-----:R0:W3:Y:S02]  /*1cd60*/  SYNCS.PHASECHK.TRANS64.TRYWAIT P0, [R8+URZ+0x19ca0], R10 ;  /* 0x019ca00a080075a7 */ /* 0x0010e4000800017f */
[----:B---3--:R-:W-:Y:S05]  /*1cd70*/  @!P0 NANOSLEEP.SYNCS 0x989680 ;  /* 0x009896800000895d */ /* 0x008fea0003900000 */
[----:B------:R-:W3:Y:S02]  /*1cd80*/  @!P0 SYNCS.PHASECHK.TRANS64 P0, [R8+URZ+0x19ca0], R10 ;  /* 0x019ca00a080085a7 */ /* 0x000ee4000800007f */
[----:B---3--:R-:W-:Y:S05]  /*1cd90*/  @!P0 BRA `(.L_x_2338) ;  /* 0xfffffffc00f08947 */ /* 0x008fea000383ffff */
[----:B------:R-:W-:Y:S05]  /*1cda0*/  BRA `(.L_x_2494) ;  /* 0xffffff9800147947 */ /* 0x000fea000383ffff */
.L_x_2345:
[----:B-1----:R1:W2:Y:S02]  /*1cdb0*/  SYNCS.PHASECHK.TRANS64.TRYWAIT P0, [R8+URZ+0x19cc0], R10 ;  /* 0x019cc00a080075a7 */ /* 0x0022a4000800017f */
[----:B--2---:R-:W-:Y:S05]  /*1cdc0*/  @!P0 NANOSLEEP.SYNCS 0x989680 ;  /* 0x009896800000895d */ /* 0x004fea0003900000 */
[----:B------:R-:W2:Y:S02]  /*1cdd0*/  @!P0 SYNCS.PHASECHK.TRANS64 P0, [R8+URZ+0x19cc0], R10 ;  /* 0x019cc00a080085a7 */ /* 0x000ea4000800007f */
[----:B--2---:R-:W-:Y:S05]  /*1cde0*/  @!P0 BRA `(.L_x_2345) ;  /* 0xfffffffc00f08947 */ /* 0x004fea000383ffff */
[----:B------:R-:W-:Y:S05]  /*1cdf0*/  BRA `(.L_x_2495) ;  /* 0xffffff9c00107947 */ /* 0x000fea000383ffff */
.L_x_2354:
[----:B0-----:R0:W1:Y:S02]  /*1ce00*/  SYNCS.PHASECHK.TRANS64.TRYWAIT P1, [R8+URZ+0x19ca0], R7 ;  /* 0x019ca007080075a7 */ /* 0x001064000802017f */
[----:B-1----:R-:W-:Y:S05]  /*1ce10*/  @!P1 NANOSLEEP.SYNCS 0x989680 ;  /* 0x009896800000995d */ /* 0x002fea0003900000 */
[----:B------:R-:W1:Y:S02]  /*1ce20*/  @!P1 SYNCS.PHASECHK.TRANS64 P1, [R8+URZ+0x19ca0], R7 ;  /* 0x019ca007080095a7 */ /* 0x000e64000802007f */
[----:B-1----:R-:W-:Y:S05]  /*1ce30*/  @!P1 BRA `(.L_x_2354) ;  /* 0xfffffffc00f09947 */ /* 0x002fea000383ffff */
[----:B------:R-:W-:Y:S05]  /*1ce40*/  BRA `(.L_x_2496) ;  /* 0xffffffa000447947 */ /* 0x000fea000383ffff */
.L_x_2361:
[----:B-1----:R1:W2:Y:S02]  /*1ce50*/  SYNCS.PHASECHK.TRANS64.TRYWAIT P1, [R8+URZ+0x19cc0], R7 ;  /* 0x019cc007080075a7 */ /* 0x0022a4000802017f */
[----:B--2---:R-:W-:Y:S05]  /*1ce60*/  @!P1 NANOSLEEP.SYNCS 0x989680 ;  /* 0x009896800000995d */ /* 0x004fea0003900000 */
[----:B------:R-:W2:Y:S02]  /*1ce70*/  @!P1 SYNCS.PHASECHK.TRANS64 P1, [R8+URZ+0x19cc0], R7 ;  /* 0x019cc007080095a7 */ /* 0x000ea4000802007f */
[----:B--2---:R-:W-:Y:S05]  /*1ce80*/  @!P1 BRA `(.L_x_2361) ;  /* 0xfffffffc00f09947 */ /* 0x004fea000383ffff */
[----:B------:R-:W-:Y:S05]  /*1ce90*/  BRA `(.L_x_2497) ;  /* 0xffffffa4003c7947 */ /* 0x000fea000383ffff */
.L_x_2378:
[----:B------:R-:W0:Y:S01]  /*1cea0*/  S2R R10, SR_TID.X ;  /* 0x00000000000a7919 */ /* 0x000e220000002100 */
[----:B------:R-:W-:Y:S01]  /*1ceb0*/  BSSY B0, `(.L_x_2498) ;  /* 0x000000a000007945 */ /* 0x000fe20003800000 */
[----:B------:R-:W-:Y:S01]  /*1cec0*/  MOV R12, RZ ;  /* 0x000000ff000c7202 */ /* 0x000fe20000000f00 */
        /* <DEDUP_REMOVED lines=8> */
.L_x_2499:
[----:B------:R-:W-:Y:S05]  /*1cf50*/  BSYNC B0 ;  /* 0x0000000000007941 */ /* 0x000fea0003800000 */
.L_x_2498:
[----:B------:R-:W-:Y:S05]  /*1cf60*/  BRA `(.L_x_2500) ;  /* 0xffffffb400047947 */ /* 0x000fea000383ffff */
.L_x_2381:
[----:B0-----:R-:W2:Y:S02]  /*1cf70*/  LDL R0, [R1+0x34] ;  /* 0x0000340001007983 */ /* 0x001ea40000100800 */
[----:B--2---:R0:W1:Y:S02]  /*1cf80*/  SYNCS.PHASECHK.TRANS64.TRYWAIT P0, [R4+URZ+0x19c80], R0 ;  /* 0x019c8000040075a7 */ /* 0x004064000800017f */
[----:B-1----:R-:W-:Y:S05]  /*1cf90*/  @!P0 NANOSLEEP.SYNCS 0x989680 ;  /* 0x009896800000895d */ /* 0x002fea0003900000 */
[----:B------:R-:W1:Y:S02]  /*1cfa0*/  @!P0 SYNCS.PHASECHK.TRANS64 P0, [R4+URZ+0x19c80], R0 ;  /* 0x019c8000040085a7 */ /* 0x000e64000800007f */
[----:B-1----:R-:W-:Y:S05]  /*1cfb0*/  @!P0 BRA `(.L_x_2381) ;  /* 0xfffffffc00ec8947 */ /* 0x002fea000383ffff */
[----:B------:R-:W-:Y:S05]  /*1cfc0*/  BRA `(.L_x_2501) ;  /* 0xffffffb4001c7947 */ /* 0x000fea000383ffff */
.L_x_2382:
        /* <DEDUP_REMOVED lines=8> */
.L_x_2503:
[----:B------:R-:W-:Y:S05]  /*1d050*/  BSYNC B0 ;  /* 0x0000000000007941 */ /* 0x000fea0003800000 */
.L_x_2502:
[----:B------:R-:W0:Y:S01]  /*1d060*/  S2R R7, SR_TID.X ;  /* 0x0000000000077919 */ /* 0x000e220000002100 */
[----:B------:R-:W-:Y:S02]  /*1d070*/  IMAD.MOV.U32 R13, RZ, RZ, R8 ;  /* 0x000000ffff0d7224 */ /* 0x000fe400078e0008 */
[----:B------:R-:W-:Y:S02]  /*1d080*/  IMAD.MOV.U32 R12, RZ, RZ, RZ ;  /* 0x000000ffff0c7224 */ /* 0x000fe400078e00ff */
[----:B------:R-:W-:Y:S02]  /*1d090*/  IMAD.MOV.U32 R11, RZ, RZ, 0x1e1f ;  /* 0x00001e1fff0b7424 */ /* 0x000fe400078e00ff */
[----:B------:R-:W-:Y:S02]  /*1d0a0*/  IMAD.MOV.U32 R15, RZ, RZ, -0x1 ;  /* 0xffffffffff0f7424 */ /* 0x000fe400078e00ff */
[----:B------:R-:W-:-:S07]  /*1d0b0*/  IMAD.MOV.U32 R0, RZ, RZ, R14 ;  /* 0x000000ffff007224 */ /* 0x000fce00078e000e */
[----:B0-----:R-:W-:Y:S05]  /*1d0c0*/  WARPSYNC.COLLECTIVE R15, `(.L_x_2504) ;  /* 0x000000000f087348 */ /* 0x001fea0003c00000 */
[----:B------:R1:W2:Y:S02]  /*1d0d0*/  SHFL.IDX P6, R14, R13, R12, R11 ;  /* 0x0000000c0d0e7389 */ /* 0x0002a400000c000b */
[----:B012---:R-:W-:Y:S01]  /*1d0e0*/  ENDCOLLECTIVE ;  /* 0x000000000000791b */ /* 0x007fe20003800000 */
.L_x_2504:
        /* <DEDUP_REMOVED lines=27> */
.L_x_2505:
        /* <DEDUP_REMOVED lines=10> */
.L_x_2506:
[----:B------:R-:W-:Y:S01]  /*1d340*/  IMAD.MOV.U32 R6, RZ, RZ, R14 ;  /* 0x000000ffff067224 */ /* 0x000fe200078e000e */
[----:B------:R-:W-:Y:S06]  /*1d350*/  BRA `(.L_x_2507) ;  /* 0xffffffb000f87947 */ /* 0x000fec000383ffff */
.L_x_2387:
[----:B---3--:R-:W3:Y:S02]  /*1d360*/  LDL R3, [R1+0x34] ;  /* 0x0000340001037983 */ /* 0x008ee40000100800 */
[----:B---3--:R3:W4:Y:S02]  /*1d370*/  SYNCS.PHASECHK.TRANS64.TRYWAIT P0, [R4+URZ+0x19c40], R3 ;  /* 0x019c4003040075a7 */ /* 0x008724000800017f */
[----:B----4-:R-:W-:Y:S05]  /*1d380*/  @!P0 NANOSLEEP.SYNCS 0x989680 ;  /* 0x009896800000895d */ /* 0x010fea0003900000 */
[----:B------:R-:W4:Y:S02]  /*1d390*/  @!P0 SYNCS.PHASECHK.TRANS64 P0, [R4+URZ+0x19c40], R3 ;  /* 0x019c4003040085a7 */ /* 0x000f24000800007f */
[----:B----4-:R-:W-:Y:S05]  /*1d3a0*/  @!P0 BRA `(.L_x_2387) ;  /* 0xfffffffc00ec8947 */ /* 0x010fea000383ffff */
[----:B------:R-:W-:Y:S05]  /*1d3b0*/  BRA `(.L_x_2508) ;  /* 0xffffffb400687947 */ /* 0x000fea000383ffff */
.L_x_2388:
        /* <DEDUP_REMOVED lines=8> */
.L_x_2510:
[----:B------:R-:W-:Y:S05]  /*1d440*/  BSYNC B0 ;  /* 0x0000000000007941 */ /* 0x000fea0003800000 */
.L_x_2509:
        /* <DEDUP_REMOVED lines=8> */
.L_x_2511:
[----:B------:R-:W-:Y:S02]  /*1d4d0*/  IMAD.MOV.U32 R13, RZ, RZ, R6 ;  /* 0x000000ffff0d7224 */ /* 0x000fe400078e0006 */
[----:B------:R-:W-:Y:S02]  /*1d4e0*/  IMAD.MOV.U32 R12, RZ, RZ, 0x1 ;  /* 0x00000001ff0c7424 */ /* 0x000fe400078e00ff */
[----:B------:R-:W-:-:S07]  /*1d4f0*/  IMAD.MOV.U32 R3, RZ, RZ, R14 ;  /* 0x000000ffff037224 */ /* 0x000fce00078e000e */
[----:B------:R-:W-:Y:S05]  /*1d500*/  WARPSYNC.COLLECTIVE R15, `(.L_x_2512) ;  /* 0x000000000f087348 */ /* 0x000fea0003c00000 */
[----:B------:R0:W1:Y:S02]  /*1d510*/  SHFL.IDX P6, R14, R13, R12, R11 ;  /* 0x0000000c0d0e7389 */ /* 0x00006400000c000b */
[----:B01----:R-:W-:Y:S01]  /*1d520*/  ENDCOLLECTIVE ;  /* 0x000000000000791b */ /* 0x003fe20003800000 */
.L_x_2512:
        /* <DEDUP_REMOVED lines=10> */
.L_x_2513:
        /* <DEDUP_REMOVED lines=8> */
.L_x_2393:
[----:B------:R-:W-:Y:S01]  /*1d650*/  IMAD.MOV.U32 R13, RZ, RZ, R4 ;  /* 0x000000ffff0d7224 */ /* 0x000fe200078e0004 */
[----:B------:R-:W-:Y:S01]  /*1d660*/  MOV R11, 0x1e1f ;  /* 0x00001e1f000b7802 */ /* 0x000fe20000000f00 */
[----:B------:R-:W-:Y:S02]  /*1d670*/  IMAD.MOV.U32 R12, RZ, RZ, RZ ;  /* 0x000000ffff0c7224 */ /* 0x000fe400078e00ff */
[----:B------:R-:W-:Y:S02]  /*1d680*/  IMAD.MOV.U32 R15, RZ, RZ, -0x1 ;  /* 0xffffffffff0f7424 */ /* 0x000fe400078e00ff */
[----:B-----5:R-:W-:Y:S02]  /*1d690*/  IMAD R0, R21, R9, RZ ;  /* 0x0000000915007224 */ /* 0x020fe400078e02ff */
[----:B------:R-:W-:-:S07]  /*1d6a0*/  IMAD R17, R17, 0xc0, R20 ;  /* 0x000000c011117824 */ /* 0x000fce00078e0214 */
[----:B------:R-:W-:Y:S05]  /*1d6b0*/  WARPSYNC.COLLECTIVE R15, `(.L_x_2515) ;  /* 0x000000000f087348 */ /* 0x000fea0003c00000 */
[----:B------:R0:W1:Y:S02]  /*1d6c0*/  SHFL.IDX P6, R14, R13, R12, R11 ;  /* 0x0000000c0d0e7389 */ /* 0x00006400000c000b */
[----:B01----:R-:W-:Y:S01]  /*1d6d0*/  ENDCOLLECTIVE ;  /* 0x000000000000791b */ /* 0x003fe20003800000 */
.L_x_2515:
[----:B------:R-:W-:Y:S01]  /*1d6e0*/  ISETP.GE.AND P2, PT, R17, R0, PT ;  /* 0x000000001100720c */ /* 0x000fe20003f46270 */
[----:B------:R-:W-:Y:S02]  /*1d6f0*/  IMAD.MOV.U32 R13, RZ, RZ, R6 ;  /* 0x000000ffff0d7224 */ /* 0x000fe400078e0006 */
[----:B------:R-:W-:-:S10]  /*1d700*/  IMAD.MOV.U32 R2, RZ, RZ, R14 ;  /* 0x000000ffff027224 */ /* 0x000fd400078e000e */
[----:B------:R-:W-:Y:S05]  /*1d710*/  WARPSYNC.COLLECTIVE R15, `(.L_x_2516) ;  /* 0x000000000f087348 */ /* 0x000fea0003c00000 */
[----:B------:R0:W1:Y:S02]  /*1d720*/  SHFL.IDX P6, R14, R13, R12, R11 ;  /* 0x0000000c0d0e7389 */ /* 0x00006400000c000b */
[----:B01----:R-:W-:Y:S01]  /*1d730*/  ENDCOLLECTIVE ;  /* 0x000000000000791b */ /* 0x003fe20003800000 */
.L_x_2516:
[----:B------:R-:W-:Y:S02]  /*1d740*/  IMAD.MOV.U32 R13, RZ, RZ, R4 ;  /* 0x000000ffff0d7224 */ /* 0x000fe400078e0004 */
[----:B------:R-:W-:Y:S02]  /*1d750*/  IMAD.MOV.U32 R12, RZ, RZ, 0x1 ;  /* 0x00000001ff0c7424 */ /* 0x000fe400078e00ff */
[----:B------:R-:W-:-:S07]  /*1d760*/  IMAD.MOV.U32 R3, RZ, RZ, R14 ;  /* 0x000000ffff037224 */ /* 0x000fce00078e000e */
[----:B------:R-:W-:Y:S05]  /*1d770*/  WARPSYNC.COLLECTIVE R15, `(.L_x_2517) ;  /* 0x000000000f087348 */ /* 0x000fea0003c00000 */
[----:B------:R0:W1:Y:S02]  /*1d780*/  SHFL.IDX P6, R14, R13, R12, R11 ;  /* 0x0000000c0d0e7389 */ /* 0x00006400000c000b */
[----:B01----:R-:W-:Y:S01]  /*1d790*/  ENDCOLLECTIVE ;  /* 0x000000000000791b */ /* 0x003fe20003800000 */
.L_x_2517:
        /* <DEDUP_REMOVED lines=10> */
.L_x_2518:
        /* <DEDUP_REMOVED lines=13> */
.L_x_2519:
        /* <DEDUP_REMOVED lines=14> */
.L_x_2520:
[----:B------:R-:W-:Y:S01]  /*1d9f0*/  IMAD.MOV.U32 R2, RZ, RZ, R14 ;  /* 0x000000ffff027224 */ /* 0x000fe200078e000e */
[----:B------:R-:W-:Y:S06]  /*1da00*/  BRA `(.L_x_2521) ;  /* 0xffffffbc00287947 */ /* 0x000fec000383ffff */
.L_x_2398:
[----:B--2---:R2:W3:Y:S02]  /*1da10*/  SYNCS.PHASECHK.TRANS64.TRYWAIT P0, [R22+URZ+0x19c20], R0 ;  /* 0x019c2000160075a7 */ /* 0x0044e4000800017f */
[----:B---3--:R-:W-:Y:S05]  /*1da20*/  @!P0 NANOSLEEP.SYNCS 0x989680 ;  /* 0x009896800000895d */ /* 0x008fea0003900000 */
[----:B------:R-:W3:Y:S02]  /*1da30*/  @!P0 SYNCS.PHASECHK.TRANS64 P0, [R22+URZ+0x19c20], R0 ;  /* 0x019c2000160085a7 */ /* 0x000ee4000800007f */
[----:B---3--:R-:W-:Y:S05]  /*1da40*/  @!P0 BRA `(.L_x_2398) ;  /* 0xfffffffc00f08947 */ /* 0x008fea000383ffff */
[----:B------:R-:W-:Y:S05]  /*1da50*/  BRA `(.L_x_2522) ;  /* 0xffffffbc00987947 */ /* 0x000fea000383ffff */
.L_x_2402:
[----:B0-----:R0:W1:Y:S02]  /*1da60*/  SYNCS.PHASECHK.TRANS64.TRYWAIT P0, [R0+URZ+0x19c80], R10 ;  /* 0x019c800a000075a7 */ /* 0x001064000800017f */
[----:B-1----:R-:W-:Y:S05]  /*1da70*/  @!P0 NANOSLEEP.SYNCS 0x989680 ;  /* 0x009896800000895d */ /* 0x002fea0003900000 */
[----:B------:R-:W1:Y:S02]  /*1da80*/  @!P0 SYNCS.PHASECHK.TRANS64 P0, [R0+URZ+0x19c80], R10 ;  /* 0x019c800a000085a7 */ /* 0x000e64000800007f */
[----:B-1----:R-:W-:Y:S05]  /*1da90*/  @!P0 BRA `(.L_x_2402) ;  /* 0xfffffffc00f08947 */ /* 0x002fea000383ffff */
[----:B------:R-:W-:Y:S05]  /*1daa0*/  BRA `(.L_x_2523) ;  /* 0xffffffc000607947 */ /* 0x000fea000383ffff */
.L_x_2403:
        /* <DEDUP_REMOVED lines=8> */
.L_x_2525:
[----:B------:R-:W-:Y:S05]  /*1db30*/  BSYNC B0 ;  /* 0x0000000000007941 */ /* 0x000fea0003800000 */
.L_x_2524:
        /* <DEDUP_REMOVED lines=10> */
.L_x_2526:
        /* <DEDUP_REMOVED lines=11> */
.L_x_2527:
        /* <DEDUP_REMOVED lines=11> */
.L_x_2528:
[----:B------:R-:W-:Y:S01]  /*1dd40*/  IMAD.MOV.U32 R2, RZ, RZ, R14 ;  /* 0x000000ffff027224 */ /* 0x000fe200078e000e */
[----:B------:R-:W-:Y:S06]  /*1dd50*/  BRA `(.L_x_2529) ;  /* 0xffffffc000707947 */ /* 0x000fec000383ffff */
.L_x_2408:
[----:B---3--:R3:W4:Y:S02]  /*1dd60*/  SYNCS.PHASECHK.TRANS64.TRYWAIT P0, [R0+URZ+0x19c40], R10 ;  /* 0x019c400a000075a7 */ /* 0x008724000800017f */
[----:B----4-:R-:W-:Y:S05]  /*1dd70*/  @!P0 NANOSLEEP.SYNCS 0x989680 ;  /* 0x009896800000895d */ /* 0x010fea0003900000 */
[----:B------:R-:W4:Y:S02]  /*1dd80*/  @!P0 SYNCS.PHASECHK.TRANS64 P0, [R0+URZ+0x19c40], R10 ;  /* 0x019c400a000085a7 */ /* 0x000f24000800007f */
[----:B----4-:R-:W-:Y:S05]  /*1dd90*/  @!P0 BRA `(.L_x_2408) ;  /* 0xfffffffc00f08947 */ /* 0x010fea000383ffff */
[----:B------:R-:W-:Y:S05]  /*1dda0*/  BRA `(.L_x_2530) ;  /* 0xffffffc000d47947 */ /* 0x000fea000383ffff */
.L_x_2409:
        /* <DEDUP_REMOVED lines=8> */
.L_x_2532:
[----:B------:R-:W-:Y:S05]  /*1de30*/  BSYNC B0 ;  /* 0x0000000000007941 */ /* 0x000fea0003800000 */
.L_x_2531:
        /* <DEDUP_REMOVED lines=8> */
.L_x_2533:
[----:B------:R-:W-:Y:S02]  /*1dec0*/  IMAD.MOV.U32 R13, RZ, RZ, R8 ;  /* 0x000000ffff0d7224 */ /* 0x000fe400078e0008 */
[----:B------:R-:W-:Y:S02]  /*1ded0*/  IMAD.MOV.U32 R12, RZ, RZ, 0x1 ;  /* 0x00000001ff0c7424 */ /* 0x000fe400078e00ff */
[----:B------:R-:W-:-:S07]  /*1dee0*/  IMAD.MOV.U32 R2, RZ, RZ, R14 ;  /* 0x000000ffff027224 */ /* 0x000fce00078e000e */
[----:B------:R-:W-:Y:S05]  /*1def0*/  WARPSYNC.COLLECTIVE R15, `(.L_x_2534) ;  /* 0x000000000f087348 */ /* 0x000fea0003c00000 */
[----:B------:R0:W1:Y:S02]  /*1df00*/  SHFL.IDX P6, R14, R13, R12, R11 ;  /* 0x0000000c0d0e7389 */ /* 0x00006400000c000b */
[----:B01----:R-:W-:Y:S01]  /*1df10*/  ENDCOLLECTIVE ;  /* 0x000000000000791b */ /* 0x003fe20003800000 */
.L_x_2534:
        /* <DEDUP_REMOVED lines=13> */
.L_x_2535:
[----:B------:R-:W-:Y:S01]  /*1dff0*/  IMAD.MOV.U32 R2, RZ, RZ, R14 ;  /* 0x000000ffff027224 */ /* 0x000fe200078e000e */
[----:B------:R-:W-:Y:S06]  /*1e000*/  BRA `(.L_x_2536) ;  /* 0xffffffc000e07947 */ /* 0x000fec000383ffff */
.L_x_2414:
[----:B0-----:R0:W2:Y:S02]  /*1e010*/  SYNCS.PHASECHK.TRANS64.TRYWAIT P2, [R2+URZ+0x19c70], R0 ;  /* 0x019c7000020075a7 */ /* 0x0010a4000804017f */
[----:B--2---:R-:W-:Y:S05]  /*1e020*/  @!P2 NANOSLEEP.SYNCS 0x989680 ;  /* 0x009896800000a95d */ /* 0x004fea0003900000 */
[----:B------:R-:W2:Y:S02]  /*1e030*/  @!P2 SYNCS.PHASECHK.TRANS64 P2, [R2+URZ+0x19c70], R0 ;  /* 0x019c70000200a5a7 */ /* 0x000ea4000804007f */
[----:B--2---:R-:W-:Y:S05]  /*1e040*/  @!P2 BRA `(.L_x_2414) ;  /* 0xfffffffc00f0a947 */ /* 0x004fea000383ffff */
[----:B------:R-:W-:Y:S05]  /*1e050*/  BRA `(.L_x_2537) ;  /* 0xffffffc4004c7947 */ /* 0x000fea000383ffff */
.L_x_2416:
[----:B0-----:R0:W2:Y:S02]  /*1e060*/  SYNCS.PHASECHK.TRANS64.TRYWAIT P2, [R2+URZ+0x19c60], R0 ;  /* 0x019c6000020075a7 */ /* 0x0010a4000804017f */
[----:B--2---:R-:W-:Y:S05]  /*1e070*/  @!P2 NANOSLEEP.SYNCS 0x989680 ;  /* 0x009896800000a95d */ /* 0x004fea0003900000 */
[----:B------:R-:W2:Y:S02]  /*1e080*/  @!P2 SYNCS.PHASECHK.TRANS64 P2, [R2+URZ+0x19c60], R0 ;  /* 0x019c60000200a5a7 */ /* 0x000ea4000804007f */
[----:B--2---:R-:W-:Y:S05]  /*1e090*/  @!P2 BRA `(.L_x_2416) ;  /* 0xfffffffc00f0a947 */ /* 0x004fea000383ffff */
[----:B------:R-:W-:Y:S05]  /*1e0a0*/  BRA `(.L_x_2538) ;  /* 0xffffffc4005c7947 */ /* 0x000fea000383ffff */
.L_x_2424:
[----:B0-----:R0:W1:Y:S02]  /*1e0b0*/  SYNCS.PHASECHK.TRANS64.TRYWAIT P1, [R3+URZ+0x19c70], R0 ;  /* 0x019c7000030075a7 */ /* 0x001064000802017f */
[----:B-1----:R-:W-:Y:S05]  /*1e0c0*/  @!P1 NANOSLEEP.SYNCS 0x989680 ;  /* 0x009896800000995d */ /* 0x002fea0003900000 */
[----:B------:R-:W1:Y:S02]  /*1e0d0*/  @!P1 SYNCS.PHASECHK.TRANS64 P1, [R3+URZ+0x19c70], R0 ;  /* 0x019c7000030095a7 */ /* 0x000e64000802007f */
[----:B-1----:R-:W-:Y:S05]  /*1e0e0*/  @!P1 BRA `(.L_x_2424) ;  /* 0xfffffffc00f09947 */ /* 0x002fea000383ffff */
[----:B------:R-:W-:Y:S05]  /*1e0f0*/  BRA `(.L_x_2539) ;  /* 0xffffffc800c07947 */ /* 0x000fea000383ffff */
.L_x_2426:
[----:B0-----:R0:W1:Y:S02]  /*1e100*/  SYNCS.PHASECHK.TRANS64.TRYWAIT P1, [R3+URZ+0x19c60], R0 ;  /* 0x019c6000030075a7 */ /* 0x001064000802017f */
[----:B-1----:R-:W-:Y:S05]  /*1e110*/  @!P1 NANOSLEEP.SYNCS 0x989680 ;  /* 0x009896800000995d */ /* 0x002fea0003900000 */
[----:B------:R-:W1:Y:S02]  /*1e120*/  @!P1 SYNCS.PHASECHK.TRANS64 P1, [R3+URZ+0x19c60], R0 ;  /* 0x019c6000030095a7 */ /* 0x000e64000802007f */
[----:B-1----:R-:W-:Y:S05]  /*1e130*/  @!P1 BRA `(.L_x_2426) ;  /* 0xfffffffc00f09947 */ /* 0x002fea000383ffff */
[----:B------:R-:W-:Y:S05]  /*1e140*/  BRA `(.L_x_2540) ;  /* 0xffffffc800cc7947 */ /* 0x000fea000383ffff */
.L_x_2431:
[----:B------:R-:W-:Y:S01]  /*1e150*/  BSSY B0, `(.L_x_2541) ;  /* 0x0000008000007945 */ /* 0x000fe20003800000 */
[----:B------:R-:W-:Y:S02]  /*1e160*/  IMAD.MOV.U32 R13, RZ, RZ, R16 ;  /* 0x000000ffff0d7224 */ /* 0x000fe400078e0010 */
[----:B------:R-:W-:Y:S02]  /*1e170*/  IMAD.MOV.U32 R12, RZ, RZ, RZ ;  /* 0x000000ffff0c7224 */ /* 0x000fe400078e00ff */
[----:B0-----:R-:W-:Y:S02]  /*1e180*/  IMAD.MOV.U32 R11, RZ, RZ, 0x1f ;  /* 0x0000001fff0b7424 */ /* 0x001fe400078e00ff */
[----:B------:R-:W-:-:S07]  /*1e190*/  IMAD.MOV.U32 R15, RZ, RZ, -0x1 ;  /* 0xffffffffff0f7424 */ /* 0x000fce00078e00ff */
[----:B-12---:R-:W-:Y:S05]  /*1e1a0*/  WARPSYNC.COLLECTIVE R15, `(.L_x_2542) ;  /* 0x000000000f087348 */ /* 0x006fea0003c00000 */
[----:B------:R0:W3:Y:S02]  /*1e1b0*/  SHFL.IDX P6, R14, R13, R12, R11 ;  /* 0x0000000c0d0e7389 */ /* 0x0000e400000c000b */
[----:B0123--:R-:W-:Y:S01]  /*1e1c0*/  ENDCOLLECTIVE ;  /* 0x000000000000791b */ /* 0x00ffe20003800000 */
.L_x_2542:
[----:B------:R-:W-:Y:S05]  /*1e1d0*/  BSYNC B0 ;  /* 0x0000000000007941 */ /* 0x000fea0003800000 */
.L_x_2541:
        /* <DEDUP_REMOVED lines=9> */
.L_x_2543:
        /* <DEDUP_REMOVED lines=18> */
.L_x_2544:
[----:B------:R-:W-:Y:S01]  /*1e390*/  IMAD.MOV.U32 R12, RZ, RZ, 0x2 ;  /* 0x00000002ff0c7424 */ /* 0x000fe200078e00ff */
[----:B------:R-:W-:-:S05]  /*1e3a0*/  SEL R5, R14, RZ, P1 ;  /* 0x000000ff0e057207 */ /* 0x000fca0000800000 */
[----:B------:R-:W-:-:S04]  /*1e3b0*/  IMAD.IADD R3, R2, 0x1, R5 ;  /* 0x0000000102037824 */ /* 0x000fc800078e0205 */
[----:B------:R-:W-:-:S07]  /*1e3c0*/  IMAD.MOV.U32 R13, RZ, RZ, R3 ;  /* 0x000000ffff0d7224 */ /* 0x000fce00078e0003 */
[----:B------:R-:W-:Y:S05]  /*1e3d0*/  WARPSYNC.COLLECTIVE R15, `(.L_x_2545) ;  /* 0x000000000f087348 */ /* 0x000fea0003c00000 */
[----:B------:R0:W1:Y:S02]  /*1e3e0*/  SHFL.UP P6, R14, R13, R12, R11 ;  /* 0x0400000c0d0e7389 */ /* 0x00006400000c000b */
[----:B01----:R-:W-:Y:S01]  /*1e3f0*/  ENDCOLLECTIVE ;  /* 0x000000000000791b */ /* 0x003fe20003800000 */
.L_x_2545:
[----:B------:R-:W-:Y:S01]  /*1e400*/  IMAD.MOV.U32 R12, RZ, RZ, 0x4 ;  /* 0x00000004ff0c7424 */ /* 0x000fe200078e00ff */
[----:B------:R-:W-:-:S05]  /*1e410*/  SEL R14, R14, RZ, P2 ;  /* 0x000000ff0e0e7207 */ /* 0x000fca0001000000 */
[----:B------:R-:W-:-:S04]  /*1e420*/  IMAD.IADD R3, R3, 0x1, R14 ;  /* 0x0000000103037824 */ /* 0x000fc800078e020e */
[----:B------:R-:W-:-:S07]  /*1e430*/  IMAD.MOV.U32 R13, RZ, RZ, R3 ;  /* 0x000000ffff0d7224 */ /* 0x000fce00078e0003 */
[----:B------:R-:W-:Y:S05]  /*1e440*/  WARPSYNC.COLLECTIVE R15, `(.L_x_2546) ;  /* 0x000000000f087348 */ /* 0x000fea0003c00000 */
[----:B------:R0:W1:Y:S02]  /*1e450*/  SHFL.UP P6, R14, R13, R12, R11 ;  /* 0x0400000c0d0e7389 */ /* 0x00006400000c000b */
[----:B01----:R-:W-:Y:S01]  /*1e460*/  ENDCOLLECTIVE ;  /* 0x000000000000791b */ /* 0x003fe20003800000 */
.L_x_2546:
[----:B------:R-:W-:Y:S01]  /*1e470*/  IMAD.MOV.U32 R12, RZ, RZ, 0x8 ;  /* 0x00000008ff0c7424 */ /* 0x000fe200078e00ff */
[----:B------:R-:W-:-:S05]  /*1e480*/  SEL R14, R14, RZ, P3 ;  /* 0x000000ff0e0e7207 */ /* 0x000fca0001800000 */
[----:B------:R-:W-:-:S04]  /*1e490*/  IMAD.IADD R3, R3, 0x1, R14 ;  /* 0x0000000103037824 */ /* 0x000fc800078e020e */
[----:B------:R-:W-:-:S07]  /*1e4a0*/  IMAD.MOV.U32 R13, RZ, RZ, R3 ;  /* 0x000000ffff0d7224 */ /* 0x000fce00078e0003 */
[----:B------:R-:W-:Y:S05]  /*1e4b0*/  WARPSYNC.COLLECTIVE R15, `(.L_x_2547) ;  /* 0x000000000f087348 */ /* 0x000fea0003c00000 */
[----:B------:R0:W1:Y:S02]  /*1e4c0*/  SHFL.UP P6, R14, R13, R12, R11 ;  /* 0x0400000c0d0e7389 */ /* 0x00006400000c000b */
[----:B01----:R-:W-:Y:S01]  /*1e4d0*/  ENDCOLLECTIVE ;  /* 0x000000000000791b */ /* 0x003fe20003800000 */
.L_x_2547:
[----:B------:R-:W-:Y:S01]  /*1e4e0*/  IMAD.MOV.U32 R12, RZ, RZ, 0x10 ;  /* 0x00000010ff0c7424 */ /* 0x000fe200078e00ff */
[----:B------:R-:W-:-:S05]  /*1e4f0*/  SEL R14, R14, RZ, P4 ;  /* 0x000000ff0e0e7207 */ /* 0x000fca0002000000 */
[----:B------:R-:W-:-:S04]  /*1e500*/  IMAD.IADD R3, R3, 0x1, R14 ;  /* 0x0000000103037824 */ /* 0x000fc800078e020e */
[----:B------:R-:W-:-:S07]  /*1e510*/  IMAD.MOV.U32 R13, RZ, RZ, R3 ;  /* 0x000000ffff0d7224 */ /* 0x000fce00078e0003 */
[----:B------:R-:W-:Y:S05]  /*1e520*/  WARPSYNC.COLLECTIVE R15, `(.L_x_2548) ;  /* 0x000000000f087348 */ /* 0x000fea0003c00000 */
[----:B------:R0:W1:Y:S02]  /*1e530*/  SHFL.UP P6, R14, R13, R12, R11 ;  /* 0x0400000c0d0e7389 */ /* 0x00006400000c000b */
[----:B01----:R-:W-:Y:S01]  /*1e540*/  ENDCOLLECTIVE ;  /* 0x000000000000791b */ /* 0x003fe20003800000 */
.L_x_2548:
[----:B------:R-:W-:Y:S01]  /*1e550*/  MOV R12, 0x1f ;  /* 0x0000001f000c7802 */ /* 0x000fe20000000f00 */
[----:B------:R-:W-:Y:S01]  /*1e560*/  IMAD.MOV.U32 R11, RZ, RZ, 0x1f ;  /* 0x0000001fff0b7424 */ /* 0x000fe200078e00ff */
[----:B------:R-:W-:-:S05]  /*1e570*/  SEL R14, R14, RZ, P5 ;  /* 0x000000ff0e0e7207 */ /* 0x000fca0002800000 */
[----:B------:R-:W-:-:S04]  /*1e580*/  IMAD.IADD R3, R3, 0x1, R14 ;  /* 0x0000000103037824 */ /* 0x000fc800078e020e */
[----:B------:R-:W-:-:S07]  /*1e590*/  IMAD.MOV.U32 R13, RZ, RZ, R3 ;  /* 0x000000ffff0d7224 */ /* 0x000fce00078e0003 */
[----:B------:R-:W-:Y:S05]  /*1e5a0*/  WARPSYNC.COLLECTIVE R15, `(.L_x_2549) ;  /* 0x000000000f087348 */ /* 0x000fea0003c00000 */
[----:B------:R0:W1:Y:S02]  /*1e5b0*/  SHFL.IDX P6, R14, R13, R12, R11 ;  /* 0x0000000c0d0e7389 */ /* 0x00006400000c000b */
[----:B01----:R-:W-:Y:S01]  /*1e5c0*/  ENDCOLLECTIVE ;  /* 0x000000000000791b */ /* 0x003fe20003800000 */
.L_x_2549:
[----:B------:R-:W-:Y:S05]  /*1e5d0*/  BRA `(.L_x_2550) ;  /* 0xffffffcc007c7947 */ /* 0x000fea000383ffff */
.L_x_2436:
        /* <DEDUP_REMOVED lines=8> */
.L_x_2552:
[----:B------:R-:W-:Y:S05]  /*1e660*/  BSYNC B0 ;  /* 0x0000000000007941 */ /* 0x000fea0003800000 */
.L_x_2551:
        /* <DEDUP_REMOVED lines=9> */
.L_x_2553:
[----:B------:R-:W-:Y:S01]  /*1e700*/  IMAD.MOV.U32 R12, RZ, RZ, 0x4 ;  /* 0x00000004ff0c7424 */ /* 0x000fe200078e00ff */
[----:B------:R-:W-:-:S05]  /*1e710*/  SEL R14, R14, RZ, P2 ;  /* 0x000000ff0e0e7207 */ /* 0x000fca0001000000 */
[----:B------:R-:W-:-:S04]  /*1e720*/  IMAD.IADD R3, R3, 0x1, R14 ;  /* 0x0000000103037824 */ /* 0x000fc800078e020e */
[----:B------:R-:W-:-:S07]  /*1e730*/  IMAD.MOV.U32 R13, RZ, RZ, R3 ;  /* 0x000000ffff0d7224 */ /* 0x000fce00078e0003 */
[----:B------:R-:W-:Y:S05]  /*1e740*/  WARPSYNC.COLLECTIVE R15, `(.L_x_2554) ;  /* 0x000000000f087348 */ /* 0x000fea0003c00000 */
[----:B------:R0:W1:Y:S02]  /*1e750*/  SHFL.UP P6, R14, R13, R12, R11 ;  /* 0x0400000c0d0e7389 */ /* 0x00006400000c000b */
[----:B01----:R-:W-:Y:S01]  /*1e760*/  ENDCOLLECTIVE ;  /* 0x000000000000791b */ /* 0x003fe20003800000 */
.L_x_2554:
[----:B------:R-:W-:Y:S01]  /*1e770*/  IMAD.MOV.U32 R12, RZ, RZ, 0x8 ;  /* 0x00000008ff0c7424 */ /* 0x000fe200078e00ff */
[----:B------:R-:W-:-:S05]  /*1e780*/  SEL R14, R14, RZ, P3 ;  /* 0x000000ff0e0e7207 */ /* 0x000fca0001800000 */
[----:B------:R-:W-:-:S04]  /*1e790*/  IMAD.IADD R3, R3, 0x1, R14 ;  /* 0x0000000103037824 */ /* 0x000fc800078e020e */
[----:B------:R-:W-:-:S07]  /*1e7a0*/  IMAD.MOV.U32 R13, RZ, RZ, R3 ;  /* 0x000000ffff0d7224 */ /* 0x000fce00078e0003 */
[----:B------:R-:W-:Y:S05]  /*1e7b0*/  WARPSYNC.COLLECTIVE R15, `(.L_x_2555) ;  /* 0x000000000f087348 */ /* 0x000fea0003c00000 */
[----:B------:R0:W1:Y:S02]  /*1e7c0*/  SHFL.UP P6, R14, R13, R12, R11 ;  /* 0x0400000c0d0e7389 */ /* 0x00006400000c000b */
[----:B01----:R-:W-:Y:S01]  /*1e7d0*/  ENDCOLLECTIVE ;  /* 0x000000000000791b */ /* 0x003fe20003800000 */
.L_x_2555:
[----:B------:R-:W-:Y:S01]  /*1e7e0*/  IMAD.MOV.U32 R12, RZ, RZ, 0x10 ;  /* 0x00000010ff0c7424 */ /* 0x000fe200078e00ff */
[----:B------:R-:W-:-:S05]  /*1e7f0*/  SEL R14, R14, RZ, P4 ;  /* 0x000000ff0e0e7207 */ /* 0x000fca0002000000 */
[----:B------:R-:W-:-:S04]  /*1e800*/  IMAD.IADD R3, R3, 0x1, R14 ;  /* 0x0000000103037824 */ /* 0x000fc800078e020e */
[----:B------:R-:W-:-:S07]  /*1e810*/  IMAD.MOV.U32 R13, RZ, RZ, R3 ;  /* 0x000000ffff0d7224 */ /* 0x000fce00078e0003 */
[----:B------:R-:W-:Y:S05]  /*1e820*/  WARPSYNC.COLLECTIVE R15, `(.L_x_2556) ;  /* 0x000000000f087348 */ /* 0x000fea0003c00000 */
[----:B------:R0:W1:Y:S02]  /*1e830*/  SHFL.UP P6, R14, R13, R12, R11 ;  /* 0x0400000c0d0e7389 */ /* 0x00006400000c000b */
[----:B01----:R-:W-:Y:S01]  /*1e840*/  ENDCOLLECTIVE ;  /* 0x000000000000791b */ /* 0x003fe20003800000 */
.L_x_2556:
        /* <DEDUP_REMOVED lines=8> */
.L_x_2557:
[----:B------:R-:W-:Y:S05]  /*1e8d0*/  BRA `(.L_x_2558) ;  /* 0xffffffcc00587947 */ /* 0x000fea000383ffff */
.L_x_2438:
[----:B------:R-:W-:Y:S01]  /*1e8e0*/  BSSY B0, `(.L_x_2559) ;  /* 0x0000006000007945 */ /* 0x000fe20003800000 */
[----:B------:R-:W-:Y:S01]  /*1e8f0*/  PLOP3.LUT P6, PT, P6, PT, PT, 0x8, 0x0 ;  /* 0x000000000000781c */ /* 0x000fe200037ce170 */
[----:B------:R-:W-:-:S12]  /*1e900*/  IMAD.MOV.U32 R15, RZ, RZ, -0x1 ;  /* 0xffffffffff0f7424 */ /* 0x000fd800078e00ff */
[----:B0-----:R-:W-:Y:S05]  /*1e910*/  WARPSYNC.COLLECTIVE R15, `(.L_x_2560) ;  /* 0x000000000f087348 */ /* 0x001fea0003c00000 */
[----:B------:R-:W-:Y:S01]  /*1e920*/  VOTE.ANY R14, PT, P6 ;  /* 0x00000000000e7806 */ /* 0x000fe200030e0100 */
[----:B0-----:R-:W-:Y:S06]  /*1e930*/  ENDCOLLECTIVE ;  /* 0x000000000000791b */ /* 0x001fec0003800000 */
.L_x_2560:
[----:B------:R-:W-:Y:S05]  /*1e940*/  BSYNC B0 ;  /* 0x0000000000007941 */ /* 0x000fea0003800000 */
.L_x_2559:
        /* <DEDUP_REMOVED lines=9> */
.L_x_2561:
[----:B------:R-:W-:Y:S01]  /*1e9e0*/  IMAD.MOV.U32 R17, RZ, RZ, R14 ;  /* 0x000000ffff117224 */ /* 0x000fe200078e000e */
[----:B------:R-:W-:Y:S06]  /*1e9f0*/  BRA `(.L_x_2562) ;  /* 0xffffffcc00487947 */ /* 0x000fec000383ffff */
.L_x_2440:
[----:B------:R-:W-:Y:S01]  /*1ea00*/  BSSY B0, `(.L_x_2563) ;  /* 0x0000007000007945 */ /* 0x000fe20003800000 */
[----:B------:R-:W-:Y:S02]  /*1ea10*/  IMAD.MOV.U32 R13, RZ, RZ, R3 ;  /* 0x000000ffff0d7224 */ /* 0x000fe400078e0003 */
[----:B------:R-:W-:Y:S02]  /*1ea20*/  IMAD.MOV.U32 R11, RZ, RZ, 0x1f ;  /* 0x0000001fff0b7424 */ /* 0x000fe400078e00ff */
[----:B------:R-:W-:-:S07]  /*1ea30*/  IMAD.MOV.U32 R15, RZ, RZ, -0x1 ;  /* 0xffffffffff0f7424 */ /* 0x000fce00078e00ff */
[----:B012---:R-:W-:Y:S05]  /*1ea40*/  WARPSYNC.COLLECTIVE R15, `(.L_x_2564) ;  /* 0x000000000f087348 */ /* 0x007fea0003c00000 */
[----:B------:R3:W4:Y:S02]  /*1ea50*/  SHFL.IDX P6, R14, R13, R12, R11 ;  /* 0x0000000c0d0e7389 */ /* 0x00072400000c000b */
[----:B01234-:R-:W-:Y:S01]  /*1ea60*/  ENDCOLLECTIVE ;  /* 0x000000000000791b */ /* 0x01ffe20003800000 */
.L_x_2564:
[----:B------:R-:W-:Y:S05]  /*1ea70*/  BSYNC B0 ;  /* 0x0000000000007941 */ /* 0x000fea0003800000 */
.L_x_2563:
[----:B------:R-:W-:Y:S01]  /*1ea80*/  IMAD.MOV.U32 R5, RZ, RZ, R14 ;  /* 0x000000ffff057224 */ /* 0x000fe200078e000e */
[----:B------:R-:W-:Y:S06]  /*1ea90*/  BRA `(.L_x_2439) ;  /* 0xffffffcc003c7947 */ /* 0x000fec000383ffff */
.L_x_2444:
[----:B0-----:R0:W1:Y:S02]  /*1eaa0*/  SYNCS.PHASECHK.TRANS64.TRYWAIT P0, [R5+URZ+0x19c20], R0 ;  /* 0x019c2000050075a7 */ /* 0x001064000800017f */
[----:B-1----:R-:W-:Y:S05]  /*1eab0*/  @!P0 NANOSLEEP.SYNCS 0x989680 ;  /* 0x009896800000895d */ /* 0x002fea0003900000 */
[----:B------:R-:W1:Y:S02]  /*1eac0*/  @!P0 SYNCS.PHASECHK.TRANS64 P0, [R5+URZ+0x19c20], R0 ;  /* 0x019c2000050085a7 */ /* 0x000e64000800007f */
[----:B-1----:R-:W-:Y:S05]  /*1ead0*/  @!P0 BRA `(.L_x_2444) ;  /* 0xfffffffc00f08947 */ /* 0x002fea000383ffff */
[----:B------:R-:W-:Y:S05]  /*1eae0*/  BRA `(.L_x_2565) ;  /* 0xffffffd000bc7947 */ /* 0x000fea000383ffff */
.L_x_2445:
        /* <DEDUP_REMOVED lines=11> */
.L_x_2567:
[----:B------:R-:W-:Y:S05]  /*1eba0*/  BSYNC B0 ;  /* 0x0000000000007941 */ /* 0x000fea0003800000 */
.L_x_2566:
[----:B------:R-:W-:Y:S05]  /*1ebb0*/  BRA `(.L_x_2568) ;  /* 0xffffffd000a47947 */ /* 0x000fea000383ffff */
.L_x_2446:
[----:B------:R-:W-:Y:S01]  /*1ebc0*/  BSSY B0, `(.L_x_2569) ;  /* 0x0000006000007945 */ /* 0x000fe20003800000 */
[----:B------:R-:W-:-:S07]  /*1ebd0*/  IMAD.MOV.U32 R15, RZ, RZ, -0x1 ;  /* 0xffffffffff0f7424 */ /* 0x000fce00078e00ff */
[----:B0-----:R-:W-:Y:S05]  /*1ebe0*/  WARPSYNC.COLLECTIVE R15, `(.L_x_2570) ;  /* 0x000000000f0c7348 */ /* 0x001fea0003c00000 */
[----:B------:R-:W-:Y:S02]  /*1ebf0*/  ELECT P6, UR62, PT ;  /* 0x00000000003e782f */ /* 0x000fe400038c0000 */
[----:B------:R-:W-:Y:S01]  /*1ec00*/  MOV R14, UR62 ;  /* 0x0000003e000e7c02 */ /* 0x000fe20008000f00 */
[----:B0-----:R-:W-:Y:S10]  /*1ec10*/  ENDCOLLECTIVE ;  /* 0x000000000000791b */ /* 0x001ff40003800000 */
.L_x_2570:
[----:B------:R-:W-:Y:S05]  /*1ec20*/  BSYNC B0 ;  /* 0x0000000000007941 */ /* 0x000fea0003800000 */
.L_x_2569:
[----:B------:R-:W-:Y:S05]  /*1ec30*/  BRA `(.L_x_2571) ;  /* 0xffffffd000987947 */ /* 0x000fea000383ffff */
.L_x_2448:
[----:B0-----:R0:W1:Y:S02]  /*1ec40*/  SYNCS.PHASECHK.TRANS64.TRYWAIT P1, [R3+URZ+0x19c40], R2 ;  /* 0x019c4002030075a7 */ /* 0x001064000802017f */
[----:B-1----:R-:W-:Y:S05]  /*1ec50*/  @!P1 NANOSLEEP.SYNCS 0x989680 ;  /* 0x009896800000995d */ /* 0x002fea0003900000 */
[----:B------:R-:W1:Y:S02]  /*1ec60*/  @!P1 SYNCS.PHASECHK.TRANS64 P1, [R3+URZ+0x19c40], R2 ;  /* 0x019c4002030095a7 */ /* 0x000e64000802007f */
[----:B-1----:R-:W-:Y:S05]  /*1ec70*/  @!P1 BRA `(.L_x_2448) ;  /* 0xfffffffc00f09947 */ /* 0x002fea000383ffff */
[----:B------:R-:W-:Y:S05]  /*1ec80*/  BRA `(.L_x_2572) ;  /* 0xffffffd000b87947 */ /* 0x000fea000383ffff */
.L_x_2450:
[----:B-1----:R1:W2:Y:S02]  /*1ec90*/  SYNCS.PHASECHK.TRANS64.TRYWAIT P1, [R5+URZ+0x19c40], R0 ;  /* 0x019c4000050075a7 */ /* 0x0022a4000802017f */
[----:B--2---:R-:W-:Y:S05]  /*1eca0*/  @!P1 NANOSLEEP.SYNCS 0x989680 ;  /* 0x009896800000995d */ /* 0x004fea0003900000 */
[----:B------:R-:W2:Y:S02]  /*1ecb0*/  @!P1 SYNCS.PHASECHK.TRANS64 P1, [R5+URZ+0x19c40], R0 ;  /* 0x019c4000050095a7 */ /* 0x000ea4000802007f */
[----:B--2---:R-:W-:Y:S05]  /*1ecc0*/  @!P1 BRA `(.L_x_2450) ;  /* 0xfffffffc00f09947 */ /* 0x004fea000383ffff */
[----:B------:R-:W-:Y:S05]  /*1ecd0*/  BRA `(.L_x_2573) ;  /* 0xffffffd000c47947 */ /* 0x000fea000383ffff */
.L_x_2452:
[----:B--2---:R2:W3:Y:S02]  /*1ece0*/  SYNCS.PHASECHK.TRANS64.TRYWAIT P1, [R3+URZ+0x19c60], R2 ;  /* 0x019c6002030075a7 */ /* 0x0044e4000802017f */
[----:B---3--:R-:W-:Y:S05]  /*1ecf0*/  @!P1 NANOSLEEP.SYNCS 0x989680 ;  /* 0x009896800000995d */ /* 0x008fea0003900000 */
[----:B------:R-:W3:Y:S02]  /*1ed00*/  @!P1 SYNCS.PHASECHK.TRANS64 P1, [R3+URZ+0x19c60], R2 ;  /* 0x019c6002030095a7 */ /* 0x000ee4000802007f */
[----:B---3--:R-:W-:Y:S05]  /*1ed10*/  @!P1 BRA `(.L_x_2452) ;  /* 0xfffffffc00f09947 */ /* 0x008fea000383ffff */
[----:B------:R-:W-:Y:S05]  /*1ed20*/  BRA `(.L_x_2574) ;  /* 0xffffffd000c07947 */ /* 0x000fea000383ffff */
.L_x_2454:
[----:B---3--:R3:W4:Y:S02]  /*1ed30*/  SYNCS.PHASECHK.TRANS64.TRYWAIT P1, [R5+URZ+0x19c60], R0 ;  /* 0x019c6000050075a7 */ /* 0x008724000802017f */
[----:B----4-:R-:W-:Y:S05]  /*1ed40*/  @!P1 NANOSLEEP.SYNCS 0x989680 ;  /* 0x009896800000995d */ /* 0x010fea0003900000 */
[----:B------:R-:W4:Y:S02]  /*1ed50*/  @!P1 SYNCS.PHASECHK.TRANS64 P1, [R5+URZ+0x19c60], R0 ;  /* 0x019c6000050095a7 */ /* 0x000f24000802007f */
[----:B----4-:R-:W-:Y:S05]  /*1ed60*/  @!P1 BRA `(.L_x_2454) ;  /* 0xfffffffc00f09947 */ /* 0x010fea000383ffff */
[----:B------:R-:W-:Y:S05]  /*1ed70*/  BRA `(.L_x_2575) ;  /* 0xffffffd000bc7947 */ /* 0x000fea000383ffff */
.L_x_2456:
[----:B----4-:R4:W0:Y:S02]  /*1ed80*/  SYNCS.PHASECHK.TRANS64.TRYWAIT P1, [R3+URZ+0x19c80], R2 ;  /* 0x019c8002030075a7 */ /* 0x010824000802017f */
[----:B0-----:R-:W-:Y:S05]  /*1ed90*/  @!P1 NANOSLEEP.SYNCS 0x989680 ;  /* 0x009896800000995d */ /* 0x001fea0003900000 */
[----:B------:R-:W0:Y:S02]  /*1eda0*/  @!P1 SYNCS.PHASECHK.TRANS64 P1, [R3+URZ+0x19c80], R2 ;  /* 0x019c8002030095a7 */ /* 0x000e24000802007f */
[----:B0-----:R-:W-:Y:S05]  /*1edb0*/  @!P1 BRA `(.L_x_2456) ;  /* 0xfffffffc00f09947 */ /* 0x001fea000383ffff */
[----:B------:R-:W-:Y:S05]  /*1edc0*/  BRA `(.L_x_2576) ;  /* 0xffffffd000b87947 */ /* 0x000fea000383ffff */
.L_x_2577:
        /* <DEDUP_REMOVED lines=11> */
.L_x_2586:


//--------------------- .nv.global.init           --------------------------
	.section	.nv.global.init,"aw",@progbits
	.align	4
.nv.global.init:
	.type		_ZZN5flash28permute_output_fp8_VcolmajorIN4cute6TensorINS1_11ArrayEngineIN7cutlass10bfloat16_tELm48EEENS1_6LayoutINS1_5tupleIJNS8_IJNS1_1CILi2EEESA_NS9_ILi12EEEEEENS9_ILi1EEESD_EEENS8_IJNS8_IJSD_SA_NS9_ILi4EEEEEENS9_ILi0EEESH_EEEEEEEEEvRT_E9upper_map,@object
	.size		_ZZN5flash28permute_output_fp8_VcolmajorIN4cute6TensorINS1_11ArrayEngineIN7cutlass10bfloat16_tELm48EEENS1_6LayoutINS1_5tupleIJNS8_IJNS1_1CILi2EEESA_NS9_ILi12EEEEEENS9_ILi1EEESD_EEENS8_IJNS8_IJSD_SA_NS9_ILi4EEEEEENS9_ILi0EEESH_EEEEEEEEEvRT_E9upper_map,($str$23 - _ZZN5flash28permute_output_fp8_VcolmajorIN4cute6TensorINS1_11ArrayEngineIN7cutlass10bfloat16_tELm48EEENS1_6LayoutINS1_5tupleIJNS8_IJNS1_1CILi2EEESA_NS9_ILi12EEEEEENS9_ILi1EEESD_EEENS8_IJNS8_IJSD_SA_NS9_ILi4EEEEEENS9_ILi0EEESH_EEEEEEEEEvRT_E9upper_map)
_ZZN5flash28permute_output_fp8_VcolmajorIN4cute6TensorINS1_11ArrayEngineIN7cutlass10bfloat16_tELm48EEENS1_6LayoutINS1_5tupleIJNS8_IJNS1_1CILi2EEESA_NS9_ILi12EEEEEENS9_ILi1EEESD_EEENS8_IJNS8_IJSD_SA_NS9_ILi4EEEEEENS9_ILi0EEESH_EEEEEEEEEvRT_E9upper_map:
        /*0000*/ 	.byte	0x00, 0x00, 0x00, 0x00, 0x02, 0x00, 0x00, 0x00, 0x03, 0x00, 0x00, 0x00, 0x01, 0x00, 0x00, 0x00
	.type		$str$23,@object
	.size		$str$23,($str$24 - $str$23)
$str$23:
        /*0010*/ 	.byte	0x28, 0x61, 0x64, 0x64, 0x72, 0x65, 0x73, 0x73, 0x20, 0x26, 0x20, 0x6d, 0x61, 0x73, 0x6b, 0x29
        /*0020*/ 	.byte	0x20, 0x3d, 0x3d, 0x20, 0x30, 0x00
	.type		$str$24,@object
	.size		$str$24,(__unnamed_5 - $str$24)
$str$24:
        /*0026*/ 	.byte	0x2f, 0x74, 0x6d, 0x70, 0x2f, 0x6f, 0x73, 0x73, 0x5f, 0x6b, 0x65, 0x72, 0x6e, 0x65, 0x6c, 0x73
        /*0036*/ 	.byte	0x5f, 0x73, 0x72, 0x63, 0x2f, 0x66, 0x6c, 0x61, 0x73, 0x68, 0x5f, 0x61, 0x74, 0x74, 0x65, 0x6e
        /*0046*/ 	.byte	0x74, 0x69, 0x6f, 0x6e, 0x2f, 0x63, 0x73, 0x72, 0x63, 0x2f, 0x63, 0x75, 0x74, 0x6c, 0x61, 0x73
        /*0056*/ 	.byte	0x73, 0x2f, 0x69, 0x6e, 0x63, 0x6c, 0x75, 0x64, 0x65, 0x2f, 0x63, 0x75, 0x74, 0x65, 0x2f, 0x70
        /*0066*/ 	.byte	0x6f, 0x69, 0x6e, 0x74, 0x65, 0x72, 0x5f, 0x66, 0x6c, 0x61, 0x67, 0x67, 0x65, 0x64, 0x2e, 0x68
        /*0076*/ 	.byte	0x70, 0x70, 0x00
	.type		__unnamed_5,@object
	.size		__unnamed_5,(__unnamed_6 - __unnamed_5)
__unnamed_5:
        /* <DEDUP_REMOVED lines=24> */
        /*01f9*/ 	.byte	0x3e, 0x3e, 0x20, 0x26, 0x5d, 0x00
	.type		__unnamed_6,@object
	.size		__unnamed_6,(__unnamed_3 - __unnamed_6)
__unnamed_6:
        /* <DEDUP_REMOVED lines=25> */
	.type		__unnamed_3,@object
	.size		__unnamed_3,(__unnamed_4 - __unnamed_3)
__unnamed_3:
        /* <DEDUP_REMOVED lines=29> */
        /*0555*/ 	.byte	0x5d, 0x00
	.type		__unnamed_4,@object
	.size		__unnamed_4,(__unnamed_2 - __unnamed_4)
__unnamed_4:
        /* <DEDUP_REMOVED lines=30> */
	.type		__unnamed_2,@object
	.size		__unnamed_2,(__unnamed_1 - __unnamed_2)
__unnamed_2:
        /* <DEDUP_REMOVED lines=30> */
	.type		__unnamed_1,@object
	.size		__unnamed_1,(.L_0 - __unnamed_1)
__unnamed_1:
        /* <DEDUP_REMOVED lines=30> */
.L_0:


//--------------------- .nv.shared._ZN7cutlass13device_kernelIN5flash11enable_sm90INS1_16FlashAttnFwdSm90INS1_25CollectiveMainloopFwdSm90ILi2EN4cute5tupleIJNS5_1CILi1EEES8_S8_EEENS6_IJNS7_ILi192EEENS7_ILi128EEENS7_ILi96EEEEEELi96ENS_12float_e4m3_tEfNS_4arch4Sm90ELb0ELb0ELb0ELb0ELb1ELb0ELb0ELb1ELb1ELb1ELb0ELb0EEENS1_21CollectiveEpilogueFwdINS6_IJSA_SC_SB_EEES9_NS_10bfloat16_tESG_Li384ELb0ELb1ELb0ELb1EEENS1_29StaticPersistentTileSchedulerILb0EEEEEEEEEvNT_6ParamsE --------------------------
	.section	.nv.shared._ZN7cutlass13device_kernelIN5flash11enable_sm90INS1_16FlashAttnFwdSm90INS1_25CollectiveMainloopFwdSm90ILi2EN4cute5tupleIJNS5_1CILi1EEES8_S8_EEENS6_IJNS7_ILi192EEENS7_ILi128EEENS7_ILi96EEEEEELi96ENS_12float_e4m3_tEfNS_4arch4Sm90ELb0ELb0ELb0ELb0ELb1ELb0ELb0ELb1ELb1ELb1ELb0ELb0EEENS1_21CollectiveEpilogueFwdINS6_IJSA_SC_SB_EEES9_NS_10bfloat16_tESG_Li384ELb0ELb1ELb0ELb1EEENS1_29StaticPersistentTileSchedulerILb0EEEEEEEEEvNT_6ParamsE,"aw",@nobits
	.sectionflags	@""
	.align	16
	.zero		1024


//--------------------- .nv.shared.reserved.0     --------------------------
	.section	.nv.shared.reserved.0,"aw",@nobits
	.weak		__nv_reservedSMEM_offset_0_alias
	.size		__nv_reservedSMEM_offset_0_alias, 0, 0
	.other		__nv_reservedSMEM_offset_0_alias,@"STO_CUDA_RESERVED_SHARED STV_DEFAULT"
__nv_reservedSMEM_offset_0_alias:
	.zero		0


//--------------------- .nv.global                --------------------------
	.section	.nv.global,"aw",@nobits
.nv.global:
	.type		_ZN71_INTERNAL_468d2551_35_flash_fwd_hdim96_e4m3_paged_sm90_cu_c784774a_35614cute1_E,@object
	.size		_ZN71_INTERNAL_468d2551_35_flash_fwd_hdim96_e4m3_paged_sm90_cu_c784774a_35614cute1_E,(_ZN71_INTERNAL_468d2551_35_flash_fwd_hdim96_e4m3_paged_sm90_cu_c784774a_35614cuda3std3__45__cpo6cbeginE - _ZN71_INTERNAL_468d2551_35_flash_fwd_hdim96_e4m3_paged_sm90_cu_c784774a_35614cute1_E)
_ZN71_INTERNAL_468d2551_35_flash_fwd_hdim96_e4m3_paged_sm90_cu_c784774a_35614cute1_E:
	.zero		1
	.type		_ZN71_INTERNAL_468d2551_35_flash_fwd_hdim96_e4m3_paged_sm90_cu_c784774a_35614cuda3std3__45__cpo6cbeginE,@object
	.size		_ZN71_INTERNAL_468d2551_35_flash_fwd_hdim96_e4m3_paged_sm90_cu_c784774a_35614cuda3std3__45__cpo6cbeginE,(_ZN71_INTERNAL_468d2551_35_flash_fwd_hdim96_e4m3_paged_sm90_cu_c784774a_35614cuda3std3__48in_placeE - _ZN71_INTERNAL_468d2551_35_flash_fwd_hdim96_e4m3_paged_sm90_cu_c784774a_35614cuda3std3__45__cpo6cbeginE)
_ZN71_INTERNAL_468d2551_35_flash_fwd_hdim96_e4m3_paged_sm90_cu_c784774a_35614cuda3std3__45__cpo6cbeginE:
	.zero		1
	.type		_ZN71_INTERNAL_468d2551_35_flash_fwd_hdim96_e4m3_paged_sm90_cu_c784774a_35614cuda3std3__48in_placeE,@object
	.size		_ZN71_INTERNAL_468d2551_35_flash_fwd_hdim96_e4m3_paged_sm90_cu_c784774a_35614cuda3std3__48in_placeE,(_ZN71_INTERNAL_468d2551_35_flash_fwd_hdim96_e4m3_paged_sm90_cu_c784774a_35614cuda3std6ranges3__45__cpo9iter_moveE - _ZN71_INTERNAL_468d2551_35_flash_fwd_hdim96_e4m3_paged_sm90_cu_c784774a_35614cuda3std3__48in_placeE)
_ZN71_INTERNAL_468d2551_35_flash_fwd_hdim96_e4m3_paged_sm90_cu_c784774a_35614cuda3std3__48in_placeE:
	.zero		1
	.type		_ZN71_INTERNAL_468d2551_35_flash_fwd_hdim96_e4m3_paged_sm90_cu_c784774a_35614cuda3std6ranges3__45__cpo9iter_moveE,@object
	.size		_ZN71_INTERNAL_468d2551_35_flash_fwd_hdim96_e4m3_paged_sm90_cu_c784774a_35614cuda3std6ranges3__45__cpo9iter_moveE,(_ZN71_INTERNAL_468d2551_35_flash_fwd_hdim96_e4m3_paged_sm90_cu_c784774a_35614cuda3std3__45__cpo5beginE - _ZN71_INTERNAL_468d2551_35_flash_fwd_hdim96_e4m3_paged_sm90_cu_c784774a_35614cuda3std6ranges3__45__cpo9iter_moveE)
_ZN71_INTERNAL_468d2551_35_flash_fwd_hdim96_e4m3_paged_sm90_cu_c784774a_35614cuda3std6ranges3__45__cpo9iter_moveE:
	.zero		1
	.type		_ZN71_INTERNAL_468d2551_35_flash_fwd_hdim96_e4m3_paged_sm90_cu_c784774a_35614cuda3std3__45__cpo5beginE,@object
	.size		_ZN71_INTERNAL_468d2551_35_flash_fwd_hdim96_e4m3_paged_sm90_cu_c784774a_35614cuda3std3__45__cpo5beginE,(_ZN71_INTERNAL_468d2551_35_flash_fwd_hdim96_e4m3_paged_sm90_cu_c784774a_35614cuda3std3__473_GLOBAL__N__468d2551_35_flash_fwd_hdim96_e4m3_paged_sm90_cu_c784774a_35616ignoreE - _ZN71_INTERNAL_468d2551_35_flash_fwd_hdim96_e4m3_paged_sm90_cu_c784774a_35614cuda3std3__45__cpo5beginE)
_ZN71_INTERNAL_468d2551_35_flash_fwd_hdim96_e4m3_paged_sm90_cu_c784774a_35614cuda3std3__45__cpo5beginE:
	.zero		1
	.type		_ZN71_INTERNAL_468d2551_35_flash_fwd_hdim96_e4m3_paged_sm90_cu_c784774a_35614cuda3std3__473_GLOBAL__N__468d2551_35_flash_fwd_hdim96_e4m3_paged_sm90_cu_c784774a_35616ignoreE,@object
	.size		_ZN71_INTERNAL_468d2551_35_flash_fwd_hdim96_e4m3_paged_sm90_cu_c784774a_35614cuda3std3__473_GLOBAL__N__468d2551_35_flash_fwd_hdim96_e4m3_paged_sm90_cu_c784774a_35616ignoreE,(_ZN71_INTERNAL_468d2551_35_flash_fwd_hdim96_e4m3_paged_sm90_cu_c784774a_35614cute7productE - _ZN71_INTERNAL_468d2551_35_flash_fwd_hdim96_e4m3_paged_sm90_cu_c784774a_35614cuda3std3__473_GLOBAL__N__468d2551_35_flash_fwd_hdim96_e4m3_paged_sm90_cu_c784774a_35616ignoreE)
_ZN71_INTERNAL_468d2551_35_flash_fwd_hdim96_e4m3_paged_sm90_cu_c784774a_35614cuda3std3__473_GLOBAL__N__468d2551_35_flash_fwd_hdim96_e4m3_paged_sm90_cu_c784774a_35616ignoreE:
	.zero		1
	.type		_ZN71_INTERNAL_468d2551_35_flash_fwd_hdim96_e4m3_paged_sm90_cu_c784774a_35614cute7productE,@object
	.size		_ZN71_INTERNAL_468d2551_35_flash_fwd_hdim96_e4m3_paged_sm90_cu_c784774a_35614cute7productE,(_ZN71_INTERNAL_468d2551_35_flash_fwd_hdim96_e4m3_paged_sm90_cu_c784774a_35614cuda3std3__45__cpo3endE - _ZN71_INTERNAL_468d2551_35_flash_fwd_hdim96_e4m3_paged_sm90_cu_c784774a_35614cute7productE)
_ZN71_INTERNAL_468d2551_35_flash_fwd_hdim96_e4m3_paged_sm90_cu_c784774a_35614cute7productE:
	.zero		1
	.type		_ZN71_INTERNAL_468d2551_35_flash_fwd_hdim96_e4m3_paged_sm90_cu_c784774a_35614cuda3std3__45__cpo3endE,@object
	.size		_ZN71_INTERNAL_468d2551_35_flash_fwd_hdim96_e4m3_paged_sm90_cu_c784774a_35614cuda3std3__45__cpo3endE,(_ZN71_INTERNAL_468d2551_35_flash_fwd_hdim96_e4m3_paged_sm90_cu_c784774a_35614cuda3std3__419piecewise_constructE - _ZN71_INTERNAL_468d2551_35_flash_fwd_hdim96_e4m3_paged_sm90_cu_c784774a_35614cuda3std3__45__cpo3endE)
_ZN71_INTERNAL_468d2551_35_flash_fwd_hdim96_e4m3_paged_sm90_cu_c784774a_35614cuda3std3__45__cpo3endE:
	.zero		1
	.type		_ZN71_INTERNAL_468d2551_35_flash_fwd_hdim96_e4m3_paged_sm90_cu_c784774a_35614cuda3std3__419piecewise_constructE,@object
	.size		_ZN71_INTERNAL_468d2551_35_flash_fwd_hdim96_e4m3_paged_sm90_cu_c784774a_35614cuda3std3__419piecewise_constructE,(_ZN71_INTERNAL_468d2551_35_flash_fwd_hdim96_e4m3_paged_sm90_cu_c784774a_35614cuda3std3__45__cpo4cendE - _ZN71_INTERNAL_468d2551_35_flash_fwd_hdim96_e4m3_paged_sm90_cu_c784774a_35614cuda3std3__419piecewise_constructE)
_ZN71_INTERNAL_468d2551_35_flash_fwd_hdim96_e4m3_paged_sm90_cu_c784774a_35614cuda3std3__419piecewise_constructE:
	.zero		1
	.type		_ZN71_INTERNAL_468d2551_35_flash_fwd_hdim96_e4m3_paged_sm90_cu_c784774a_35614cuda3std3__45__cpo4cendE,@object
	.size		_ZN71_INTERNAL_468d2551_35_flash_fwd_hdim96_e4m3_paged_sm90_cu_c784774a_35614cuda3std3__45__cpo4cendE,(_ZN71_INTERNAL_468d2551_35_flash_fwd_hdim96_e4m3_paged_sm90_cu_c784774a_35614cuda3std6ranges3__45__cpo4swapE - _ZN71_INTERNAL_468d2551_35_flash_fwd_hdim96_e4m3_paged_sm90_cu_c784774a_35614cuda3std3__45__cpo4cendE)
_ZN71_INTERNAL_468d2551_35_flash_fwd_hdim96_e4m3_paged_sm90_cu_c784774a_35614cuda3std3__45__cpo4cendE:
	.zero		1
	.type		_ZN71_INTERNAL_468d2551_35_flash_fwd_hdim96_e4m3_paged_sm90_cu_c784774a_35614cuda3std6ranges3__45__cpo4swapE,@object
	.size		_ZN71_INTERNAL_468d2551_35_flash_fwd_hdim96_e4m3_paged_sm90_cu_c784774a_35614cuda3std6ranges3__45__cpo4swapE,(.L_14 - _ZN71_INTERNAL_468d2551_35_flash_fwd_hdim96_e4m3_paged_sm90_cu_c784774a_35614cuda3std6ranges3__45__cpo4swapE)
_ZN71_INTERNAL_468d2551_35_flash_fwd_hdim96_e4m3_paged_sm90_cu_c784774a_35614cuda3std6ranges3__45__cpo4swapE:
	.zero		1
.L_14:


//--------------------- .nv.shared._ZN7cutlass13device_kernelIN5flash11enable_sm90INS1_16FlashAttnFwdSm90INS1_25CollectiveMainloopFwdSm90ILi2EN4cute5tupleIJNS5_1CILi1EEES8_S8_EEENS6_IJNS7_ILi192EEENS7_ILi128EEENS7_ILi96EEEEEELi96ENS_12float_e4m3_tEfNS_4arch4Sm90ELb0ELb0ELb0ELb1ELb1ELb0ELb0ELb1ELb1ELb1ELb0ELb0EEENS1_21CollectiveEpilogueFwdINS6_IJSA_SC_SB_EEES9_NS_10bfloat16_tESG_Li384ELb1ELb1ELb0ELb1EEENS1_36VarlenDynamicPersistentTileSchedulerILi192ELi128ELi384ELi128ELb0ELb1ELb1ELb0ELb1ELb1EEEEEEEEEvNT_6ParamsE --------------------------
	.section	.nv.shared._ZN7cutlass13device_kernelIN5flash11enable_sm90INS1_16FlashAttnFwdSm90INS1_25CollectiveMainloopFwdSm90ILi2EN4cute5tupleIJNS5_1CILi1EEES8_S8_EEENS6_IJNS7_ILi192EEENS7_ILi128EEENS7_ILi96EEEEEELi96ENS_12float_e4m3_tEfNS_4arch4Sm90ELb0ELb0ELb0ELb1ELb1ELb0ELb0ELb1ELb1ELb1ELb0ELb0EEENS1_21CollectiveEpilogueFwdINS6_IJSA_SC_SB_EEES9_NS_10bfloat16_tESG_Li384ELb1ELb1ELb0ELb1EEENS1_36VarlenDynamicPersistentTileSchedulerILi192ELi128ELi384ELi128ELb0ELb1ELb1ELb0ELb1ELb1EEEEEEEEEvNT_6ParamsE,"aw",@nobits
	.sectionflags	@""
	.align	16
	.zero		1024


//--------------------- .nv.shared._ZN7cutlass13device_kernelIN5flash11enable_sm90INS1_16FlashAttnFwdSm90INS1_25CollectiveMainloopFwdSm90ILi2EN4cute5tupleIJNS5_1CILi1EEES8_S8_EEENS6_IJNS7_ILi192EEENS7_ILi128EEENS7_ILi96EEEEEELi96ENS_12float_e4m3_tEfNS_4arch4Sm90ELb0ELb0ELb0ELb1ELb1ELb1ELb0ELb1ELb1ELb1ELb0ELb0EEENS1_21CollectiveEpilogueFwdINS6_IJSA_SC_SB_EEES9_NS_10bfloat16_tESG_Li384ELb1ELb1ELb0ELb1EEENS1_36VarlenDynamicPersistentTileSchedulerILi192ELi128ELi384ELi128ELb0ELb1ELb1ELb0ELb1ELb1EEEEEEEEEvNT_6ParamsE --------------------------
	.section	.nv.shared._ZN7cutlass13device_kernelIN5flash11enable_sm90INS1_16FlashAttnFwdSm90INS1_25CollectiveMainloopFwdSm90ILi2EN4cute5tupleIJNS5_1CILi1EEES8_S8_EEENS6_IJNS7_ILi192EEENS7_ILi128EEENS7_ILi96EEEEEELi96ENS_12float_e4m3_tEfNS_4arch4Sm90ELb0ELb0ELb0ELb1ELb1ELb1ELb0ELb1ELb1ELb1ELb0ELb0EEENS1_21CollectiveEpilogueFwdINS6_IJSA_SC_SB_EEES9_NS_10bfloat16_tESG_Li384ELb1ELb1ELb0ELb1EEENS1_36VarlenDynamicPersistentTileSchedulerILi192ELi128ELi384ELi128ELb0ELb1ELb1ELb0ELb1ELb1EEEEEEEEEvNT_6ParamsE,"aw",@nobits
	.sectionflags	@""
	.align	16
	.zero		1024


//--------------------- .nv.shared._ZN7cutlass13device_kernelIN5flash11enable_sm90INS1_16FlashAttnFwdSm90INS1_25CollectiveMainloopFwdSm90ILi2EN4cute5tupleIJNS5_1CILi1EEES8_S8_EEENS6_IJNS7_ILi192EEENS7_ILi128EEENS7_ILi96EEEEEELi96ENS_12float_e4m3_tEfNS_4arch4Sm90ELb0ELb1ELb0ELb0ELb1ELb0ELb0ELb1ELb1ELb1ELb0ELb0EEENS1_21CollectiveEpilogueFwdINS6_IJSA_SC_SB_EEES9_NS_10bfloat16_tESG_Li384ELb0ELb1ELb0ELb1EEENS1_30DynamicPersistentTileSchedulerILi384ELi128ELb0ELb1ELb1EEEEEEEEEvNT_6ParamsE --------------------------
	.section	.nv.shared._ZN7cutlass13device_kernelIN5flash11enable_sm90INS1_16FlashAttnFwdSm90INS1_25CollectiveMainloopFwdSm90ILi2EN4cute5tupleIJNS5_1CILi1EEES8_S8_EEENS6_IJNS7_ILi192EEENS7_ILi128EEENS7_ILi96EEEEEELi96ENS_12float_e4m3_tEfNS_4arch4Sm90ELb0ELb1ELb0ELb0ELb1ELb0ELb0ELb1ELb1ELb1ELb0ELb0EEENS1_21CollectiveEpilogueFwdINS6_IJSA_SC_SB_EEES9_NS_10bfloat16_tESG_Li384ELb0ELb1ELb0ELb1EEENS1_30DynamicPersistentTileSchedulerILi384ELi128ELb0ELb1ELb1EEEEEEEEEvNT_6ParamsE,"aw",@nobits
	.sectionflags	@""
	.align	16
	.zero		1024


//--------------------- .nv.shared._ZN7cutlass13device_kernelIN5flash11enable_sm90INS1_16FlashAttnFwdSm90INS1_25CollectiveMainloopFwdSm90ILi2EN4cute5tupleIJNS5_1CILi1EEES8_S8_EEENS6_IJNS7_ILi192EEENS7_ILi128EEENS7_ILi96EEEEEELi96ENS_12float_e4m3_tEfNS_4arch4Sm90ELb0ELb1ELb0ELb1ELb1ELb0ELb0ELb1ELb1ELb1ELb0ELb0EEENS1_21CollectiveEpilogueFwdINS6_IJSA_SC_SB_EEES9_NS_10bfloat16_tESG_Li384ELb1ELb1ELb0ELb1EEENS1_36VarlenDynamicPersistentTileSchedulerILi192ELi128ELi384ELi128ELb0ELb1ELb1ELb1ELb0ELb1EEEEEEEEEvNT_6ParamsE --------------------------
	.section	.nv.shared._ZN7cutlass13device_kernelIN5flash11enable_sm90INS1_16FlashAttnFwdSm90INS1_25CollectiveMainloopFwdSm90ILi2EN4cute5tupleIJNS5_1CILi1EEES8_S8_EEENS6_IJNS7_ILi192EEENS7_ILi128EEENS7_ILi96EEEEEELi96ENS_12float_e4m3_tEfNS_4arch4Sm90ELb0ELb1ELb0ELb1ELb1ELb0ELb0ELb1ELb1ELb1ELb0ELb0EEENS1_21CollectiveEpilogueFwdINS6_IJSA_SC_SB_EEES9_NS_10bfloat16_tESG_Li384ELb1ELb1ELb0ELb1EEENS1_36VarlenDynamicPersistentTileSchedulerILi192ELi128ELi384ELi128ELb0ELb1ELb1ELb1ELb0ELb1EEEEEEEEEvNT_6ParamsE,"aw",@nobits
	.sectionflags	@""
	.align	16
	.zero		1024


//--------------------- .nv.shared._ZN7cutlass13device_kernelIN5flash11enable_sm90INS1_16FlashAttnFwdSm90INS1_25CollectiveMainloopFwdSm90ILi2EN4cute5tupleIJNS5_1CILi1EEES8_S8_EEENS6_IJNS7_ILi192EEENS7_ILi128EEENS7_ILi96EEEEEELi96ENS_12float_e4m3_tEfNS_4arch4Sm90ELb0ELb1ELb0ELb1ELb1ELb1ELb0ELb1ELb1ELb1ELb0ELb0EEENS1_21CollectiveEpilogueFwdINS6_IJSA_SC_SB_EEES9_NS_10bfloat16_tESG_Li384ELb1ELb1ELb0ELb1EEENS1_36VarlenDynamicPersistentTileSchedulerILi192ELi128ELi384ELi128ELb0ELb1ELb1ELb1ELb0ELb1EEEEEEEEEvNT_6ParamsE --------------------------
	.section	.nv.shared._ZN7cutlass13device_kernelIN5flash11enable_sm90INS1_16FlashAttnFwdSm90INS1_25CollectiveMainloopFwdSm90ILi2EN4cute5tupleIJNS5_1CILi1EEES8_S8_EEENS6_IJNS7_ILi192EEENS7_ILi128EEENS7_ILi96EEEEEELi96ENS_12float_e4m3_tEfNS_4arch4Sm90ELb0ELb1ELb0ELb1ELb1ELb1ELb0ELb1ELb1ELb1ELb0ELb0EEENS1_21CollectiveEpilogueFwdINS6_IJSA_SC_SB_EEES9_NS_10bfloat16_tESG_Li384ELb1ELb1ELb0ELb1EEENS1_36VarlenDynamicPersistentTileSchedulerILi192ELi128ELi384ELi128ELb0ELb1ELb1ELb1ELb0ELb1EEEEEEEEEvNT_6ParamsE,"aw",@nobits
	.sectionflags	@""
	.align	16
	.zero		1024


//--------------------- .nv.shared._ZN7cutlass13device_kernelIN5flash11enable_sm90INS1_16FlashAttnFwdSm90INS1_25CollectiveMainloopFwdSm90ILi2EN4cute5tupleIJNS5_1CILi1EEES8_S8_EEENS6_IJNS7_ILi192EEENS7_ILi128EEENS7_ILi96EEEEEELi96ENS_12float_e4m3_tEfNS_4arch4Sm90ELb1ELb0ELb0ELb0ELb1ELb0ELb0ELb1ELb1ELb1ELb0ELb0EEENS1_21CollectiveEpilogueFwdINS6_IJSA_SC_SB_EEES9_NS_10bfloat16_tESG_Li384ELb0ELb1ELb0ELb1EEENS1_30DynamicPersistentTileSchedulerILi384ELi128ELb0ELb1ELb1EEEEEEEEEvNT_6ParamsE --------------------------
	.section	.nv.shared._ZN7cutlass13device_kernelIN5flash11enable_sm90INS1_16FlashAttnFwdSm90INS1_25CollectiveMainloopFwdSm90ILi2EN4cute5tupleIJNS5_1CILi1EEES8_S8_EEENS6_IJNS7_ILi192EEENS7_ILi128EEENS7_ILi96EEEEEELi96ENS_12float_e4m3_tEfNS_4arch4Sm90ELb1ELb0ELb0ELb0ELb1ELb0ELb0ELb1ELb1ELb1ELb0ELb0EEENS1_21CollectiveEpilogueFwdINS6_IJSA_SC_SB_EEES9_NS_10bfloat16_tESG_Li384ELb0ELb1ELb0ELb1EEENS1_30DynamicPersistentTileSchedulerILi384ELi128ELb0ELb1ELb1EEEEEEEEEvNT_6ParamsE,"aw",@nobits
	.sectionflags	@""
	.align	16
	.zero		1024


//--------------------- .nv.shared._ZN7cutlass13device_kernelIN5flash11enable_sm90INS1_16FlashAttnFwdSm90INS1_25CollectiveMainloopFwdSm90ILi2EN4cute5tupleIJNS5_1CILi1EEES8_S8_EEENS6_IJNS7_ILi192EEENS7_ILi128EEENS7_ILi96EEEEEELi96ENS_12float_e4m3_tEfNS_4arch4Sm90ELb1ELb0ELb0ELb1ELb1ELb0ELb0ELb1ELb1ELb1ELb0ELb0EEENS1_21CollectiveEpilogueFwdINS6_IJSA_SC_SB_EEES9_NS_10bfloat16_tESG_Li384ELb1ELb1ELb0ELb1EEENS1_36VarlenDynamicPersistentTileSchedulerILi192ELi128ELi384ELi128ELb0ELb1ELb1ELb1ELb1ELb1EEEEEEEEEvNT_6ParamsE --------------------------
	.section	.nv.shared._ZN7cutlass13device_kernelIN5flash11enable_sm90INS1_16FlashAttnFwdSm90INS1_25CollectiveMainloopFwdSm90ILi2EN4cute5tupleIJNS5_1CILi1EEES8_S8_EEENS6_IJNS7_ILi192EEENS7_ILi128EEENS7_ILi96EEEEEELi96ENS_12float_e4m3_tEfNS_4arch4Sm90ELb1ELb0ELb0ELb1ELb1ELb0ELb0ELb1ELb1ELb1ELb0ELb0EEENS1_21CollectiveEpilogueFwdINS6_IJSA_SC_SB_EEES9_NS_10bfloat16_tESG_Li384ELb1ELb1ELb0ELb1EEENS1_36VarlenDynamicPersistentTileSchedulerILi192ELi128ELi384ELi128ELb0ELb1ELb1ELb1ELb1ELb1EEEEEEEEEvNT_6ParamsE,"aw",@nobits
	.sectionflags	@""
	.align	16
	.zero		1024


//--------------------- .nv.shared._ZN7cutlass13device_kernelIN5flash11enable_sm90INS1_16FlashAttnFwdSm90INS1_25CollectiveMainloopFwdSm90ILi2EN4cute5tupleIJNS5_1CILi1EEES8_S8_EEENS6_IJNS7_ILi192EEENS7_ILi128EEENS7_ILi96EEEEEELi96ENS_12float_e4m3_tEfNS_4arch4Sm90ELb1ELb0ELb0ELb1ELb1ELb1ELb0ELb1ELb1ELb1ELb0ELb0EEENS1_21CollectiveEpilogueFwdINS6_IJSA_SC_SB_EEES9_NS_10bfloat16_tESG_Li384ELb1ELb1ELb0ELb1EEENS1_36VarlenDynamicPersistentTileSchedulerILi192ELi128ELi384ELi128ELb0ELb1ELb1ELb1ELb1ELb1EEEEEEEEEvNT_6ParamsE --------------------------
	.section	.nv.shared._ZN7cutlass13device_kernelIN5flash11enable_sm90INS1_16FlashAttnFwdSm90INS1_25CollectiveMainloopFwdSm90ILi2EN4cute5tupleIJNS5_1CILi1EEES8_S8_EEENS6_IJNS7_ILi192EEENS7_ILi128EEENS7_ILi96EEEEEELi96ENS_12float_e4m3_tEfNS_4arch4Sm90ELb1ELb0ELb0ELb1ELb1ELb1ELb0ELb1ELb1ELb1ELb0ELb0EEENS1_21CollectiveEpilogueFwdINS6_IJSA_SC_SB_EEES9_NS_10bfloat16_tESG_Li384ELb1ELb1ELb0ELb1EEENS1_36VarlenDynamicPersistentTileSchedulerILi192ELi128ELi384ELi128ELb0ELb1ELb1ELb1ELb1ELb1EEEEEEEEEvNT_6ParamsE,"aw",@nobits
	.sectionflags	@""
	.align	16
	.zero		1024


//--------------------- .nv.constant0._ZN7cutlass13device_kernelIN5flash11enable_sm90INS1_16FlashAttnFwdSm90INS1_25CollectiveMainloopFwdSm90ILi2EN4cute5tupleIJNS5_1CILi1EEES8_S8_EEENS6_IJNS7_ILi192EEENS7_ILi128EEENS7_ILi96EEEEEELi96ENS_12float_e4m3_tEfNS_4arch4Sm90ELb0ELb0ELb0ELb0ELb1ELb0ELb0ELb1ELb1ELb1ELb0ELb0EEENS1_21CollectiveEpilogueFwdINS6_IJSA_SC_SB_EEES9_NS_10bfloat16_tESG_Li384ELb0ELb1ELb0ELb1EEENS1_29StaticPersistentTileSchedulerILb0EEEEEEEEEvNT_6ParamsE --------------------------
	.section	.nv.constant0._ZN7cutlass13device_kernelIN5flash11enable_sm90INS1_16FlashAttnFwdSm90INS1_25CollectiveMainloopFwdSm90ILi2EN4cute5tupleIJNS5_1CILi1EEES8_S8_EEENS6_IJNS7_ILi192EEENS7_ILi128EEENS7_ILi96EEEEEELi96ENS_12float_e4m3_tEfNS_4arch4Sm90ELb0ELb0ELb0ELb0ELb1ELb0ELb0ELb1ELb1ELb1ELb0ELb0EEENS1_21CollectiveEpilogueFwdINS6_IJSA_SC_SB_EEES9_NS_10bfloat16_tESG_Li384ELb0ELb1ELb0ELb1EEENS1_29StaticPersistentTileSchedulerILb0EEEEEEEEEvNT_6ParamsE,"a",@progbits
	.sectionflags	@""
	.align	4
.nv.constant0._ZN7cutlass13device_kernelIN5flash11enable_sm90INS1_16FlashAttnFwdSm90INS1_25CollectiveMainloopFwdSm90ILi2EN4cute5tupleIJNS5_1CILi1EEES8_S8_EEENS6_IJNS7_ILi192EEENS7_ILi128EEENS7_ILi96EEEEEELi96ENS_12float_e4m3_tEfNS_4arch4Sm90ELb0ELb0ELb0ELb0ELb1ELb0ELb0ELb1ELb1ELb1ELb0ELb0EEENS1_21CollectiveEpilogueFwdINS6_IJSA_SC_SB_EEES9_NS_10bfloat16_tESG_Li384ELb0ELb1ELb0ELb1EEENS1_29StaticPersistentTileSchedulerILb0EEEEEEEEEvNT_6ParamsE:
	.zero		3200


//--------------------- .nv.constant0._ZN7cutlass13device_kernelIN5flash11enable_sm90INS1_16FlashAttnFwdSm90INS1_25CollectiveMainloopFwdSm90ILi2EN4cute5tupleIJNS5_1CILi1EEES8_S8_EEENS6_IJNS7_ILi192EEENS7_ILi128EEENS7_ILi96EEEEEELi96ENS_12float_e4m3_tEfNS_4arch4Sm90ELb0ELb0ELb0ELb1ELb1ELb0ELb0ELb1ELb1ELb1ELb0ELb0EEENS1_21CollectiveEpilogueFwdINS6_IJSA_SC_SB_EEES9_NS_10bfloat16_tESG_Li384ELb1ELb1ELb0ELb1EEENS1_36VarlenDynamicPersistentTileSchedulerILi192ELi128ELi384ELi128ELb0ELb1ELb1ELb0ELb1ELb1EEEEEEEEEvNT_6ParamsE --------------------------
	.section	.nv.constant0._ZN7cutlass13device_kernelIN5flash11enable_sm90INS1_16FlashAttnFwdSm90INS1_25CollectiveMainloopFwdSm90ILi2EN4cute5tupleIJNS5_1CILi1EEES8_S8_EEENS6_IJNS7_ILi192EEENS7_ILi128EEENS7_ILi96EEEEEELi96ENS_12float_e4m3_tEfNS_4arch4Sm90ELb0ELb0ELb0ELb1ELb1ELb0ELb0ELb1ELb1ELb1ELb0ELb0EEENS1_21CollectiveEpilogueFwdINS6_IJSA_SC_SB_EEES9_NS_10bfloat16_tESG_Li384ELb1ELb1ELb0ELb1EEENS1_36VarlenDynamicPersistentTileSchedulerILi192ELi128ELi384ELi128ELb0ELb1ELb1ELb0ELb1ELb1EEEEEEEEEvNT_6ParamsE,"a",@progbits
	.sectionflags	@""
	.align	4
.nv.constant0._ZN7cutlass13device_kernelIN5flash11enable_sm90INS1_16FlashAttnFwdSm90INS1_25CollectiveMainloopFwdSm90ILi2EN4cute5tupleIJNS5_1CILi1EEES8_S8_EEENS6_IJNS7_ILi192EEENS7_ILi128EEENS7_ILi96EEEEEELi96ENS_12float_e4m3_tEfNS_4arch4Sm90ELb0ELb0ELb0ELb1ELb1ELb0ELb0ELb1ELb1ELb1ELb0ELb0EEENS1_21CollectiveEpilogueFwdINS6_IJSA_SC_SB_EEES9_NS_10bfloat16_tESG_Li384ELb1ELb1ELb0ELb1EEENS1_36VarlenDynamicPersistentTileSchedulerILi192ELi128ELi384ELi128ELb0ELb1ELb1ELb0ELb1ELb1EEEEEEEEEvNT_6ParamsE:
	.zero		3328


//--------------------- .nv.constant0._ZN7cutlass13device_kernelIN5flash11enable_sm90INS1_16FlashAttnFwdSm90INS1_25CollectiveMainloopFwdSm90ILi2EN4cute5tupleIJNS5_1CILi1EEES8_S8_EEENS6_IJNS7_ILi192EEENS7_ILi128EEENS7_ILi96EEEEEELi96ENS_12float_e4m3_tEfNS_4arch4Sm90ELb0ELb0ELb0ELb1ELb1ELb1ELb0ELb1ELb1ELb1ELb0ELb0EEENS1_21CollectiveEpilogueFwdINS6_IJSA_SC_SB_EEES9_NS_10bfloat16_tESG_Li384ELb1ELb1ELb0ELb1EEENS1_36VarlenDynamicPersistentTileSchedulerILi192ELi128ELi384ELi128ELb0ELb1ELb1ELb0ELb1ELb1EEEEEEEEEvNT_6ParamsE --------------------------
	.section	.nv.constant0._ZN7cutlass13device_kernelIN5flash11enable_sm90INS1_16FlashAttnFwdSm90INS1_25CollectiveMainloopFwdSm90ILi2EN4cute5tupleIJNS5_1CILi1EEES8_S8_EEENS6_IJNS7_ILi192EEENS7_ILi128EEENS7_ILi96EEEEEELi96ENS_12float_e4m3_tEfNS_4arch4Sm90ELb0ELb0ELb0ELb1ELb1ELb1ELb0ELb1ELb1ELb1ELb0ELb0EEENS1_21CollectiveEpilogueFwdINS6_IJSA_SC_SB_EEES9_NS_10bfloat16_tESG_Li384ELb1ELb1ELb0ELb1EEENS1_36VarlenDynamicPersistentTileSchedulerILi192ELi128ELi384ELi128ELb0ELb1ELb1ELb0ELb1ELb1EEEEEEEEEvNT_6ParamsE,"a",@progbits
	.sectionflags	@""
	.align	4
.nv.constant0._ZN7cutlass13device_kernelIN5flash11enable_sm90INS1_16FlashAttnFwdSm90INS1_25CollectiveMainloopFwdSm90ILi2EN4cute5tupleIJNS5_1CILi1EEES8_S8_EEENS6_IJNS7_ILi192EEENS7_ILi128EEENS7_ILi96EEEEEELi96ENS_12float_e4m3_tEfNS_4arch4Sm90ELb0ELb0ELb0ELb1ELb1ELb1ELb0ELb1ELb1ELb1ELb0ELb0EEENS1_21CollectiveEpilogueFwdINS6_IJSA_SC_SB_EEES9_NS_10bfloat16_tESG_Li384ELb1ELb1ELb0ELb1EEENS1_36VarlenDynamicPersistentTileSchedulerILi192ELi128ELi384ELi128ELb0ELb1ELb1ELb0ELb1ELb1EEEEEEEEEvNT_6ParamsE:
	.zero		3328


//--------------------- .nv.constant0._ZN7cutlass13device_kernelIN5flash11enable_sm90INS1_16FlashAttnFwdSm90INS1_25CollectiveMainloopFwdSm90ILi2EN4cute5tupleIJNS5_1CILi1EEES8_S8_EEENS6_IJNS7_ILi192EEENS7_ILi128EEENS7_ILi96EEEEEELi96ENS_12float_e4m3_tEfNS_4arch4Sm90ELb0ELb1ELb0ELb0ELb1ELb0ELb0ELb1ELb1ELb1ELb0ELb0EEENS1_21CollectiveEpilogueFwdINS6_IJSA_SC_SB_EEES9_NS_10bfloat16_tESG_Li384ELb0ELb1ELb0ELb1EEENS1_30DynamicPersistentTileSchedulerILi384ELi128ELb0ELb1ELb1EEEEEEEEEvNT_6ParamsE --------------------------
	.section	.nv.constant0._ZN7cutlass13device_kernelIN5flash11enable_sm90INS1_16FlashAttnFwdSm90INS1_25CollectiveMainloopFwdSm90ILi2EN4cute5tupleIJNS5_1CILi1EEES8_S8_EEENS6_IJNS7_ILi192EEENS7_ILi128EEENS7_ILi96EEEEEELi96ENS_12float_e4m3_tEfNS_4arch4Sm90ELb0ELb1ELb0ELb0ELb1ELb0ELb0ELb1ELb1ELb1ELb0ELb0EEENS1_21CollectiveEpilogueFwdINS6_IJSA_SC_SB_EEES9_NS_10bfloat16_tESG_Li384ELb0ELb1ELb0ELb1EEENS1_30DynamicPersistentTileSchedulerILi384ELi128ELb0ELb1ELb1EEEEEEEEEvNT_6ParamsE,"a",@progbits
	.sectionflags	@""
	.align	4
.nv.constant0._ZN7cutlass13device_kernelIN5flash11enable_sm90INS1_16FlashAttnFwdSm90INS1_25CollectiveMainloopFwdSm90ILi2EN4cute5tupleIJNS5_1CILi1EEES8_S8_EEENS6_IJNS7_ILi192EEENS7_ILi128EEENS7_ILi96EEEEEELi96ENS_12float_e4m3_tEfNS_4arch4Sm90ELb0ELb1ELb0ELb0ELb1ELb0ELb0ELb1ELb1ELb1ELb0ELb0EEENS1_21CollectiveEpilogueFwdINS6_IJSA_SC_SB_EEES9_NS_10bfloat16_tESG_Li384ELb0ELb1ELb0ELb1EEENS1_30DynamicPersistentTileSchedulerILi384ELi128ELb0ELb1ELb1EEEEEEEEEvNT_6ParamsE:
	.zero		3328


//--------------------- .nv.constant0._ZN7cutlass13device_kernelIN5flash11enable_sm90INS1_16FlashAttnFwdSm90INS1_25CollectiveMainloopFwdSm90ILi2EN4cute5tupleIJNS5_1CILi1EEES8_S8_EEENS6_IJNS7_ILi192EEENS7_ILi128EEENS7_ILi96EEEEEELi96ENS_12float_e4m3_tEfNS_4arch4Sm90ELb0ELb1ELb0ELb1ELb1ELb0ELb0ELb1ELb1ELb1ELb0ELb0EEENS1_21CollectiveEpilogueFwdINS6_IJSA_SC_SB_EEES9_NS_10bfloat16_tESG_Li384ELb1ELb1ELb0ELb1EEENS1_36VarlenDynamicPersistentTileSchedulerILi192ELi128ELi384ELi128ELb0ELb1ELb1ELb1ELb0ELb1EEEEEEEEEvNT_6ParamsE --------------------------
	.section	.nv.constant0._ZN7cutlass13device_kernelIN5flash11enable_sm90INS1_16FlashAttnFwdSm90INS1_25CollectiveMainloopFwdSm90ILi2EN4cute5tupleIJNS5_1CILi1EEES8_S8_EEENS6_IJNS7_ILi192EEENS7_ILi128EEENS7_ILi96EEEEEELi96ENS_12float_e4m3_tEfNS_4arch4Sm90ELb0ELb1ELb0ELb1ELb1ELb0ELb0ELb1ELb1ELb1ELb0ELb0EEENS1_21CollectiveEpilogueFwdINS6_IJSA_SC_SB_EEES9_NS_10bfloat16_tESG_Li384ELb1ELb1ELb0ELb1EEENS1_36VarlenDynamicPersistentTileSchedulerILi192ELi128ELi384ELi128ELb0ELb1ELb1ELb1ELb0ELb1EEEEEEEEEvNT_6ParamsE,"a",@progbits
	.sectionflags	@""
	.align	4
.nv.constant0._ZN7cutlass13device_kernelIN5flash11enable_sm90INS1_16FlashAttnFwdSm90INS1_25CollectiveMainloopFwdSm90ILi2EN4cute5tupleIJNS5_1CILi1EEES8_S8_EEENS6_IJNS7_ILi192EEENS7_ILi128EEENS7_ILi96EEEEEELi96ENS_12float_e4m3_tEfNS_4arch4Sm90ELb0ELb1ELb0ELb1ELb1ELb0ELb0ELb1ELb1ELb1ELb0ELb0EEENS1_21CollectiveEpilogueFwdINS6_IJSA_SC_SB_EEES9_NS_10bfloat16_tESG_Li384ELb1ELb1ELb0ELb1EEENS1_36VarlenDynamicPersistentTileSchedulerILi192ELi128ELi384ELi128ELb0ELb1ELb1ELb1ELb0ELb1EEEEEEEEEvNT_6ParamsE:
	.zero		3328


//--------------------- .nv.constant0._ZN7cutlass13device_kernelIN5flash11enable_sm90INS1_16FlashAttnFwdSm90INS1_25CollectiveMainloopFwdSm90ILi2EN4cute5tupleIJNS5_1CILi1EEES8_S8_EEENS6_IJNS7_ILi192EEENS7_ILi128EEENS7_ILi96EEEEEELi96ENS_12float_e4m3_tEfNS_4arch4Sm90ELb0ELb1ELb0ELb1ELb1ELb1ELb0ELb1ELb1ELb1ELb0ELb0EEENS1_21CollectiveEpilogueFwdINS6_IJSA_SC_SB_EEES9_NS_10bfloat16_tESG_Li384ELb1ELb1ELb0ELb1EEENS1_36VarlenDynamicPersistentTileSchedulerILi192ELi128ELi384ELi128ELb0ELb1ELb1ELb1ELb0ELb1EEEEEEEEEvNT_6ParamsE --------------------------
	.section	.nv.constant0._ZN7cutlass13device_kernelIN5flash11enable_sm90INS1_16FlashAttnFwdSm90INS1_25CollectiveMainloopFwdSm90ILi2EN4cute5tupleIJNS5_1CILi1EEES8_S8_EEENS6_IJNS7_ILi192EEENS7_ILi128EEENS7_ILi96EEEEEELi96ENS_12float_e4m3_tEfNS_4arch4Sm90ELb0ELb1ELb0ELb1ELb1ELb1ELb0ELb1ELb1ELb1ELb0ELb0EEENS1_21CollectiveEpilogueFwdINS6_IJSA_SC_SB_EEES9_NS_10bfloat16_tESG_Li384ELb1ELb1ELb0ELb1EEENS1_36VarlenDynamicPersistentTileSchedulerILi192ELi128ELi384ELi128ELb0ELb1ELb1ELb1ELb0ELb1EEEEEEEEEvNT_6ParamsE,"a",@progbits
	.sectionflags	@""
	.align	4
.nv.constant0._ZN7cutlass13device_kernelIN5flash11enable_sm90INS1_16FlashAttnFwdSm90INS1_25CollectiveMainloopFwdSm90ILi2EN4cute5tupleIJNS5_1CILi1EEES8_S8_EEENS6_IJNS7_ILi192EEENS7_ILi128EEENS7_ILi96EEEEEELi96ENS_12float_e4m3_tEfNS_4arch4Sm90ELb0ELb1ELb0ELb1ELb1ELb1ELb0ELb1ELb1ELb1ELb0ELb0EEENS1_21CollectiveEpilogueFwdINS6_IJSA_SC_SB_EEES9_NS_10bfloat16_tESG_Li384ELb1ELb1ELb0ELb1EEENS1_36VarlenDynamicPersistentTileSchedulerILi192ELi128ELi384ELi128ELb0ELb1ELb1ELb1ELb0ELb1EEEEEEEEEvNT_6ParamsE:
	.zero		3328


//--------------------- .nv.constant0._ZN7cutlass13device_kernelIN5flash11enable_sm90INS1_16FlashAttnFwdSm90INS1_25CollectiveMainloopFwdSm90ILi2EN4cute5tupleIJNS5_1CILi1EEES8_S8_EEENS6_IJNS7_ILi192EEENS7_ILi128EEENS7_ILi96EEEEEELi96ENS_12float_e4m3_tEfNS_4arch4Sm90ELb1ELb0ELb0ELb0ELb1ELb0ELb0ELb1ELb1ELb1ELb0ELb0EEENS1_21CollectiveEpilogueFwdINS6_IJSA_SC_SB_EEES9_NS_10bfloat16_tESG_Li384ELb0ELb1ELb0ELb1EEENS1_30DynamicPersistentTileSchedulerILi384ELi128ELb0ELb1ELb1EEEEEEEEEvNT_6ParamsE --------------------------
	.section	.nv.constant0._ZN7cutlass13device_kernelIN5flash11enable_sm90INS1_16FlashAttnFwdSm90INS1_25CollectiveMainloopFwdSm90ILi2EN4cute5tupleIJNS5_1CILi1EEES8_S8_EEENS6_IJNS7_ILi192EEENS7_ILi128EEENS7_ILi96EEEEEELi96ENS_12float_e4m3_tEfNS_4arch4Sm90ELb1ELb0ELb0ELb0ELb1ELb0ELb0ELb1ELb1ELb1ELb0ELb0EEENS1_21CollectiveEpilogueFwdINS6_IJSA_SC_SB_EEES9_NS_10bfloat16_tESG_Li384ELb0ELb1ELb0ELb1EEENS1_30DynamicPersistentTileSchedulerILi384ELi128ELb0ELb1ELb1EEEEEEEEEvNT_6ParamsE,"a",@progbits
	.sectionflags	@""
	.align	4
.nv.constant0._ZN7cutlass13device_kernelIN5flash11enable_sm90INS1_16FlashAttnFwdSm90INS1_25CollectiveMainloopFwdSm90ILi2EN4cute5tupleIJNS5_1CILi1EEES8_S8_EEENS6_IJNS7_ILi192EEENS7_ILi128EEENS7_ILi96EEEEEELi96ENS_12float_e4m3_tEfNS_4arch4Sm90ELb1ELb0ELb0ELb0ELb1ELb0ELb0ELb1ELb1ELb1ELb0ELb0EEENS1_21CollectiveEpilogueFwdINS6_IJSA_SC_SB_EEES9_NS_10bfloat16_tESG_Li384ELb0ELb1ELb0ELb1EEENS1_30DynamicPersistentTileSchedulerILi384ELi128ELb0ELb1ELb1EEEEEEEEEvNT_6ParamsE:
	.zero		3328


//--------------------- .nv.constant0._ZN7cutlass13device_kernelIN5flash11enable_sm90INS1_16FlashAttnFwdSm90INS1_25CollectiveMainloopFwdSm90ILi2EN4cute5tupleIJNS5_1CILi1EEES8_S8_EEENS6_IJNS7_ILi192EEENS7_ILi128EEENS7_ILi96EEEEEELi96ENS_12float_e4m3_tEfNS_4arch4Sm90ELb1ELb0ELb0ELb1ELb1ELb0ELb0ELb1ELb1ELb1ELb0ELb0EEENS1_21CollectiveEpilogueFwdINS6_IJSA_SC_SB_EEES9_NS_10bfloat16_tESG_Li384ELb1ELb1ELb0ELb1EEENS1_36VarlenDynamicPersistentTileSchedulerILi192ELi128ELi384ELi128ELb0ELb1ELb1ELb1ELb1ELb1EEEEEEEEEvNT_6ParamsE --------------------------
	.section	.nv.constant0._ZN7cutlass13device_kernelIN5flash11enable_sm90INS1_16FlashAttnFwdSm90INS1_25CollectiveMainloopFwdSm90ILi2EN4cute5tupleIJNS5_1CILi1EEES8_S8_EEENS6_IJNS7_ILi192EEENS7_ILi128EEENS7_ILi96EEEEEELi96ENS_12float_e4m3_tEfNS_4arch4Sm90ELb1ELb0ELb0ELb1ELb1ELb0ELb0ELb1ELb1ELb1ELb0ELb0EEENS1_21CollectiveEpilogueFwdINS6_IJSA_SC_SB_EEES9_NS_10bfloat16_tESG_Li384ELb1ELb1ELb0ELb1EEENS1_36VarlenDynamicPersistentTileSchedulerILi192ELi128ELi384ELi128ELb0ELb1ELb1ELb1ELb1ELb1EEEEEEEEEvNT_6ParamsE,"a",@progbits
	.sectionflags	@""
	.align	4
.nv.constant0._ZN7cutlass13device_kernelIN5flash11enable_sm90INS1_16FlashAttnFwdSm90INS1_25CollectiveMainloopFwdSm90ILi2EN4cute5tupleIJNS5_1CILi1EEES8_S8_EEENS6_IJNS7_ILi192EEENS7_ILi128EEENS7_ILi96EEEEEELi96ENS_12float_e4m3_tEfNS_4arch4Sm90ELb1ELb0ELb0ELb1ELb1ELb0ELb0ELb1ELb1ELb1ELb0ELb0EEENS1_21CollectiveEpilogueFwdINS6_IJSA_SC_SB_EEES9_NS_10bfloat16_tESG_Li384ELb1ELb1ELb0ELb1EEENS1_36VarlenDynamicPersistentTileSchedulerILi192ELi128ELi384ELi128ELb0ELb1ELb1ELb1ELb1ELb1EEEEEEEEEvNT_6ParamsE:
	.zero		3328


//--------------------- .nv.constant0._ZN7cutlass13device_kernelIN5flash11enable_sm90INS1_16FlashAttnFwdSm90INS1_25CollectiveMainloopFwdSm90ILi2EN4cute5tupleIJNS5_1CILi1EEES8_S8_EEENS6_IJNS7_ILi192EEENS7_ILi128EEENS7_ILi96EEEEEELi96ENS_12float_e4m3_tEfNS_4arch4Sm90ELb1ELb0ELb0ELb1ELb1ELb1ELb0ELb1ELb1ELb1ELb0ELb0EEENS1_21CollectiveEpilogueFwdINS6_IJSA_SC_SB_EEES9_NS_10bfloat16_tESG_Li384ELb1ELb1ELb0ELb1EEENS1_36VarlenDynamicPersistentTileSchedulerILi192ELi128ELi384ELi128ELb0ELb1ELb1ELb1ELb1ELb1EEEEEEEEEvNT_6ParamsE --------------------------
	.section	.nv.constant0._ZN7cutlass13device_kernelIN5flash11enable_sm90INS1_16FlashAttnFwdSm90INS1_25CollectiveMainloopFwdSm90ILi2EN4cute5tupleIJNS5_1CILi1EEES8_S8_EEENS6_IJNS7_ILi192EEENS7_ILi128EEENS7_ILi96EEEEEELi96ENS_12float_e4m3_tEfNS_4arch4Sm90ELb1ELb0ELb0ELb1ELb1ELb1ELb0ELb1ELb1ELb1ELb0ELb0EEENS1_21CollectiveEpilogueFwdINS6_IJSA_SC_SB_EEES9_NS_10bfloat16_tESG_Li384ELb1ELb1ELb0ELb1EEENS1_36VarlenDynamicPersistentTileSchedulerILi192ELi128ELi384ELi128ELb0ELb1ELb1ELb1ELb1ELb1EEEEEEEEEvNT_6ParamsE,"a",@progbits
	.sectionflags	@""
	.align	4
.nv.constant0._ZN7cutlass13device_kernelIN5flash11enable_sm90INS1_16FlashAttnFwdSm90INS1_25CollectiveMainloopFwdSm90ILi2EN4cute5tupleIJNS5_1CILi1EEES8_S8_EEENS6_IJNS7_ILi192EEENS7_ILi128EEENS7_ILi96EEEEEELi96ENS_12float_e4m3_tEfNS_4arch4Sm90ELb1ELb0ELb0ELb1ELb1ELb1ELb0ELb1ELb1ELb1ELb0ELb0EEENS1_21CollectiveEpilogueFwdINS6_IJSA_SC_SB_EEES9_NS_10bfloat16_tESG_Li384ELb1ELb1ELb0ELb1EEENS1_36VarlenDynamicPersistentTileSchedulerILi192ELi128ELi384ELi128ELb0ELb1ELb1ELb1ELb1ELb1EEEEEEEEEvNT_6ParamsE:
	.zero		3328


//--------------------- SYMBOLS --------------------------

	.type		.nv.reservedSmem.offset0,@object
	.size		.nv.reservedSmem.offset0,0x4
	.type		__assertfail,@function
